// auto-generated by cutlass_sweep.conv — config: {"arch": "sm_100", "cluster_m": 1, "cluster_n": 1, "conv_kind": "fprop", "dtype": "tf32", "ndim": 2, "tile_k": 64, "tile_m": 64, "tile_n": 128}
#include "cutlass/cutlass.h"
#include "cute/tensor.hpp"
#include "cutlass/kernel_hardware_info.hpp"
#include "cutlass/conv/convolution.h"
#include "cutlass/conv/dispatch_policy.hpp"
#include "cutlass/conv/collective/collective_builder.hpp"
#include "cutlass/conv/kernel/conv_universal.hpp"
#include "cutlass/conv/device/conv_universal_adapter.hpp"
#include "cutlass/epilogue/collective/collective_builder.hpp"

using namespace cute;
using Elem = cutlass::tfloat32_t;
using Acc  = float;
using LayoutAB = cutlass::layout::TensorNHWC;
using LayoutC  = cutlass::layout::TensorNHWC;
constexpr auto ConvOp = cutlass::conv::Operator::kFprop;
using TileShape    = Shape<_64, _128, Shape<_64>>;
using ClusterShape = Shape<_1, _1, _1>;

using CollectiveEpilogue = typename cutlass::epilogue::collective::CollectiveBuilder<
    cutlass::arch::Sm100, cutlass::arch::OpClassTensorOp,
    TileShape, ClusterShape,
    cutlass::epilogue::collective::EpilogueTileAuto,
    Acc, Acc,
    Elem, LayoutC, 128 / cutlass::sizeof_bits<Elem>::value,
    Elem, LayoutC, 128 / cutlass::sizeof_bits<Elem>::value,
    cutlass::epilogue::collective::EpilogueScheduleAuto
  >::CollectiveOp;

using CollectiveMainloop = typename cutlass::conv::collective::CollectiveBuilder<
    cutlass::arch::Sm100, cutlass::arch::OpClassTensorOp, ConvOp,
    Elem, LayoutAB, 128 / cutlass::sizeof_bits<Elem>::value,
    Elem, LayoutAB, 128 / cutlass::sizeof_bits<Elem>::value,
    Acc,
    TileShape, ClusterShape,
    cutlass::conv::collective::StageCountAutoCarveout<
        static_cast<int>(sizeof(typename CollectiveEpilogue::SharedStorage))>,
    cutlass::conv::collective::KernelScheduleAuto
  >::CollectiveOp;

using ProblemShape = cutlass::conv::ConvProblemShape<
    ConvOp, CollectiveMainloop::DispatchPolicy::NumSpatialDimensions>;
using ConvKernel = cutlass::conv::kernel::ConvUniversal<
    ProblemShape, CollectiveMainloop, CollectiveEpilogue>;
using Conv = cutlass::conv::device::ConvUniversalAdapter<ConvKernel>;

auto* _anchor = &cutlass::device_kernel<ConvKernel>;


// ===== COMPILED SASS (sm_100a) =====

	.target	sm_100a

	.elftype	@"ET_EXEC"


//--------------------- .note.nv.tkinfo           --------------------------
	.section	.note.nv.tkinfo,"",@"SHT_NOTE"
	.sectionflags	@"SHF_NOTE_NV_TKINFO"
	.tkinfo
        /*0018*/ 	.word	0x00000002
        /*0030*/ 	.string	""
        /*0030*/ 	.string	"ptxas"
        /*0030*/ 	.string	"Cuda compilation tools, release 13.0, V13.0.88"
        /*0030*/ 	.string	"Build cuda_13.0.r13.0/compiler.36424714_0"
        /*0030*/ 	.string	"-arch sm_100a -m 64 "



//--------------------- .note.nv.cuinfo           --------------------------
	.section	.note.nv.cuinfo,"",@"SHT_NOTE"
	.sectionflags	@"SHF_NOTE_NV_CUINFO"
        /*0018*/ 	.short	0x0002
        /*001a*/ 	.short	0x0064
        /*001c*/ 	.short	0x0082
	.zero		2


//--------------------- .nv.info                  --------------------------
	.section	.nv.info,"",@"SHT_CUDA_INFO"
	.align	4


	//----- nvinfo : EIATTR_REGCOUNT
	.align		4
        /*0000*/ 	.byte	0x04, 0x2f
        /*0002*/ 	.short	(.L_19 - .L_18)
	.align		4
.L_18:
        /*0004*/ 	.word	index@(_ZN7cutlass13device_kernelINS_4conv6kernel13ConvUniversalINS1_16ConvProblemShapeILNS1_8OperatorE0ELi2EEENS1_10collective14CollectiveConvINS1_47MainloopSm100TmaUmmaWarpSpecializedImplicitGemmILS5_0ELi4ELi2ELi1ELi2EN4cute5tupleIJNSA_1CILi1EEESD_SD_EEEEENSB_IJNSC_ILi64EEENSC_ILi128EEENSB_IJSG_EEEEEENS_10tfloat32_tESK_NSA_8TiledMMAINSA_8MMA_AtomIJNSA_17SM100_MMA_TF32_SSISK_SK_fLi64ELi128ELNSA_4UMMA5MajorE0ELSP_0ELNSO_7ScaleInE0ELSQ_0EEEEEENSA_6LayoutISE_NSB_IJNSC_ILi0EEESU_SU_EEEEENSB_IJNSA_10UnderscoreESX_SX_EEEEENS7_6detail27Sm100ImplicitGemmTileTraitsINSA_20SM90_TMA_LOAD_IM2COLENSA_14ComposedLayoutINSA_7SwizzleILi3ELi4ELi3EEENSA_18smem_ptr_flag_bitsILi32EEENST_INSB_IJNSC_ILi8EEENSC_ILi32EEEEEENSB_IJS19_SD_EEEEEEEvEENS11_INSA_13SM90_TMA_LOADES1D_vEEEENS_8epilogue10collective18CollectiveEpilogueINS1I_23Sm100TmaWarpSpecializedILi4ELi2ELi16ELb1ELb0EEEJSJ_NSB_IJNST_ISG_SD_EENST_IS19_SD_EEEEESK_NSB_IJNSB_IJlllEEESD_SU_EEESK_S1R_NS1I_6fusion15FusionCallbacksIS1M_NS1S_17LinearCombinationISK_fSK_fLNS_15FloatRoundStyleE2EEESJ_S1P_JEEENSA_5SM1004TMEM4LOAD26SM100_TMEM_LOAD_16dp128b8xES12_S1D_NSA_17SM75_U32x4_LDSM_NENSA_21SM90_TMA_STORE_IM2COLES1D_NSA_17SM90_U32x4_STSM_NENSA_39AutoVectorizingCopyWithAssumedAlignmentILi128EEEEEEvvEEEEvNT_6ParamsE)
        /*0008*/ 	.word	0x0000005a


	//----- nvinfo : EIATTR_FRAME_SIZE
	.align		4
.L_19:
        /*000c*/ 	.byte	0x04, 0x11
        /*000e*/ 	.short	(.L_21 - .L_20)
	.align		4
.L_20:
        /*0010*/ 	.word	index@($__internal_2_$__cuda_sm10x_tcgen05_guardrail_trap_unallocated_columns_being_dealloced)
        /*0014*/ 	.word	0x00000008


	//----- nvinfo : EIATTR_FRAME_SIZE
	.align		4
.L_21:
        /*0018*/ 	.byte	0x04, 0x11
        /*001a*/ 	.short	(.L_23 - .L_22)
	.align		4
.L_22:
        /*001c*/ 	.word	index@($__internal_1_$__cuda_sm10x_tcgen05_guardrail_trap_phase_invalid_during_alloc)
        /*0020*/ 	.word	0x00000008


	//----- nvinfo : EIATTR_FRAME_SIZE
	.align		4
.L_23:
        /*0024*/ 	.byte	0x04, 0x11
        /*0026*/ 	.short	(.L_25 - .L_24)
	.align		4
.L_24:
        /*0028*/ 	.word	index@($__internal_0_$__cuda_sm10x_tcgen05_guardrail_trap_col_being_dealloced_not_returned_by_alloc)
        /*002c*/ 	.word	0x00000008


	//----- nvinfo : EIATTR_FRAME_SIZE
	.align		4
.L_25:
        /*0030*/ 	.byte	0x04, 0x11
        /*0032*/ 	.short	(.L_27 - .L_26)
	.align		4
.L_26:
        /*0034*/ 	.word	index@(_ZN7cutlass13device_kernelINS_4conv6kernel13ConvUniversalINS1_16ConvProblemShapeILNS1_8OperatorE0ELi2EEENS1_10collective14CollectiveConvINS1_47MainloopSm100TmaUmmaWarpSpecializedImplicitGemmILS5_0ELi4ELi2ELi1ELi2EN4cute5tupleIJNSA_1CILi1EEESD_SD_EEEEENSB_IJNSC_ILi64EEENSC_ILi128EEENSB_IJSG_EEEEEENS_10tfloat32_tESK_NSA_8TiledMMAINSA_8MMA_AtomIJNSA_17SM100_MMA_TF32_SSISK_SK_fLi64ELi128ELNSA_4UMMA5MajorE0ELSP_0ELNSO_7ScaleInE0ELSQ_0EEEEEENSA_6LayoutISE_NSB_IJNSC_ILi0EEESU_SU_EEEEENSB_IJNSA_10UnderscoreESX_SX_EEEEENS7_6detail27Sm100ImplicitGemmTileTraitsINSA_20SM90_TMA_LOAD_IM2COLENSA_14ComposedLayoutINSA_7SwizzleILi3ELi4ELi3EEENSA_18smem_ptr_flag_bitsILi32EEENST_INSB_IJNSC_ILi8EEENSC_ILi32EEEEEENSB_IJS19_SD_EEEEEEEvEENS11_INSA_13SM90_TMA_LOADES1D_vEEEENS_8epilogue10collective18CollectiveEpilogueINS1I_23Sm100TmaWarpSpecializedILi4ELi2ELi16ELb1ELb0EEEJSJ_NSB_IJNST_ISG_SD_EENST_IS19_SD_EEEEESK_NSB_IJNSB_IJlllEEESD_SU_EEESK_S1R_NS1I_6fusion15FusionCallbacksIS1M_NS1S_17LinearCombinationISK_fSK_fLNS_15FloatRoundStyleE2EEESJ_S1P_JEEENSA_5SM1004TMEM4LOAD26SM100_TMEM_LOAD_16dp128b8xES12_S1D_NSA_17SM75_U32x4_LDSM_NENSA_21SM90_TMA_STORE_IM2COLES1D_NSA_17SM90_U32x4_STSM_NENSA_39AutoVectorizingCopyWithAssumedAlignmentILi128EEEEEEvvEEEEvNT_6ParamsE)
        /*0038*/ 	.word	0x00000008


	//----- nvinfo : EIATTR_MIN_STACK_SIZE
	.align		4
.L_27:
        /*003c*/ 	.byte	0x04, 0x12
        /*003e*/ 	.short	(.L_29 - .L_28)
	.align		4
.L_28:
        /*0040*/ 	.word	index@(_ZN7cutlass13device_kernelINS_4conv6kernel13ConvUniversalINS1_16ConvProblemShapeILNS1_8OperatorE0ELi2EEENS1_10collective14CollectiveConvINS1_47MainloopSm100TmaUmmaWarpSpecializedImplicitGemmILS5_0ELi4ELi2ELi1ELi2EN4cute5tupleIJNSA_1CILi1EEESD_SD_EEEEENSB_IJNSC_ILi64EEENSC_ILi128EEENSB_IJSG_EEEEEENS_10tfloat32_tESK_NSA_8TiledMMAINSA_8MMA_AtomIJNSA_17SM100_MMA_TF32_SSISK_SK_fLi64ELi128ELNSA_4UMMA5MajorE0ELSP_0ELNSO_7ScaleInE0ELSQ_0EEEEEENSA_6LayoutISE_NSB_IJNSC_ILi0EEESU_SU_EEEEENSB_IJNSA_10UnderscoreESX_SX_EEEEENS7_6detail27Sm100ImplicitGemmTileTraitsINSA_20SM90_TMA_LOAD_IM2COLENSA_14ComposedLayoutINSA_7SwizzleILi3ELi4ELi3EEENSA_18smem_ptr_flag_bitsILi32EEENST_INSB_IJNSC_ILi8EEENSC_ILi32EEEEEENSB_IJS19_SD_EEEEEEEvEENS11_INSA_13SM90_TMA_LOADES1D_vEEEENS_8epilogue10collective18CollectiveEpilogueINS1I_23Sm100TmaWarpSpecializedILi4ELi2ELi16ELb1ELb0EEEJSJ_NSB_IJNST_ISG_SD_EENST_IS19_SD_EEEEESK_NSB_IJNSB_IJlllEEESD_SU_EEESK_S1R_NS1I_6fusion15FusionCallbacksIS1M_NS1S_17LinearCombinationISK_fSK_fLNS_15FloatRoundStyleE2EEESJ_S1P_JEEENSA_5SM1004TMEM4LOAD26SM100_TMEM_LOAD_16dp128b8xES12_S1D_NSA_17SM75_U32x4_LDSM_NENSA_21SM90_TMA_STORE_IM2COLES1D_NSA_17SM90_U32x4_STSM_NENSA_39AutoVectorizingCopyWithAssumedAlignmentILi128EEEEEEvvEEEEvNT_6ParamsE)
        /*0044*/ 	.word	0x00000008
.L_29:


//--------------------- .nv.compat                --------------------------
	.section	.nv.compat,"",@"SHT_CUDA_COMPAT_INFO"
	.align	4
        /*0000*/ 	.byte	0x02, 0x09, 0x01, 0x00, 0x02, 0x02, 0x02, 0x00, 0x02, 0x05, 0x05, 0x00, 0x03, 0x07, 0x01, 0x01
        /*0010*/ 	.byte	0x02, 0x03, 0x01, 0x00, 0x02, 0x06, 0x01, 0x00, 0x04, 0x0b, 0x08, 0x00, 0x09, 0x00, 0x00, 0x00
        /*0020*/ 	.byte	0x00, 0x00, 0x00, 0x00


//--------------------- .nv.info._ZN7cutlass13device_kernelINS_4conv6kernel13ConvUniversalINS1_16ConvProblemShapeILNS1_8OperatorE0ELi2EEENS1_10collective14CollectiveConvINS1_47MainloopSm100TmaUmmaWarpSpecializedImplicitGemmILS5_0ELi4ELi2ELi1ELi2EN4cute5tupleIJNSA_1CILi1EEESD_SD_EEEEENSB_IJNSC_ILi64EEENSC_ILi128EEENSB_IJSG_EEEEEENS_10tfloat32_tESK_NSA_8TiledMMAINSA_8MMA_AtomIJNSA_17SM100_MMA_TF32_SSISK_SK_fLi64ELi128ELNSA_4UMMA5MajorE0ELSP_0ELNSO_7ScaleInE0ELSQ_0EEEEEENSA_6LayoutISE_NSB_IJNSC_ILi0EEESU_SU_EEEEENSB_IJNSA_10UnderscoreESX_SX_EEEEENS7_6detail27Sm100ImplicitGemmTileTraitsINSA_20SM90_TMA_LOAD_IM2COLENSA_14ComposedLayoutINSA_7SwizzleILi3ELi4ELi3EEENSA_18smem_ptr_flag_bitsILi32EEENST_INSB_IJNSC_ILi8EEENSC_ILi32EEEEEENSB_IJS19_SD_EEEEEEEvEENS11_INSA_13SM90_TMA_LOADES1D_vEEEENS_8epilogue10collective18CollectiveEpilogueINS1I_23Sm100TmaWarpSpecializedILi4ELi2ELi16ELb1ELb0EEEJSJ_NSB_IJNST_ISG_SD_EENST_IS19_SD_EEEEESK_NSB_IJNSB_IJlllEEESD_SU_EEESK_S1R_NS1I_6fusion15FusionCallbacksIS1M_NS1S_17LinearCombinationISK_fSK_fLNS_15FloatRoundStyleE2EEESJ_S1P_JEEENSA_5SM1004TMEM4LOAD26SM100_TMEM_LOAD_16dp128b8xES12_S1D_NSA_17SM75_U32x4_LDSM_NENSA_21SM90_TMA_STORE_IM2COLES1D_NSA_17SM90_U32x4_STSM_NENSA_39AutoVectorizingCopyWithAssumedAlignmentILi128EEEEEEvvEEEEvNT_6ParamsE --------------------------
	.section	.nv.info._ZN7cutlass13device_kernelINS_4conv6kernel13ConvUniversalINS1_16ConvProblemShapeILNS1_8OperatorE0ELi2EEENS1_10collective14CollectiveConvINS1_47MainloopSm100TmaUmmaWarpSpecializedImplicitGemmILS5_0ELi4ELi2ELi1ELi2EN4cute5tupleIJNSA_1CILi1EEESD_SD_EEEEENSB_IJNSC_ILi64EEENSC_ILi128EEENSB_IJSG_EEEEEENS_10tfloat32_tESK_NSA_8TiledMMAINSA_8MMA_AtomIJNSA_17SM100_MMA_TF32_SSISK_SK_fLi64ELi128ELNSA_4UMMA5MajorE0ELSP_0ELNSO_7ScaleInE0ELSQ_0EEEEEENSA_6LayoutISE_NSB_IJNSC_ILi0EEESU_SU_EEEEENSB_IJNSA_10UnderscoreESX_SX_EEEEENS7_6detail27Sm100ImplicitGemmTileTraitsINSA_20SM90_TMA_LOAD_IM2COLENSA_14ComposedLayoutINSA_7SwizzleILi3ELi4ELi3EEENSA_18smem_ptr_flag_bitsILi32EEENST_INSB_IJNSC_ILi8EEENSC_ILi32EEEEEENSB_IJS19_SD_EEEEEEEvEENS11_INSA_13SM90_TMA_LOADES1D_vEEEENS_8epilogue10collective18CollectiveEpilogueINS1I_23Sm100TmaWarpSpecializedILi4ELi2ELi16ELb1ELb0EEEJSJ_NSB_IJNST_ISG_SD_EENST_IS19_SD_EEEEESK_NSB_IJNSB_IJlllEEESD_SU_EEESK_S1R_NS1I_6fusion15FusionCallbacksIS1M_NS1S_17LinearCombinationISK_fSK_fLNS_15FloatRoundStyleE2EEESJ_S1P_JEEENSA_5SM1004TMEM4LOAD26SM100_TMEM_LOAD_16dp128b8xES12_S1D_NSA_17SM75_U32x4_LDSM_NENSA_21SM90_TMA_STORE_IM2COLES1D_NSA_17SM90_U32x4_STSM_NENSA_39AutoVectorizingCopyWithAssumedAlignmentILi128EEEEEEvvEEEEvNT_6ParamsE,"",@"SHT_CUDA_INFO"
	.sectionflags	@""
	.align	4


	//----- nvinfo : EIATTR_CUDA_API_VERSION
	.align		4
        /*0000*/ 	.byte	0x04, 0x37
        /*0002*/ 	.short	(.L_31 - .L_30)
.L_30:
        /*0004*/ 	.word	0x00000082


	//----- nvinfo : EIATTR_KPARAM_INFO
	.align		4
.L_31:
        /*0008*/ 	.byte	0x04, 0x17
        /*000a*/ 	.short	(.L_33 - .L_32)
.L_32:
        /*000c*/ 	.word	0x00000000
        /*0010*/ 	.short	0x0000
        /*0012*/ 	.short	0x0000
        /*0014*/ 	.byte	0x00, 0xf0, 0x01, 0x20


	//----- nvinfo : EIATTR_AT_ENTRY_FRAGMENTS
	.align		4
.L_33:
        /*0018*/ 	.byte	0x04, 0x4f
        /*001a*/ 	.short	(.L_35 - .L_34)


	//   ....[0]....
.L_34:
        /*001c*/ 	.word	0x00000006


	//----- nvinfo : EIATTR_RESERVED_SMEM_USED
	.align		4
.L_35:
        /*0020*/ 	.byte	0x01, 0x41
	.zero		2


	//----- nvinfo : EIATTR_SPARSE_MMA_MASK
	.align		4
        /*0024*/ 	.byte	0x03, 0x50
        /*0026*/ 	.short	0x0000


	//----- nvinfo : EIATTR_TCGEN05_1CTA_USED
	.align		4
        /*0028*/ 	.byte	0x01, 0x51
	.zero		2


	//----- nvinfo : EIATTR_MAXREG_COUNT
	.align		4
        /*002c*/ 	.byte	0x03, 0x1b
        /*002e*/ 	.short	0x00ff


	//----- nvinfo : EIATTR_NUM_BARRIERS
	.align		4
        /*0030*/ 	.byte	0x02, 0x4c
        /*0032*/ 	.byte	0x07
	.zero		1


	//----- nvinfo : EIATTR_EXTERNS
	.align		4
        /*0034*/ 	.byte	0x04, 0x0f
        /*0036*/ 	.short	(.L_37 - .L_36)


	//   ....[0]....
	.align		4
.L_36:
        /*0038*/ 	.word	index@(__assertfail)


	//----- nvinfo : EIATTR_MERCURY_ISA_VERSION
	.align		4
.L_37:
        /*003c*/ 	.byte	0x03, 0x5f
        /*003e*/ 	.short	0x0101


	//----- nvinfo : EIATTR_INT_WARP_WIDE_INSTR_OFFSETS
	.align		4
        /*0040*/ 	.byte	0x04, 0x31
        /*0042*/ 	.short	(.L_39 - .L_38)


	//   ....[0]....
.L_38:
        /*0044*/ 	.word	0x00007240


	//   ....[1]....
        /*0048*/ 	.word	0x00007260


	//   ....[2]....
        /*004c*/ 	.word	0x00007290


	//   ....[3]....
        /*0050*/ 	.word	0x00007f60


	//   ....[4]....
        /*0054*/ 	.word	0x00007fe0


	//   ....[5]....
        /*0058*/ 	.word	0x000080a0


	//   ....[6]....
        /*005c*/ 	.word	0x00008160


	//   ....[7]....
        /*0060*/ 	.word	0x00008220


	//   ....[8]....
        /*0064*/ 	.word	0x00008300


	//   ....[9]....
        /*0068*/ 	.word	0x000083c0


	//   ....[10]....
        /*006c*/ 	.word	0x000084b0


	//----- nvinfo : EIATTR_COOP_GROUP_MASK_REGIDS
	.align		4
.L_39:
        /*0070*/ 	.byte	0x04, 0x29
        /*0072*/ 	.short	(.L_41 - .L_40)


	//   ....[0]....
.L_40:
        /*0074*/ 	.word	0xffffffff


	//   ....[1]....
        /*0078*/ 	.word	0xffffffff


	//   ....[2]....
        /*007c*/ 	.word	0xffffffff


	//   ....[3]....
        /*0080*/ 	.word	0xffffffff


	//   ....[4]....
        /*0084*/ 	.word	0xffffffff


	//   ....[5]....
        /*0088*/ 	.word	0xffffffff


	//   ....[6]....
        /*008c*/ 	.word	0xffffffff


	//   ....[7]....
        /*0090*/ 	.word	0xffffffff


	//   ....[8]....
        /*0094*/ 	.word	0xffffffff


	//   ....[9]....
        /*0098*/ 	.word	0xffffffff


	//   ....[10]....
        /*009c*/ 	.word	0xffffffff


	//   ....[11]....
        /*00a0*/ 	.word	0xffffffff


	//----- nvinfo : EIATTR_COOP_GROUP_INSTR_OFFSETS
	.align		4
.L_41:
        /*00a4*/ 	.byte	0x04, 0x28
        /*00a6*/ 	.short	(.L_43 - .L_42)


	//   ....[0]....
.L_42:
        /*00a8*/ 	.word	0x00000090


	//   ....[1]....
        /*00ac*/ 	.word	0x000004f0


	//   ....[2]....
        /*00b0*/ 	.word	0x00000660


	//   ....[3]....
        /*00b4*/ 	.word	0x00000800


	//   ....[4]....
        /*00b8*/ 	.word	0x00000900


	//   ....[5]....
        /*00bc*/ 	.word	0x00000a50


	//   ....[6]....
        /*00c0*/ 	.word	0x000056b0


	//   ....[7]....
        /*00c4*/ 	.word	0x000063a0


	//   ....[8]....
        /*00c8*/ 	.word	0x000065b0


	//   ....[9]....
        /*00cc*/ 	.word	0x000065e0


	//   ....[10]....
        /*00d0*/ 	.word	0x00007120


	//   ....[11]....
        /*00d4*/ 	.word	0x00007360


	//----- nvinfo : EIATTR_VRC_CTA_INIT_COUNT
	.align		4
.L_43:
        /*00d8*/ 	.byte	0x02, 0x4a
        /*00da*/ 	.byte	0x80
	.zero		1


	//----- nvinfo : EIATTR_SYSCALL_OFFSETS
	.align		4
        /*00dc*/ 	.byte	0x04, 0x46
        /*00de*/ 	.short	(.L_45 - .L_44)


	//   ....[0]....
.L_44:
        /*00e0*/ 	.word	0x00009160


	//   ....[1]....
        /*00e4*/ 	.word	0x00009250


	//   ....[2]....
        /*00e8*/ 	.word	0x00009c10


	//   ....[3]....
        /*00ec*/ 	.word	0x0000a5f0


	//   ....[4]....
        /*00f0*/ 	.word	0x0000af70


	//   ....[5]....
        /*00f4*/ 	.word	0x0000b8e0


	//----- nvinfo : EIATTR_MBARRIER_INSTR_OFFSETS
	.align		4
.L_45:
        /*00f8*/ 	.byte	0x04, 0x39
        /*00fa*/ 	.short	(.L_47 - .L_46)


	//   ....[0]....
.L_46:
        /*00fc*/ 	.word	0x000005d0
        /*0100*/ 	.word	0x000000ff
        /*0104*/ 	.word	0x00000000
        /*0108*/ 	.short	0x0100
        /*010a*/ 	.byte	0x04
	.zero		1


	//   ....[1]....
        /*010c*/ 	.word	0x000005e0
        /*0110*/ 	.word	0x000000ff
        /*0114*/ 	.word	0x00000020
        /*0118*/ 	.short	0x0100
        /*011a*/ 	.byte	0x04
	.zero		1


	//   ....[2]....
        /*011c*/ 	.word	0x000005f0
        /*0120*/ 	.word	0x000000ff
        /*0124*/ 	.word	0x00000008
        /*0128*/ 	.short	0x0100
        /*012a*/ 	.byte	0x04
	.zero		1


	//   ....[3]....
        /*012c*/ 	.word	0x00000600
        /*0130*/ 	.word	0x000000ff
        /*0134*/ 	.word	0x00000028
        /*0138*/ 	.short	0x0100
        /*013a*/ 	.byte	0x04
	.zero		1


	//   ....[4]....
        /*013c*/ 	.word	0x00000610
        /*0140*/ 	.word	0x000000ff
        /*0144*/ 	.word	0x00000010
        /*0148*/ 	.short	0x0100
        /*014a*/ 	.byte	0x04
	.zero		1


	//   ....[5]....
        /*014c*/ 	.word	0x00000620
        /*0150*/ 	.word	0x000000ff
        /*0154*/ 	.word	0x00000030
        /*0158*/ 	.short	0x0100
        /*015a*/ 	.byte	0x04
	.zero		1


	//   ....[6]....
        /*015c*/ 	.word	0x00000630
        /*0160*/ 	.word	0x000000ff
        /*0164*/ 	.word	0x00000018
        /*0168*/ 	.short	0x0100
        /*016a*/ 	.byte	0x04
	.zero		1


	//   ....[7]....
        /*016c*/ 	.word	0x00000640
        /*0170*/ 	.word	0x000000ff
        /*0174*/ 	.word	0x00000038
        /*0178*/ 	.short	0x0100
        /*017a*/ 	.byte	0x04
	.zero		1


	//   ....[8]....
        /*017c*/ 	.word	0x00000770
        /*0180*/ 	.word	0x000000ff
        /*0184*/ 	.word	0x00000040
        /*0188*/ 	.short	0x0100
        /*018a*/ 	.byte	0x04
	.zero		1


	//   ....[9]....
        /*018c*/ 	.word	0x00000780
        /*0190*/ 	.word	0x000000ff
        /*0194*/ 	.word	0x00000060
        /*0198*/ 	.short	0x0100
        /*019a*/ 	.byte	0x04
	.zero		1


	//   ....[10]....
        /*019c*/ 	.word	0x00000790
        /*01a0*/ 	.word	0x000000ff
        /*01a4*/ 	.word	0x00000048
        /*01a8*/ 	.short	0x0100
        /*01aa*/ 	.byte	0x04
	.zero		1


	//   ....[11]....
        /*01ac*/ 	.word	0x000007a0
        /*01b0*/ 	.word	0x000000ff
        /*01b4*/ 	.word	0x00000068
        /*01b8*/ 	.short	0x0100
        /*01ba*/ 	.byte	0x04
	.zero		1


	//   ....[12]....
        /*01bc*/ 	.word	0x000007b0
        /*01c0*/ 	.word	0x000000ff
        /*01c4*/ 	.word	0x00000050
        /*01c8*/ 	.short	0x0100
        /*01ca*/ 	.byte	0x04
	.zero		1


	//   ....[13]....
        /*01cc*/ 	.word	0x000007c0
        /*01d0*/ 	.word	0x000000ff
        /*01d4*/ 	.word	0x00000070
        /*01d8*/ 	.short	0x0100
        /*01da*/ 	.byte	0x04
	.zero		1


	//   ....[14]....
        /*01dc*/ 	.word	0x000007d0
        /*01e0*/ 	.word	0x000000ff
        /*01e4*/ 	.word	0x00000058
        /*01e8*/ 	.short	0x0100
        /*01ea*/ 	.byte	0x04
	.zero		1


	//   ....[15]....
        /*01ec*/ 	.word	0x000007e0
        /*01f0*/ 	.word	0x000000ff
        /*01f4*/ 	.word	0x00000078
        /*01f8*/ 	.short	0x0100
        /*01fa*/ 	.byte	0x04
	.zero		1


	//   ....[16]....
        /*01fc*/ 	.word	0x000008d0
        /*0200*/ 	.word	0x000000ff
        /*0204*/ 	.word	0x00000080
        /*0208*/ 	.short	0x0100
        /*020a*/ 	.byte	0x06
	.zero		1


	//   ....[17]....
        /*020c*/ 	.word	0x000008e0
        /*0210*/ 	.word	0x000000ff
        /*0214*/ 	.word	0x00000088
        /*0218*/ 	.short	0x0100
        /*021a*/ 	.byte	0x06
	.zero		1


	//   ....[18]....
        /*021c*/ 	.word	0x00000a20
        /*0220*/ 	.word	0x000000ff
        /*0224*/ 	.word	0x00000090
        /*0228*/ 	.short	0x0100
        /*022a*/ 	.byte	0x06
	.zero		1


	//   ....[19]....
        /*022c*/ 	.word	0x00000a30
        /*0230*/ 	.word	0x000000ff
        /*0234*/ 	.word	0x00000098
        /*0238*/ 	.short	0x0100
        /*023a*/ 	.byte	0x06
	.zero		1


	//   ....[20]....
        /*023c*/ 	.word	0x00000b80
        /*0240*/ 	.word	0x000000ff
        /*0244*/ 	.word	0x000000a0
        /*0248*/ 	.short	0x0100
        /*024a*/ 	.byte	0x04
	.zero		1


	//   ....[21]....
        /*024c*/ 	.word	0x00000b90
        /*0250*/ 	.word	0x000000ff
        /*0254*/ 	.word	0x000000b0
        /*0258*/ 	.short	0x0100
        /*025a*/ 	.byte	0x04
	.zero		1


	//   ....[22]....
        /*025c*/ 	.word	0x00000ba0
        /*0260*/ 	.word	0x000000ff
        /*0264*/ 	.word	0x000000a8
        /*0268*/ 	.short	0x0100
        /*026a*/ 	.byte	0x04
	.zero		1


	//   ....[23]....
        /*026c*/ 	.word	0x00000bb0
        /*0270*/ 	.word	0x000000ff
        /*0274*/ 	.word	0x000000b8
        /*0278*/ 	.short	0x0100
        /*027a*/ 	.byte	0x04
	.zero		1


	//   ....[24]....
        /*027c*/ 	.word	0x00001560
        /*0280*/ 	.word	0x000000ff
        /*0284*/ 	.word	0x00000020
        /*0288*/ 	.short	0x010a
        /*028a*/ 	.byte	0x04
	.zero		1


	//   ....[25]....
        /*028c*/ 	.word	0x00002190
        /*0290*/ 	.word	0x000000ff
        /*0294*/ 	.word	0x00000020
        /*0298*/ 	.short	0x010a
        /*029a*/ 	.byte	0x06
	.zero		1


	//   ....[26]....
        /*029c*/ 	.word	0x00002430
        /*02a0*/ 	.word	0x000000ff
        /*02a4*/ 	.word	0x00000020
        /*02a8*/ 	.short	0x010a
        /*02aa*/ 	.byte	0x08
	.zero		1


	//   ....[27]....
        /*02ac*/ 	.word	0x00003550
        /*02b0*/ 	.word	0x000000ff
        /*02b4*/ 	.word	0x00000088
        /*02b8*/ 	.short	0x0101
        /*02ba*/ 	.byte	0x27
	.zero		1


	//   ....[28]....
        /*02bc*/ 	.word	0x00003580
        /*02c0*/ 	.word	0x000000ff
        /*02c4*/ 	.word	0x00000020
        /*02c8*/ 	.short	0x010a
        /*02ca*/ 	.byte	0x04
	.zero		1


	//   ....[29]....
        /*02cc*/ 	.word	0x00004140
        /*02d0*/ 	.word	0x000000ff
        /*02d4*/ 	.word	0x00000020
        /*02d8*/ 	.short	0x010a
        /*02da*/ 	.byte	0x06
	.zero		1


	//   ....[30]....
        /*02dc*/ 	.word	0x000043f0
        /*02e0*/ 	.word	0x000000ff
        /*02e4*/ 	.word	0x00000020
        /*02e8*/ 	.short	0x010a
        /*02ea*/ 	.byte	0x08
	.zero		1


	//   ....[31]....
        /*02ec*/ 	.word	0x000056c0
        /*02f0*/ 	.word	0x000000ff
        /*02f4*/ 	.word	0x00000090
        /*02f8*/ 	.short	0x010a
        /*02fa*/ 	.byte	0x27
	.zero		1


	//   ....[32]....
        /*02fc*/ 	.word	0x00005790
        /*0300*/ 	.word	0x000000ff
        /*0304*/ 	.word	0x00000000
        /*0308*/ 	.short	0x0101
        /*030a*/ 	.byte	0x04
	.zero		1


	//   ....[33]....
        /*030c*/ 	.word	0x00005e10
        /*0310*/ 	.word	0x000000ff
        /*0314*/ 	.word	0x00000000
        /*0318*/ 	.short	0x010a
        /*031a*/ 	.byte	0x04
	.zero		1


	//   ....[34]....
        /*031c*/ 	.word	0x00005eb0
        /*0320*/ 	.word	0x000000ff
        /*0324*/ 	.word	0x00000000
        /*0328*/ 	.short	0x010a
        /*032a*/ 	.byte	0x05
	.zero		1


	//   ....[35]....
        /*032c*/ 	.word	0x00005f50
        /*0330*/ 	.word	0x000000ff
        /*0334*/ 	.word	0x00000000
        /*0338*/ 	.short	0x010a
        /*033a*/ 	.byte	0x05
	.zero		1


	//   ....[36]....
        /*033c*/ 	.word	0x00006000
        /*0340*/ 	.word	0x00000000
        /*0344*/ 	.word	0x00000000
        /*0348*/ 	.short	0x010a
        /*034a*/ 	.byte	0xff
	.zero		1


	//   ....[37]....
        /*034c*/ 	.word	0x00006150
        /*0350*/ 	.word	0x000000ff
        /*0354*/ 	.word	0x00000098
        /*0358*/ 	.short	0x010a
        /*035a*/ 	.byte	0x04
	.zero		1


	//   ....[38]....
        /*035c*/ 	.word	0x000061f0
        /*0360*/ 	.word	0x000000ff
        /*0364*/ 	.word	0x00000090
        /*0368*/ 	.short	0x010a
        /*036a*/ 	.byte	0x04
	.zero		1


	//   ....[39]....
        /*036c*/ 	.word	0x00006290
        /*0370*/ 	.word	0x000000ff
        /*0374*/ 	.word	0x00000000
        /*0378*/ 	.short	0x0101
        /*037a*/ 	.byte	0x05
	.zero		1


	//   ....[40]....
        /*037c*/ 	.word	0x000062d0
        /*0380*/ 	.word	0x000000ff
        /*0384*/ 	.word	0x00000098
        /*0388*/ 	.short	0x0106
        /*038a*/ 	.byte	0x04
	.zero		1


	//   ....[41]....
        /*038c*/ 	.word	0x00006310
        /*0390*/ 	.word	0x00000000
        /*0394*/ 	.word	0x00000098
        /*0398*/ 	.short	0x010a
        /*039a*/ 	.byte	0xff
	.zero		1


	//   ....[42]....
        /*039c*/ 	.word	0x000068f0
        /*03a0*/ 	.word	0x000000ff
        /*03a4*/ 	.word	0x00000090
        /*03a8*/ 	.short	0x010a
        /*03aa*/ 	.byte	0x17
	.zero		1


	//   ....[43]....
        /*03ac*/ 	.word	0x000069a0
        /*03b0*/ 	.word	0x000000ff
        /*03b4*/ 	.word	0x00000000
        /*03b8*/ 	.short	0x0101
        /*03ba*/ 	.byte	0x2c
	.zero		1


	//   ....[44]....
        /*03bc*/ 	.word	0x000069b0
        /*03c0*/ 	.word	0x000000ff
        /*03c4*/ 	.word	0x000000b0
        /*03c8*/ 	.short	0x010a
        /*03ca*/ 	.byte	0x1b
	.zero		1


	//   ....[45]....
        /*03cc*/ 	.word	0x00006a60
        /*03d0*/ 	.word	0x000000ff
        /*03d4*/ 	.word	0x00000000
        /*03d8*/ 	.short	0x010a
        /*03da*/ 	.byte	0x04
	.zero		1


	//   ....[46]....
        /*03dc*/ 	.word	0x00006ab0
        /*03e0*/ 	.word	0x000000ff
        /*03e4*/ 	.word	0x00000000
        /*03e8*/ 	.short	0x010a
        /*03ea*/ 	.byte	0x15
	.zero		1


	//   ....[47]....
        /*03ec*/ 	.word	0x00006bf0
        /*03f0*/ 	.word	0x000000ff
        /*03f4*/ 	.word	0x00000000
        /*03f8*/ 	.short	0x010a
        /*03fa*/ 	.byte	0x05
	.zero		1


	//   ....[48]....
        /*03fc*/ 	.word	0x00007070
        /*0400*/ 	.word	0x000000ff
        /*0404*/ 	.word	0x00000000
        /*0408*/ 	.short	0x010a
        /*040a*/ 	.byte	0x04
	.zero		1


	//   ....[49]....
        /*040c*/ 	.word	0x00007100
        /*0410*/ 	.word	0x000000ff
        /*0414*/ 	.word	0x00000000
        /*0418*/ 	.short	0x010a
        /*041a*/ 	.byte	0x04
	.zero		1


	//   ....[50]....
        /*041c*/ 	.word	0x000076b0
        /*0420*/ 	.word	0x000000ff
        /*0424*/ 	.word	0x00000090
        /*0428*/ 	.short	0x010a
        /*042a*/ 	.byte	0x1f
	.zero		1


	//   ....[51]....
        /*042c*/ 	.word	0x00007750
        /*0430*/ 	.word	0x000000ff
        /*0434*/ 	.word	0x00000000
        /*0438*/ 	.short	0x0101
        /*043a*/ 	.byte	0x39
	.zero		1


	//   ....[52]....
        /*043c*/ 	.word	0x00007ca0
        /*0440*/ 	.word	0x000000ff
        /*0444*/ 	.word	0x00000088
        /*0448*/ 	.short	0x010a
        /*044a*/ 	.byte	0x1f
	.zero		1


	//   ....[53]....
        /*044c*/ 	.word	0x00007e40
        /*0450*/ 	.word	0x000000ff
        /*0454*/ 	.word	0x00000060
        /*0458*/ 	.short	0x010a
        /*045a*/ 	.byte	0x1f
	.zero		1


	//   ....[54]....
        /*045c*/ 	.word	0x00008060
        /*0460*/ 	.word	0x000000ff
        /*0464*/ 	.word	0x00000040
        /*0468*/ 	.short	0x010b
        /*046a*/ 	.byte	0x1f
	.zero		1


	//   ....[55]....
        /*046c*/ 	.word	0x00008070
        /*0470*/ 	.word	0x000000ff
        /*0474*/ 	.word	0x00000000
        /*0478*/ 	.short	0x0101
        /*047a*/ 	.byte	0x3d
	.zero		1


	//   ....[56]....
        /*047c*/ 	.word	0x00008080
        /*0480*/ 	.word	0x000000ff
        /*0484*/ 	.word	0x00000068
        /*0488*/ 	.short	0x010a
        /*048a*/ 	.byte	0x1f
	.zero		1


	//   ....[57]....
        /*048c*/ 	.word	0x000081e0
        /*0490*/ 	.word	0x000000ff
        /*0494*/ 	.word	0x00000048
        /*0498*/ 	.short	0x010b
        /*049a*/ 	.byte	0x1f
	.zero		1


	//   ....[58]....
        /*049c*/ 	.word	0x000081f0
        /*04a0*/ 	.word	0x000000ff
        /*04a4*/ 	.word	0x00000000
        /*04a8*/ 	.short	0x0101
        /*04aa*/ 	.byte	0x3c
	.zero		1


	//   ....[59]....
        /*04ac*/ 	.word	0x00008200
        /*04b0*/ 	.word	0x000000ff
        /*04b4*/ 	.word	0x00000070
        /*04b8*/ 	.short	0x010a
        /*04ba*/ 	.byte	0x1f
	.zero		1


	//   ....[60]....
        /*04bc*/ 	.word	0x00008380
        /*04c0*/ 	.word	0x000000ff
        /*04c4*/ 	.word	0x00000050
        /*04c8*/ 	.short	0x010b
        /*04ca*/ 	.byte	0x1f
	.zero		1


	//   ....[61]....
        /*04cc*/ 	.word	0x00008390
        /*04d0*/ 	.word	0x000000ff
        /*04d4*/ 	.word	0x00000000
        /*04d8*/ 	.short	0x0101
        /*04da*/ 	.byte	0x3b
	.zero		1


	//   ....[62]....
        /*04dc*/ 	.word	0x000083a0
        /*04e0*/ 	.word	0x000000ff
        /*04e4*/ 	.word	0x00000078
        /*04e8*/ 	.short	0x010a
        /*04ea*/ 	.byte	0x1f
	.zero		1


	//   ....[63]....
        /*04ec*/ 	.word	0x00008550
        /*04f0*/ 	.word	0x000000ff
        /*04f4*/ 	.word	0x00000058
        /*04f8*/ 	.short	0x010b
        /*04fa*/ 	.byte	0x1f
	.zero		1


	//   ....[64]....
        /*04fc*/ 	.word	0x00008560
        /*0500*/ 	.word	0x000000ff
        /*0504*/ 	.word	0x00000000
        /*0508*/ 	.short	0x0101
        /*050a*/ 	.byte	0x3a
	.zero		1


	//   ....[65]....
        /*050c*/ 	.word	0x00008590
        /*0510*/ 	.word	0x000000ff
        /*0514*/ 	.word	0x00000060
        /*0518*/ 	.short	0x010a
        /*051a*/ 	.byte	0x1f
	.zero		1


	//   ....[66]....
        /*051c*/ 	.word	0x000085b0
        /*0520*/ 	.word	0x000000ff
        /*0524*/ 	.word	0x00000068
        /*0528*/ 	.short	0x010a
        /*052a*/ 	.byte	0x1f
	.zero		1


	//   ....[67]....
        /*052c*/ 	.word	0x000085d0
        /*0530*/ 	.word	0x000000ff
        /*0534*/ 	.word	0x00000070
        /*0538*/ 	.short	0x010a
        /*053a*/ 	.byte	0x1f
	.zero		1


	//   ....[68]....
        /*053c*/ 	.word	0x00008610
        /*0540*/ 	.word	0x00000000
        /*0544*/ 	.word	0x00000078
        /*0548*/ 	.short	0x010a
        /*054a*/ 	.byte	0xff
	.zero		1


	//   ....[69]....
        /*054c*/ 	.word	0x00008a00
        /*0550*/ 	.word	0x000000ff
        /*0554*/ 	.word	0x00000090
        /*0558*/ 	.short	0x010a
        /*055a*/ 	.byte	0x2d
	.zero		1


	//   ....[70]....
        /*055c*/ 	.word	0x00008ad0
        /*0560*/ 	.word	0x000000ff
        /*0564*/ 	.word	0x00000000
        /*0568*/ 	.short	0x0101
        /*056a*/ 	.byte	0x04
	.zero		1


	//   ....[71]....
        /*056c*/ 	.word	0x00009740
        /*0570*/ 	.word	0x000000ff
        /*0574*/ 	.word	0x00000040
        /*0578*/ 	.short	0x010a
        /*057a*/ 	.byte	0x2d
	.zero		1


	//   ....[72]....
        /*057c*/ 	.word	0x000098a0
        /*0580*/ 	.word	0x00000051
        /*0584*/ 	.word	0x000000a0
        /*0588*/ 	.short	0x010a
        /*058a*/ 	.byte	0xff
	.zero		1


	//   ....[73]....
        /*058c*/ 	.word	0x000099f0
        /*0590*/ 	.word	0x000000ff
        /*0594*/ 	.word	0x00000040
        /*0598*/ 	.short	0x010a
        /*059a*/ 	.byte	0x2d
	.zero		1


	//   ....[74]....
        /*059c*/ 	.word	0x00009af0
        /*05a0*/ 	.word	0x00000051
        /*05a4*/ 	.word	0x000000a0
        /*05a8*/ 	.short	0x010a
        /*05aa*/ 	.byte	0xff
	.zero		1


	//   ....[75]....
        /*05ac*/ 	.word	0x0000a310
        /*05b0*/ 	.word	0x00000000
        /*05b4*/ 	.word	0x00000000
        /*05b8*/ 	.short	0x0101
        /*05ba*/ 	.byte	0xff
	.zero		1


	//   ....[76]....
        /*05bc*/ 	.word	0x0000a320
        /*05c0*/ 	.word	0x00000002
        /*05c4*/ 	.word	0x00000040
        /*05c8*/ 	.short	0x010a
        /*05ca*/ 	.byte	0xff
	.zero		1


	//   ....[77]....
        /*05cc*/ 	.word	0x0000a3f0
        /*05d0*/ 	.word	0x00000002
        /*05d4*/ 	.word	0x00000040
        /*05d8*/ 	.short	0x010a
        /*05da*/ 	.byte	0xff
	.zero		1


	//   ....[78]....
        /*05dc*/ 	.word	0x0000ac90
        /*05e0*/ 	.word	0x00000000
        /*05e4*/ 	.word	0x00000000
        /*05e8*/ 	.short	0x0101
        /*05ea*/ 	.byte	0xff
	.zero		1


	//   ....[79]....
        /*05ec*/ 	.word	0x0000acb0
        /*05f0*/ 	.word	0x00000002
        /*05f4*/ 	.word	0x00000040
        /*05f8*/ 	.short	0x010a
        /*05fa*/ 	.byte	0xff
	.zero		1


	//   ....[80]....
        /*05fc*/ 	.word	0x0000ad70
        /*0600*/ 	.word	0x00000002
        /*0604*/ 	.word	0x00000040
        /*0608*/ 	.short	0x010a
        /*060a*/ 	.byte	0xff
	.zero		1


	//   ....[81]....
        /*060c*/ 	.word	0x0000b600
        /*0610*/ 	.word	0x0000000e
        /*0614*/ 	.word	0x00000000
        /*0618*/ 	.short	0x0101
        /*061a*/ 	.byte	0xff
	.zero		1


	//   ....[82]....
        /*061c*/ 	.word	0x0000b620
        /*0620*/ 	.word	0x00000002
        /*0624*/ 	.word	0x00000040
        /*0628*/ 	.short	0x010a
        /*062a*/ 	.byte	0xff
	.zero		1


	//   ....[83]....
        /*062c*/ 	.word	0x0000b6e0
        /*0630*/ 	.word	0x00000002
        /*0634*/ 	.word	0x00000040
        /*0638*/ 	.short	0x010a
        /*063a*/ 	.byte	0xff
	.zero		1


	//   ....[84]....
        /*063c*/ 	.word	0x0000bcc0
        /*0640*/ 	.word	0x000000ff
        /*0644*/ 	.word	0x00000000
        /*0648*/ 	.short	0x0101
        /*064a*/ 	.byte	0x04
	.zero		1


	//   ....[85]....
        /*064c*/ 	.word	0x0000bfe0
        /*0650*/ 	.word	0x00000000
        /*0654*/ 	.word	0x00000000
        /*0658*/ 	.short	0x0101
        /*065a*/ 	.byte	0xff
	.zero		1


	//   ....[86]....
        /*065c*/ 	.word	0x0000c250
        /*0660*/ 	.word	0x000000ff
        /*0664*/ 	.word	0x00000000
        /*0668*/ 	.short	0x0101
        /*066a*/ 	.byte	0x04
	.zero		1


	//   ....[87]....
        /*066c*/ 	.word	0x0000c2a0
        /*0670*/ 	.word	0x0000002a
        /*0674*/ 	.word	0x00000020
        /*0678*/ 	.short	0x010a
        /*067a*/ 	.byte	0xff
	.zero		1


	//   ....[88]....
        /*067c*/ 	.word	0x0000c320
        /*0680*/ 	.word	0x0000002b
        /*0684*/ 	.word	0x00000020
        /*0688*/ 	.short	0x010a
        /*068a*/ 	.byte	0xff
	.zero		1


	//   ....[89]....
        /*068c*/ 	.word	0x0000c380
        /*0690*/ 	.word	0x00000000
        /*0694*/ 	.word	0x00000090
        /*0698*/ 	.short	0x010a
        /*069a*/ 	.byte	0xff
	.zero		1


	//   ....[90]....
        /*069c*/ 	.word	0x0000c3e0
        /*06a0*/ 	.word	0x00000000
        /*06a4*/ 	.word	0x00000000
        /*06a8*/ 	.short	0x010a
        /*06aa*/ 	.byte	0xff
	.zero		1


	//   ....[91]....
        /*06ac*/ 	.word	0x0000c440
        /*06b0*/ 	.word	0x00000000
        /*06b4*/ 	.word	0x00000000
        /*06b8*/ 	.short	0x010a
        /*06ba*/ 	.byte	0xff
	.zero		1


	//   ....[92]....
        /*06bc*/ 	.word	0x0000c4a0
        /*06c0*/ 	.word	0x00000000
        /*06c4*/ 	.word	0x00000000
        /*06c8*/ 	.short	0x010a
        /*06ca*/ 	.byte	0xff
	.zero		1


	//   ....[93]....
        /*06cc*/ 	.word	0x0000c500
        /*06d0*/ 	.word	0x00000004
        /*06d4*/ 	.word	0x00000098
        /*06d8*/ 	.short	0x010a
        /*06da*/ 	.byte	0xff
	.zero		1


	//   ....[94]....
        /*06dc*/ 	.word	0x0000c560
        /*06e0*/ 	.word	0x00000004
        /*06e4*/ 	.word	0x00000090
        /*06e8*/ 	.short	0x010a
        /*06ea*/ 	.byte	0xff
	.zero		1


	//   ....[95]....
        /*06ec*/ 	.word	0x0000c5c0
        /*06f0*/ 	.word	0x00000000
        /*06f4*/ 	.word	0x00000090
        /*06f8*/ 	.short	0x010a
        /*06fa*/ 	.byte	0xff
	.zero		1


	//   ....[96]....
        /*06fc*/ 	.word	0x0000c620
        /*0700*/ 	.word	0x00000004
        /*0704*/ 	.word	0x000000b0
        /*0708*/ 	.short	0x010a
        /*070a*/ 	.byte	0xff
	.zero		1


	//   ....[97]....
        /*070c*/ 	.word	0x0000c680
        /*0710*/ 	.word	0x00000000
        /*0714*/ 	.word	0x00000000
        /*0718*/ 	.short	0x010a
        /*071a*/ 	.byte	0xff
	.zero		1


	//   ....[98]....
        /*071c*/ 	.word	0x0000c6e0
        /*0720*/ 	.word	0x00000000
        /*0724*/ 	.word	0x00000000
        /*0728*/ 	.short	0x010a
        /*072a*/ 	.byte	0xff
	.zero		1


	//   ....[99]....
        /*072c*/ 	.word	0x0000c740
        /*0730*/ 	.word	0x00000000
        /*0734*/ 	.word	0x00000000
        /*0738*/ 	.short	0x010a
        /*073a*/ 	.byte	0xff
	.zero		1


	//   ....[100]....
        /*073c*/ 	.word	0x0000c7a0
        /*0740*/ 	.word	0x00000002
        /*0744*/ 	.word	0x00000090
        /*0748*/ 	.short	0x010a
        /*074a*/ 	.byte	0xff
	.zero		1


	//   ....[101]....
        /*074c*/ 	.word	0x0000c800
        /*0750*/ 	.word	0x00000002
        /*0754*/ 	.word	0x00000088
        /*0758*/ 	.short	0x010a
        /*075a*/ 	.byte	0xff
	.zero		1


	//   ....[102]....
        /*075c*/ 	.word	0x0000c860
        /*0760*/ 	.word	0x00000002
        /*0764*/ 	.word	0x00000060
        /*0768*/ 	.short	0x010a
        /*076a*/ 	.byte	0xff
	.zero		1


	//   ....[103]....
        /*076c*/ 	.word	0x0000c8c0
        /*0770*/ 	.word	0x00000002
        /*0774*/ 	.word	0x00000068
        /*0778*/ 	.short	0x010a
        /*077a*/ 	.byte	0xff
	.zero		1


	//   ....[104]....
        /*077c*/ 	.word	0x0000c920
        /*0780*/ 	.word	0x00000002
        /*0784*/ 	.word	0x00000070
        /*0788*/ 	.short	0x010a
        /*078a*/ 	.byte	0xff
	.zero		1


	//   ....[105]....
        /*078c*/ 	.word	0x0000c980
        /*0790*/ 	.word	0x00000002
        /*0794*/ 	.word	0x00000078
        /*0798*/ 	.short	0x010a
        /*079a*/ 	.byte	0xff
	.zero		1


	//   ....[106]....
        /*079c*/ 	.word	0x0000c9e0
        /*07a0*/ 	.word	0x00000000
        /*07a4*/ 	.word	0x00000060
        /*07a8*/ 	.short	0x010a
        /*07aa*/ 	.byte	0xff
	.zero		1


	//   ....[107]....
        /*07ac*/ 	.word	0x0000ca40
        /*07b0*/ 	.word	0x00000000
        /*07b4*/ 	.word	0x00000068
        /*07b8*/ 	.short	0x010a
        /*07ba*/ 	.byte	0xff
	.zero		1


	//   ....[108]....
        /*07bc*/ 	.word	0x0000caa0
        /*07c0*/ 	.word	0x00000000
        /*07c4*/ 	.word	0x00000070
        /*07c8*/ 	.short	0x010a
        /*07ca*/ 	.byte	0xff
	.zero		1


	//   ....[109]....
        /*07cc*/ 	.word	0x0000cb00
        /*07d0*/ 	.word	0x00000000
        /*07d4*/ 	.word	0x00000090
        /*07d8*/ 	.short	0x010a
        /*07da*/ 	.byte	0xff
	.zero		1


	//   ....[110]....
        /*07dc*/ 	.word	0x0000cb60
        /*07e0*/ 	.word	0x00000002
        /*07e4*/ 	.word	0x00000040
        /*07e8*/ 	.short	0x010a
        /*07ea*/ 	.byte	0xff
	.zero		1


	//   ....[111]....
        /*07ec*/ 	.word	0x0000cbb0
        /*07f0*/ 	.word	0x00000051
        /*07f4*/ 	.word	0x000000a0
        /*07f8*/ 	.short	0x010a
        /*07fa*/ 	.byte	0xff
	.zero		1


	//   ....[112]....
        /*07fc*/ 	.word	0x0000cc00
        /*0800*/ 	.word	0x00000002
        /*0804*/ 	.word	0x00000040
        /*0808*/ 	.short	0x010a
        /*080a*/ 	.byte	0xff
	.zero		1


	//   ....[113]....
        /*080c*/ 	.word	0x0000cc50
        /*0810*/ 	.word	0x00000002
        /*0814*/ 	.word	0x00000040
        /*0818*/ 	.short	0x010a
        /*081a*/ 	.byte	0xff
	.zero		1


	//   ....[114]....
        /*081c*/ 	.word	0x0000cca0
        /*0820*/ 	.word	0x00000002
        /*0824*/ 	.word	0x00000040
        /*0828*/ 	.short	0x010a
        /*082a*/ 	.byte	0xff
	.zero		1


	//----- nvinfo : EIATTR_NUM_MBARRIERS
	.align		4
.L_47:
        /*082c*/ 	.byte	0x03, 0x38
        /*082e*/ 	.short	0x0018


	//----- nvinfo : EIATTR_EXIT_INSTR_OFFSETS
	.align		4
        /*0830*/ 	.byte	0x04, 0x1c
        /*0832*/ 	.short	(.L_49 - .L_48)


	//   ....[0]....
.L_48:
        /*0834*/ 	.word	0x00006030


	//   ....[1]....
        /*0838*/ 	.word	0x000062e0


	//   ....[2]....
        /*083c*/ 	.word	0x00006340


	//   ....[3]....
        /*0840*/ 	.word	0x00007370


	//   ....[4]....
        /*0844*/ 	.word	0x00008640


	//   ....[5]....
        /*0848*/ 	.word	0x00008680


	//   ....[6]....
        /*084c*/ 	.word	0x0000c130


	//   ....[7]....
        /*0850*/ 	.word	0x0000c1b0


	//   ....[8]....
        /*0854*/ 	.word	0x0000c1e0


	//   ....[9]....
        /*0858*/ 	.word	0x0000c260


	//----- nvinfo : EIATTR_MAX_THREADS
	.align		4
.L_49:
        /*085c*/ 	.byte	0x04, 0x05
        /*085e*/ 	.short	(.L_51 - .L_50)
.L_50:
        /*0860*/ 	.word	0x00000100
        /*0864*/ 	.word	0x00000001
        /*0868*/ 	.word	0x00000001


	//----- nvinfo : EIATTR_CRS_STACK_SIZE
	.align		4
.L_51:
        /*086c*/ 	.byte	0x04, 0x1e
        /*086e*/ 	.short	(.L_53 - .L_52)
.L_52:
        /*0870*/ 	.word	0x00000000


	//----- nvinfo : EIATTR_CBANK_PARAM_SIZE
	.align		4
.L_53:
        /*0874*/ 	.byte	0x03, 0x19
        /*0876*/ 	.short	0x0800


	//----- nvinfo : EIATTR_PARAM_CBANK
	.align		4
        /*0878*/ 	.byte	0x04, 0x0a
        /*087a*/ 	.short	(.L_55 - .L_54)
	.align		4
.L_54:
        /*087c*/ 	.word	index@(.nv.constant0._ZN7cutlass13device_kernelINS_4conv6kernel13ConvUniversalINS1_16ConvProblemShapeILNS1_8OperatorE0ELi2EEENS1_10collective14CollectiveConvINS1_47MainloopSm100TmaUmmaWarpSpecializedImplicitGemmILS5_0ELi4ELi2ELi1ELi2EN4cute5tupleIJNSA_1CILi1EEESD_SD_EEEEENSB_IJNSC_ILi64EEENSC_ILi128EEENSB_IJSG_EEEEEENS_10tfloat32_tESK_NSA_8TiledMMAINSA_8MMA_AtomIJNSA_17SM100_MMA_TF32_SSISK_SK_fLi64ELi128ELNSA_4UMMA5MajorE0ELSP_0ELNSO_7ScaleInE0ELSQ_0EEEEEENSA_6LayoutISE_NSB_IJNSC_ILi0EEESU_SU_EEEEENSB_IJNSA_10UnderscoreESX_SX_EEEEENS7_6detail27Sm100ImplicitGemmTileTraitsINSA_20SM90_TMA_LOAD_IM2COLENSA_14ComposedLayoutINSA_7SwizzleILi3ELi4ELi3EEENSA_18smem_ptr_flag_bitsILi32EEENST_INSB_IJNSC_ILi8EEENSC_ILi32EEEEEENSB_IJS19_SD_EEEEEEEvEENS11_INSA_13SM90_TMA_LOADES1D_vEEEENS_8epilogue10collective18CollectiveEpilogueINS1I_23Sm100TmaWarpSpecializedILi4ELi2ELi16ELb1ELb0EEEJSJ_NSB_IJNST_ISG_SD_EENST_IS19_SD_EEEEESK_NSB_IJNSB_IJlllEEESD_SU_EEESK_S1R_NS1I_6fusion15FusionCallbacksIS1M_NS1S_17LinearCombinationISK_fSK_fLNS_15FloatRoundStyleE2EEESJ_S1P_JEEENSA_5SM1004TMEM4LOAD26SM100_TMEM_LOAD_16dp128b8xES12_S1D_NSA_17SM75_U32x4_LDSM_NENSA_21SM90_TMA_STORE_IM2COLES1D_NSA_17SM90_U32x4_STSM_NENSA_39AutoVectorizingCopyWithAssumedAlignmentILi128EEEEEEvvEEEEvNT_6ParamsE)
        /*0880*/ 	.short	0x0380
        /*0882*/ 	.short	0x0800


	//----- nvinfo : EIATTR_SW_WAR
	.align		4
.L_55:
        /*0884*/ 	.byte	0x04, 0x36
        /*0886*/ 	.short	(.L_57 - .L_56)
.L_56:
        /*0888*/ 	.word	0x00000008
.L_57:


//--------------------- .nv.callgraph             --------------------------
	.section	.nv.callgraph,"",@"SHT_CUDA_CALLGRAPH"
	.align	4
	.sectionentsize	8
	.align		4
        /*0000*/ 	.word	0x00000000
	.align		4
        /*0004*/ 	.word	0xffffffff
	.align		4
        /*0008*/ 	.word	index@(_ZN7cutlass13device_kernelINS_4conv6kernel13ConvUniversalINS1_16ConvProblemShapeILNS1_8OperatorE0ELi2EEENS1_10collective14CollectiveConvINS1_47MainloopSm100TmaUmmaWarpSpecializedImplicitGemmILS5_0ELi4ELi2ELi1ELi2EN4cute5tupleIJNSA_1CILi1EEESD_SD_EEEEENSB_IJNSC_ILi64EEENSC_ILi128EEENSB_IJSG_EEEEEENS_10tfloat32_tESK_NSA_8TiledMMAINSA_8MMA_AtomIJNSA_17SM100_MMA_TF32_SSISK_SK_fLi64ELi128ELNSA_4UMMA5MajorE0ELSP_0ELNSO_7ScaleInE0ELSQ_0EEEEEENSA_6LayoutISE_NSB_IJNSC_ILi0EEESU_SU_EEEEENSB_IJNSA_10UnderscoreESX_SX_EEEEENS7_6detail27Sm100ImplicitGemmTileTraitsINSA_20SM90_TMA_LOAD_IM2COLENSA_14ComposedLayoutINSA_7SwizzleILi3ELi4ELi3EEENSA_18smem_ptr_flag_bitsILi32EEENST_INSB_IJNSC_ILi8EEENSC_ILi32EEEEEENSB_IJS19_SD_EEEEEEEvEENS11_INSA_13SM90_TMA_LOADES1D_vEEEENS_8epilogue10collective18CollectiveEpilogueINS1I_23Sm100TmaWarpSpecializedILi4ELi2ELi16ELb1ELb0EEEJSJ_NSB_IJNST_ISG_SD_EENST_IS19_SD_EEEEESK_NSB_IJNSB_IJlllEEESD_SU_EEESK_S1R_NS1I_6fusion15FusionCallbacksIS1M_NS1S_17LinearCombinationISK_fSK_fLNS_15FloatRoundStyleE2EEESJ_S1P_JEEENSA_5SM1004TMEM4LOAD26SM100_TMEM_LOAD_16dp128b8xES12_S1D_NSA_17SM75_U32x4_LDSM_NENSA_21SM90_TMA_STORE_IM2COLES1D_NSA_17SM90_U32x4_STSM_NENSA_39AutoVectorizingCopyWithAssumedAlignmentILi128EEEEEEvvEEEEvNT_6ParamsE)
	.align		4
        /*000c*/ 	.word	index@(__assertfail)
	.align		4
        /*0010*/ 	.word	0x00000000
	.align		4
        /*0014*/ 	.word	0xfffffffe
	.align		4
        /*0018*/ 	.word	0x00000000
	.align		4
        /*001c*/ 	.word	0xfffffffd
	.align		4
        /*0020*/ 	.word	0x00000000
	.align		4
        /*0024*/ 	.word	0xfffffffc


//--------------------- .nv.constant4             --------------------------
	.section	.nv.constant4,"a",@progbits
	.align	8
	.align		8
.nv.constant4:
        /*0000*/ 	.dword	__assertfail
	.align		8
        /*0008*/ 	.dword	__unnamed_1
	.align		8
        /*0010*/ 	.dword	__unnamed_2
	.align		8
        /*0018*/ 	.dword	_ZN39_INTERNAL_13dadf43_4_k_cu_2877546f_40884cuda3std3__45__cpo5beginE
	.align		8
        /*0020*/ 	.dword	_ZN39_INTERNAL_13dadf43_4_k_cu_2877546f_40884cuda3std3__45__cpo3endE
	.align		8
        /*0028*/ 	.dword	_ZN39_INTERNAL_13dadf43_4_k_cu_2877546f_40884cuda3std3__45__cpo6cbeginE
	.align		8
        /*0030*/ 	.dword	_ZN39_INTERNAL_13dadf43_4_k_cu_2877546f_40884cuda3std3__45__cpo4cendE
	.align		8
        /*0038*/ 	.dword	_ZN39_INTERNAL_13dadf43_4_k_cu_2877546f_40884cuda3std3__441_GLOBAL__N__13dadf43_4_k_cu_2877546f_40886ignoreE
	.align		8
        /*0040*/ 	.dword	_ZN39_INTERNAL_13dadf43_4_k_cu_2877546f_40884cuda3std3__419piecewise_constructE
	.align		8
        /*0048*/ 	.dword	_ZN39_INTERNAL_13dadf43_4_k_cu_2877546f_40884cuda3std3__48in_placeE
	.align		8
        /*0050*/ 	.dword	_ZN39_INTERNAL_13dadf43_4_k_cu_2877546f_40884cuda3std6ranges3__45__cpo4swapE
	.align		8
        /*0058*/ 	.dword	_ZN39_INTERNAL_13dadf43_4_k_cu_2877546f_40884cuda3std6ranges3__45__cpo9iter_moveE
	.align		8
        /*0060*/ 	.dword	_ZN39_INTERNAL_13dadf43_4_k_cu_2877546f_40884cute7productE
	.align		8
        /*0068*/ 	.dword	_ZN39_INTERNAL_13dadf43_4_k_cu_2877546f_40884cute1_E
	.align		8
        /*0070*/ 	.dword	$str$27
	.align		8
        /*0078*/ 	.dword	$str$28
	.align		8
        /*0080*/ 	.dword	$str$29
	.align		8
        /*0088*/ 	.dword	$str$30


//--------------------- .text._ZN7cutlass13device_kernelINS_4conv6kernel13ConvUniversalINS1_16ConvProblemShapeILNS1_8OperatorE0ELi2EEENS1_10collective14CollectiveConvINS1_47MainloopSm100TmaUmmaWarpSpecializedImplicitGemmILS5_0ELi4ELi2ELi1ELi2EN4cute5tupleIJNSA_1CILi1EEESD_SD_EEEEENSB_IJNSC_ILi64EEENSC_ILi128EEENSB_IJSG_EEEEEENS_10tfloat32_tESK_NSA_8TiledMMAINSA_8MMA_AtomIJNSA_17SM100_MMA_TF32_SSISK_SK_fLi64ELi128ELNSA_4UMMA5MajorE0ELSP_0ELNSO_7ScaleInE0ELSQ_0EEEEEENSA_6LayoutISE_NSB_IJNSC_ILi0EEESU_SU_EEEEENSB_IJNSA_10UnderscoreESX_SX_EEEEENS7_6detail27Sm100ImplicitGemmTileTraitsINSA_20SM90_TMA_LOAD_IM2COLENSA_14ComposedLayoutINSA_7SwizzleILi3ELi4ELi3EEENSA_18smem_ptr_flag_bitsILi32EEENST_INSB_IJNSC_ILi8EEENSC_ILi32EEEEEENSB_IJS19_SD_EEEEEEEvEENS11_INSA_13SM90_TMA_LOADES1D_vEEEENS_8epilogue10collective18CollectiveEpilogueINS1I_23Sm100TmaWarpSpecializedILi4ELi2ELi16ELb1ELb0EEEJSJ_NSB_IJNST_ISG_SD_EENST_IS19_SD_EEEEESK_NSB_IJNSB_IJlllEEESD_SU_EEESK_S1R_NS1I_6fusion15FusionCallbacksIS1M_NS1S_17LinearCombinationISK_fSK_fLNS_15FloatRoundStyleE2EEESJ_S1P_JEEENSA_5SM1004TMEM4LOAD26SM100_TMEM_LOAD_16dp128b8xES12_S1D_NSA_17SM75_U32x4_LDSM_NENSA_21SM90_TMA_STORE_IM2COLES1D_NSA_17SM90_U32x4_STSM_NENSA_39AutoVectorizingCopyWithAssumedAlignmentILi128EEEEEEvvEEEEvNT_6ParamsE --------------------------
	.section	.text._ZN7cutlass13device_kernelINS_4conv6kernel13ConvUniversalINS1_16ConvProblemShapeILNS1_8OperatorE0ELi2EEENS1_10collective14CollectiveConvINS1_47MainloopSm100TmaUmmaWarpSpecializedImplicitGemmILS5_0ELi4ELi2ELi1ELi2EN4cute5tupleIJNSA_1CILi1EEESD_SD_EEEEENSB_IJNSC_ILi64EEENSC_ILi128EEENSB_IJSG_EEEEEENS_10tfloat32_tESK_NSA_8TiledMMAINSA_8MMA_AtomIJNSA_17SM100_MMA_TF32_SSISK_SK_fLi64ELi128ELNSA_4UMMA5MajorE0ELSP_0ELNSO_7ScaleInE0ELSQ_0EEEEEENSA_6LayoutISE_NSB_IJNSC_ILi0EEESU_SU_EEEEENSB_IJNSA_10UnderscoreESX_SX_EEEEENS7_6detail27Sm100ImplicitGemmTileTraitsINSA_20SM90_TMA_LOAD_IM2COLENSA_14ComposedLayoutINSA_7SwizzleILi3ELi4ELi3EEENSA_18smem_ptr_flag_bitsILi32EEENST_INSB_IJNSC_ILi8EEENSC_ILi32EEEEEENSB_IJS19_SD_EEEEEEEvEENS11_INSA_13SM90_TMA_LOADES1D_vEEEENS_8epilogue10collective18CollectiveEpilogueINS1I_23Sm100TmaWarpSpecializedILi4ELi2ELi16ELb1ELb0EEEJSJ_NSB_IJNST_ISG_SD_EENST_IS19_SD_EEEEESK_NSB_IJNSB_IJlllEEESD_SU_EEESK_S1R_NS1I_6fusion15FusionCallbacksIS1M_NS1S_17LinearCombinationISK_fSK_fLNS_15FloatRoundStyleE2EEESJ_S1P_JEEENSA_5SM1004TMEM4LOAD26SM100_TMEM_LOAD_16dp128b8xES12_S1D_NSA_17SM75_U32x4_LDSM_NENSA_21SM90_TMA_STORE_IM2COLES1D_NSA_17SM90_U32x4_STSM_NENSA_39AutoVectorizingCopyWithAssumedAlignmentILi128EEEEEEvvEEEEvNT_6ParamsE,"ax",@progbits
	.align	128
.text._ZN7cutlass13device_kernelINS_4conv6kernel13ConvUniversalINS1_16ConvProblemShapeILNS1_8OperatorE0ELi2EEENS1_10collective14CollectiveConvINS1_47MainloopSm100TmaUmmaWarpSpecializedImplicitGemmILS5_0ELi4ELi2ELi1ELi2EN4cute5tupleIJNSA_1CILi1EEESD_SD_EEEEENSB_IJNSC_ILi64EEENSC_ILi128EEENSB_IJSG_EEEEEENS_10tfloat32_tESK_NSA_8TiledMMAINSA_8MMA_AtomIJNSA_17SM100_MMA_TF32_SSISK_SK_fLi64ELi128ELNSA_4UMMA5MajorE0ELSP_0ELNSO_7ScaleInE0ELSQ_0EEEEEENSA_6LayoutISE_NSB_IJNSC_ILi0EEESU_SU_EEEEENSB_IJNSA_10UnderscoreESX_SX_EEEEENS7_6detail27Sm100ImplicitGemmTileTraitsINSA_20SM90_TMA_LOAD_IM2COLENSA_14ComposedLayoutINSA_7SwizzleILi3ELi4ELi3EEENSA_18smem_ptr_flag_bitsILi32EEENST_INSB_IJNSC_ILi8EEENSC_ILi32EEEEEENSB_IJS19_SD_EEEEEEEvEENS11_INSA_13SM90_TMA_LOADES1D_vEEEENS_8epilogue10collective18CollectiveEpilogueINS1I_23Sm100TmaWarpSpecializedILi4ELi2ELi16ELb1ELb0EEEJSJ_NSB_IJNST_ISG_SD_EENST_IS19_SD_EEEEESK_NSB_IJNSB_IJlllEEESD_SU_EEESK_S1R_NS1I_6fusion15FusionCallbacksIS1M_NS1S_17LinearCombinationISK_fSK_fLNS_15FloatRoundStyleE2EEESJ_S1P_JEEENSA_5SM1004TMEM4LOAD26SM100_TMEM_LOAD_16dp128b8xES12_S1D_NSA_17SM75_U32x4_LDSM_NENSA_21SM90_TMA_STORE_IM2COLES1D_NSA_17SM90_U32x4_STSM_NENSA_39AutoVectorizingCopyWithAssumedAlignmentILi128EEEEEEvvEEEEvNT_6ParamsE:
        .type           _ZN7cutlass13device_kernelINS_4conv6kernel13ConvUniversalINS1_16ConvProblemShapeILNS1_8OperatorE0ELi2EEENS1_10collective14CollectiveConvINS1_47MainloopSm100TmaUmmaWarpSpecializedImplicitGemmILS5_0ELi4ELi2ELi1ELi2EN4cute5tupleIJNSA_1CILi1EEESD_SD_EEEEENSB_IJNSC_ILi64EEENSC_ILi128EEENSB_IJSG_EEEEEENS_10tfloat32_tESK_NSA_8TiledMMAINSA_8MMA_AtomIJNSA_17SM100_MMA_TF32_SSISK_SK_fLi64ELi128ELNSA_4UMMA5MajorE0ELSP_0ELNSO_7ScaleInE0ELSQ_0EEEEEENSA_6LayoutISE_NSB_IJNSC_ILi0EEESU_SU_EEEEENSB_IJNSA_10UnderscoreESX_SX_EEEEENS7_6detail27Sm100ImplicitGemmTileTraitsINSA_20SM90_TMA_LOAD_IM2COLENSA_14ComposedLayoutINSA_7SwizzleILi3ELi4ELi3EEENSA_18smem_ptr_flag_bitsILi32EEENST_INSB_IJNSC_ILi8EEENSC_ILi32EEEEEENSB_IJS19_SD_EEEEEEEvEENS11_INSA_13SM90_TMA_LOADES1D_vEEEENS_8epilogue10collective18CollectiveEpilogueINS1I_23Sm100TmaWarpSpecializedILi4ELi2ELi16ELb1ELb0EEEJSJ_NSB_IJNST_ISG_SD_EENST_IS19_SD_EEEEESK_NSB_IJNSB_IJlllEEESD_SU_EEESK_S1R_NS1I_6fusion15FusionCallbacksIS1M_NS1S_17LinearCombinationISK_fSK_fLNS_15FloatRoundStyleE2EEESJ_S1P_JEEENSA_5SM1004TMEM4LOAD26SM100_TMEM_LOAD_16dp128b8xES12_S1D_NSA_17SM75_U32x4_LDSM_NENSA_21SM90_TMA_STORE_IM2COLES1D_NSA_17SM90_U32x4_STSM_NENSA_39AutoVectorizingCopyWithAssumedAlignmentILi128EEEEEEvvEEEEvNT_6ParamsE,@function
        .size           _ZN7cutlass13device_kernelINS_4conv6kernel13ConvUniversalINS1_16ConvProblemShapeILNS1_8OperatorE0ELi2EEENS1_10collective14CollectiveConvINS1_47MainloopSm100TmaUmmaWarpSpecializedImplicitGemmILS5_0ELi4ELi2ELi1ELi2EN4cute5tupleIJNSA_1CILi1EEESD_SD_EEEEENSB_IJNSC_ILi64EEENSC_ILi128EEENSB_IJSG_EEEEEENS_10tfloat32_tESK_NSA_8TiledMMAINSA_8MMA_AtomIJNSA_17SM100_MMA_TF32_SSISK_SK_fLi64ELi128ELNSA_4UMMA5MajorE0ELSP_0ELNSO_7ScaleInE0ELSQ_0EEEEEENSA_6LayoutISE_NSB_IJNSC_ILi0EEESU_SU_EEEEENSB_IJNSA_10UnderscoreESX_SX_EEEEENS7_6detail27Sm100ImplicitGemmTileTraitsINSA_20SM90_TMA_LOAD_IM2COLENSA_14ComposedLayoutINSA_7SwizzleILi3ELi4ELi3EEENSA_18smem_ptr_flag_bitsILi32EEENST_INSB_IJNSC_ILi8EEENSC_ILi32EEEEEENSB_IJS19_SD_EEEEEEEvEENS11_INSA_13SM90_TMA_LOADES1D_vEEEENS_8epilogue10collective18CollectiveEpilogueINS1I_23Sm100TmaWarpSpecializedILi4ELi2ELi16ELb1ELb0EEEJSJ_NSB_IJNST_ISG_SD_EENST_IS19_SD_EEEEESK_NSB_IJNSB_IJlllEEESD_SU_EEESK_S1R_NS1I_6fusion15FusionCallbacksIS1M_NS1S_17LinearCombinationISK_fSK_fLNS_15FloatRoundStyleE2EEESJ_S1P_JEEENSA_5SM1004TMEM4LOAD26SM100_TMEM_LOAD_16dp128b8xES12_S1D_NSA_17SM75_U32x4_LDSM_NENSA_21SM90_TMA_STORE_IM2COLES1D_NSA_17SM90_U32x4_STSM_NENSA_39AutoVectorizingCopyWithAssumedAlignmentILi128EEEEEEvvEEEEvNT_6ParamsE,(.L_x_166 - _ZN7cutlass13device_kernelINS_4conv6kernel13ConvUniversalINS1_16ConvProblemShapeILNS1_8OperatorE0ELi2EEENS1_10collective14CollectiveConvINS1_47MainloopSm100TmaUmmaWarpSpecializedImplicitGemmILS5_0ELi4ELi2ELi1ELi2EN4cute5tupleIJNSA_1CILi1EEESD_SD_EEEEENSB_IJNSC_ILi64EEENSC_ILi128EEENSB_IJSG_EEEEEENS_10tfloat32_tESK_NSA_8TiledMMAINSA_8MMA_AtomIJNSA_17SM100_MMA_TF32_SSISK_SK_fLi64ELi128ELNSA_4UMMA5MajorE0ELSP_0ELNSO_7ScaleInE0ELSQ_0EEEEEENSA_6LayoutISE_NSB_IJNSC_ILi0EEESU_SU_EEEEENSB_IJNSA_10UnderscoreESX_SX_EEEEENS7_6detail27Sm100ImplicitGemmTileTraitsINSA_20SM90_TMA_LOAD_IM2COLENSA_14ComposedLayoutINSA_7SwizzleILi3ELi4ELi3EEENSA_18smem_ptr_flag_bitsILi32EEENST_INSB_IJNSC_ILi8EEENSC_ILi32EEEEEENSB_IJS19_SD_EEEEEEEvEENS11_INSA_13SM90_TMA_LOADES1D_vEEEENS_8epilogue10collective18CollectiveEpilogueINS1I_23Sm100TmaWarpSpecializedILi4ELi2ELi16ELb1ELb0EEEJSJ_NSB_IJNST_ISG_SD_EENST_IS19_SD_EEEEESK_NSB_IJNSB_IJlllEEESD_SU_EEESK_S1R_NS1I_6fusion15FusionCallbacksIS1M_NS1S_17LinearCombinationISK_fSK_fLNS_15FloatRoundStyleE2EEESJ_S1P_JEEENSA_5SM1004TMEM4LOAD26SM100_TMEM_LOAD_16dp128b8xES12_S1D_NSA_17SM75_U32x4_LDSM_NENSA_21SM90_TMA_STORE_IM2COLES1D_NSA_17SM90_U32x4_STSM_NENSA_39AutoVectorizingCopyWithAssumedAlignmentILi128EEEEEEvvEEEEvNT_6ParamsE)
        .other          _ZN7cutlass13device_kernelINS_4conv6kernel13ConvUniversalINS1_16ConvProblemShapeILNS1_8OperatorE0ELi2EEENS1_10collective14CollectiveConvINS1_47MainloopSm100TmaUmmaWarpSpecializedImplicitGemmILS5_0ELi4ELi2ELi1ELi2EN4cute5tupleIJNSA_1CILi1EEESD_SD_EEEEENSB_IJNSC_ILi64EEENSC_ILi128EEENSB_IJSG_EEEEEENS_10tfloat32_tESK_NSA_8TiledMMAINSA_8MMA_AtomIJNSA_17SM100_MMA_TF32_SSISK_SK_fLi64ELi128ELNSA_4UMMA5MajorE0ELSP_0ELNSO_7ScaleInE0ELSQ_0EEEEEENSA_6LayoutISE_NSB_IJNSC_ILi0EEESU_SU_EEEEENSB_IJNSA_10UnderscoreESX_SX_EEEEENS7_6detail27Sm100ImplicitGemmTileTraitsINSA_20SM90_TMA_LOAD_IM2COLENSA_14ComposedLayoutINSA_7SwizzleILi3ELi4ELi3EEENSA_18smem_ptr_flag_bitsILi32EEENST_INSB_IJNSC_ILi8EEENSC_ILi32EEEEEENSB_IJS19_SD_EEEEEEEvEENS11_INSA_13SM90_TMA_LOADES1D_vEEEENS_8epilogue10collective18CollectiveEpilogueINS1I_23Sm100TmaWarpSpecializedILi4ELi2ELi16ELb1ELb0EEEJSJ_NSB_IJNST_ISG_SD_EENST_IS19_SD_EEEEESK_NSB_IJNSB_IJlllEEESD_SU_EEESK_S1R_NS1I_6fusion15FusionCallbacksIS1M_NS1S_17LinearCombinationISK_fSK_fLNS_15FloatRoundStyleE2EEESJ_S1P_JEEENSA_5SM1004TMEM4LOAD26SM100_TMEM_LOAD_16dp128b8xES12_S1D_NSA_17SM75_U32x4_LDSM_NENSA_21SM90_TMA_STORE_IM2COLES1D_NSA_17SM90_U32x4_STSM_NENSA_39AutoVectorizingCopyWithAssumedAlignmentILi128EEEEEEvvEEEEvNT_6ParamsE,@"STO_CUDA_ENTRY STV_DEFAULT"
_ZN7cutlass13device_kernelINS_4conv6kernel13ConvUniversalINS1_16ConvProblemShapeILNS1_8OperatorE0ELi2EEENS1_10collective14CollectiveConvINS1_47MainloopSm100TmaUmmaWarpSpecializedImplicitGemmILS5_0ELi4ELi2ELi1ELi2EN4cute5tupleIJNSA_1CILi1EEESD_SD_EEEEENSB_IJNSC_ILi64EEENSC_ILi128EEENSB_IJSG_EEEEEENS_10tfloat32_tESK_NSA_8TiledMMAINSA_8MMA_AtomIJNSA_17SM100_MMA_TF32_SSISK_SK_fLi64ELi128ELNSA_4UMMA5MajorE0ELSP_0ELNSO_7ScaleInE0ELSQ_0EEEEEENSA_6LayoutISE_NSB_IJNSC_ILi0EEESU_SU_EEEEENSB_IJNSA_10UnderscoreESX_SX_EEEEENS7_6detail27Sm100ImplicitGemmTileTraitsINSA_20SM90_TMA_LOAD_IM2COLENSA_14ComposedLayoutINSA_7SwizzleILi3ELi4ELi3EEENSA_18smem_ptr_flag_bitsILi32EEENST_INSB_IJNSC_ILi8EEENSC_ILi32EEEEEENSB_IJS19_SD_EEEEEEEvEENS11_INSA_13SM90_TMA_LOADES1D_vEEEENS_8epilogue10collective18CollectiveEpilogueINS1I_23Sm100TmaWarpSpecializedILi4ELi2ELi16ELb1ELb0EEEJSJ_NSB_IJNST_ISG_SD_EENST_IS19_SD_EEEEESK_NSB_IJNSB_IJlllEEESD_SU_EEESK_S1R_NS1I_6fusion15FusionCallbacksIS1M_NS1S_17LinearCombinationISK_fSK_fLNS_15FloatRoundStyleE2EEESJ_S1P_JEEENSA_5SM1004TMEM4LOAD26SM100_TMEM_LOAD_16dp128b8xES12_S1D_NSA_17SM75_U32x4_LDSM_NENSA_21SM90_TMA_STORE_IM2COLES1D_NSA_17SM90_U32x4_STSM_NENSA_39AutoVectorizingCopyWithAssumedAlignmentILi128EEEEEEvvEEEEvNT_6ParamsE:
[----:B------:R-:W1:Y:S01]  /*0000*/  LDC R1, c[0x0][0x37c] ;  /* 0x0000df00ff017b82 */ /* 0x000e620000000800 */
[----:B------:R-:W2:Y:S01]  /*0010*/  S2R R58, SR_TID.X ;  /* 0x00000000003a7919 */ /* 0x000ea20000002100 */
[----:B------:R-:W3:Y:S01]  /*0020*/  LDCU.64 UR8, c[0x0][0x890] ;  /* 0x00011200ff0877ac */ /* 0x000ee20008000a00 */
[----:B-1----:R-:W-:Y:S01]  /*0030*/  VIADD R1, R1, 0xfffffff8 ;  /* 0xfffffff801017836 */ /* 0x002fe20000000000 */
[----:B------:R-:W-:Y:S02]  /*0040*/  PRMT R59, RZ, 0x7610, R59 ;  /* 0x00007610ff3b7816 */ /* 0x000fe4000000003b */
[----:B------:R-:W-:Y:S01]  /*0050*/  ELECT P3, URZ, PT ;  /* 0x0000000000ff782f */ /* 0x000fe20003860000 */
[----:B---3--:R-:W-:-:S04]  /*0060*/  UISETP.NE.U32.AND UP0, UPT, UR8, URZ, UPT ;  /* 0x000000ff0800728c */ /* 0x008fc8000bf05070 */
[----:B------:R-:W-:Y:S01]  /*0070*/  UISETP.NE.AND.EX UP0, UPT, UR9, URZ, UPT, UP0 ;  /* 0x000000ff0900728c */ /* 0x000fe2000bf05300 */
[----:B--2---:R-:W-:-:S05]  /*0080*/  SHF.R.U32.HI R60, RZ, 0x5, R58 ;  /* 0x00000005ff3c7819 */ /* 0x004fca000001163a */
[----:B------:R-:W1:Y:S02]  /*0090*/  SHFL.IDX PT, R0, R60, RZ, 0x1f ;  /* 0x00001fff3c007589 */ /* 0x000e6400000e0000 */
[----:B-1----:R-:W-:Y:S01]  /*00a0*/  R2UR UR18, R0 ;  /* 0x00000000001272ca */ /* 0x002fe200000e0000 */
[----:B------:R-:W-:-:S14]  /*00b0*/  BRA.U UP0, `(.L_x_0) ;  /* 0x0000000100307547 */ /* 0x000fdc000b800000 */
[----:B------:R-:W1:Y:S02]  /*00c0*/  LDCU.64 UR4, c[0x0][0x888] ;  /* 0x00011100ff0477ac */ /* 0x000e640008000a00 */
[----:B-1----:R-:W-:-:S04]  /*00d0*/  UISETP.NE.U32.AND UP0, UPT, UR4, URZ, UPT ;  /* 0x000000ff0400728c */ /* 0x002fc8000bf05070 */
[----:B------:R-:W-:-:S09]  /*00e0*/  UISETP.NE.AND.EX UP0, UPT, UR5, URZ, UPT, UP0 ;  /* 0x000000ff0500728c */ /* 0x000fd2000bf05300 */
[----:B------:R-:W-:Y:S05]  /*00f0*/  BRA.U !UP0, `(.L_x_1) ;  /* 0x0000000108147547 */ /* 0x000fea000b800000 */
[----:B------:R-:W1:Y:S01]  /*0100*/  LDC.64 R2, c[0x0][0x888] ;  /* 0x00022200ff027b82 */ /* 0x000e620000000a00 */
[----:B------:R-:W1:Y:S02]  /*0110*/  LDCU.64 UR4, c[0x0][0x358] ;  /* 0x00006b00ff0477ac */ /* 0x000e640008000a00 */
[----:B-1----:R1:W5:Y:S01]  /*0120*/  LDG.E R27, desc[UR4][R2.64] ;  /* 0x00000004021b7981 */ /* 0x002362000c1e1900 */
[----:B------:R-:W-:Y:S01]  /*0130*/  HFMA2 R59, -RZ, RZ, 0, 5.9604644775390625e-08 ;  /* 0x00000001ff3b7431 */ /* 0x000fe200000001ff */
[----:B------:R-:W-:Y:S05]  /*0140*/  BRA `(.L_x_0) ;  /* 0x00000000000c7947 */ /* 0x000fea0003800000 */
.L_x_1:
[----:B------:R-:W1:Y:S01]  /*0150*/  LDCU UR4, c[0x0][0x880] ;  /* 0x00011000ff0477ac */ /* 0x000e620008000800 */
[----:B------:R-:W-:Y:S01]  /*0160*/  HFMA2 R59, -RZ, RZ, 0, 5.9604644775390625e-08 ;  /* 0x00000001ff3b7431 */ /* 0x000fe200000001ff */
[----:B-1----:R-:W-:-:S07]  /*0170*/  MOV R27, UR4 ;  /* 0x00000004001b7c02 */ /* 0x002fce0008000f00 */
.L_x_0:
[----:B------:R-:W2:Y:S02]  /*0180*/  LDCU.64 UR4, c[0x0][0x8b0] ;  /* 0x00011600ff0477ac */ /* 0x000ea40008000a00 */
[----:B--2---:R-:W-:-:S04]  /*0190*/  UISETP.NE.U32.AND UP0, UPT, UR4, URZ, UPT ;  /* 0x000000ff0400728c */ /* 0x004fc8000bf05070 */
[----:B------:R-:W-:-:S09]  /*01a0*/  UISETP.NE.AND.EX UP0, UPT, UR5, URZ, UPT, UP0 ;  /* 0x000000ff0500728c */ /* 0x000fd2000bf05300 */
[----:B------:R-:W-:Y:S05]  /*01b0*/  BRA.U UP0, `(.L_x_2) ;  /* 0x0000000100287547 */ /* 0x000fea000b800000 */
[----:B------:R-:W2:Y:S02]  /*01c0*/  LDCU.64 UR4, c[0x0][0x8a8] ;  /* 0x00011500ff0477ac */ /* 0x000ea40008000a00 */
[----:B--2---:R-:W-:-:S04]  /*01d0*/  UISETP.NE.U32.AND UP0, UPT, UR4, URZ, UPT ;  /* 0x000000ff0400728c */ /* 0x004fc8000bf05070 */
[----:B------:R-:W-:-:S09]  /*01e0*/  UISETP.NE.AND.EX UP0, UPT, UR5, URZ, UPT, UP0 ;  /* 0x000000ff0500728c */ /* 0x000fd2000bf05300 */
[----:B------:R-:W-:Y:S05]  /*01f0*/  BRA.U !UP0, `(.L_x_3) ;  /* 0x0000000108107547 */ /* 0x000fea000b800000 */
[----:B------:R-:W2:Y:S01]  /*0200*/  LDC.64 R24, c[0x0][0x8a8] ;  /* 0x00022a00ff187b82 */ /* 0x000ea20000000a00 */
[----:B------:R-:W2:Y:S02]  /*0210*/  LDCU.64 UR4, c[0x0][0x358] ;  /* 0x00006b00ff0477ac */ /* 0x000ea40008000a00 */
[----:B--2---:R2:W5:Y:S01]  /*0220*/  LDG.E R24, desc[UR4][R24.64] ;  /* 0x0000000418187981 */ /* 0x004562000c1e1900 */
[----:B------:R-:W-:Y:S05]  /*0230*/  BRA `(.L_x_2) ;  /* 0x0000000000087947 */ /* 0x000fea0003800000 */
.L_x_3:
[----:B------:R-:W2:Y:S02]  /*0240*/  LDCU UR4, c[0x0][0x8a0] ;  /* 0x00011400ff0477ac */ /* 0x000ea40008000800 */
[----:B--2---:R-:W-:Y:S02]  /*0250*/  MOV R24, UR4 ;  /* 0x0000000400187c02 */ /* 0x004fe40008000f00 */
.L_x_2:
[----:B------:R-:W-:Y:S01]  /*0260*/  IMAD.U32 R0, RZ, RZ, UR18 ;  /* 0x00000012ff007e24 */ /* 0x000fe2000f8e00ff */
[----:B------:R-:W-:Y:S04]  /*0270*/  BSSY.RECONVERGENT B0, `(.L_x_4) ;  /* 0x000000c000007945 */ /* 0x000fe80003800200 */
[C---:B------:R-:W-:Y:S02]  /*0280*/  ISETP.NE.OR P1, PT, R0.reuse, 0x1, !P3 ;  /* 0x000000010000780c */ /* 0x040fe40005f25670 */
[----:B------:R-:W-:-:S11]  /*0290*/  ISETP.NE.OR P0, PT, R0, 0x3, !P3 ;  /* 0x000000030000780c */ /* 0x000fd60005f05670 */
[----:B------:R-:W-:Y:S05]  /*02a0*/  @P1 BRA `(.L_x_5) ;  /* 0x0000000000201947 */ /* 0x000fea0003800000 */
[----:B------:R-:W3:Y:S02]  /*02b0*/  LDCU.64 UR4, c[0x0][0x348] ;  /* 0x00006900ff0477ac */ /* 0x000ee40008000a00 */
[----:B---3--:R-:W-:Y:S02]  /*02c0*/  UIADD3 UR6, UP1, UPT, UR4, 0x80, URZ ;  /* 0x0000008004067890 */ /* 0x008fe4000ff3e0ff */
[----:B------:R-:W-:Y:S02]  /*02d0*/  UIADD3 UR4, UP0, UPT, UR4, 0x180, URZ ;  /* 0x0000018004047890 */ /* 0x000fe4000ff1e0ff */
[----:B------:R-:W-:Y:S02]  /*02e0*/  UIADD3.X UR7, UPT, UPT, URZ, UR5, URZ, UP1, !UPT ;  /* 0x00000005ff077290 */ /* 0x000fe40008ffe4ff */
[----:B------:R-:W-:-:S07]  /*02f0*/  UIADD3.X UR5, UPT, UPT, URZ, UR5, URZ, UP0, !UPT ;  /* 0x00000005ff057290 */ /* 0x000fce00087fe4ff */
[----:B------:R3:W-:Y:S02]  /*0300*/  UTMACCTL.PF [UR6] ;  /* 0x00000000060079b9 */ /* 0x0007e40008040000 */
[----:B------:R3:W-:Y:S02]  /*0310*/  UTMACCTL.PF [UR4] ;  /* 0x00000000040079b9 */ /* 0x0007e40008040000 */
[----:B---3--:R-:W-:Y:S01]  /*0320*/  NOP ;  /* 0x0000000000007918 */ /* 0x008fe20000000000 */
.L_x_5:
[----:B------:R-:W-:Y:S05]  /*0330*/  BSYNC.RECONVERGENT B0 ;  /* 0x0000000000007941 */ /* 0x000fea0003800200 */
.L_x_4:
[----:B------:R-:W-:Y:S04]  /*0340*/  BSSY.RECONVERGENT B0, `(.L_x_6) ;  /* 0x000000a000007945 */ /* 0x000fe80003800200 */
        /* <DEDUP_REMOVED lines=9> */
.L_x_7:
[----:B------:R-:W-:Y:S05]  /*03e0*/  BSYNC.RECONVERGENT B0 ;  /* 0x0000000000007941 */ /* 0x000fea0003800200 */
.L_x_6:
[----:B------:R-:W3:Y:S01]  /*03f0*/  LDCU.64 UR4, c[0x0][0x888] ;  /* 0x00011100ff0477ac */ /* 0x000ee20008000a00 */
[----:B------:R-:W-:Y:S02]  /*0400*/  UISETP.EQ.U32.AND UP2, UPT, UR8, URZ, UPT ;  /* 0x000000ff0800728c */ /* 0x000fe4000bf42070 */
[----:B------:R-:W-:Y:S02]  /*0410*/  UPLOP3.LUT UP3, UPT, UPT, UPT, UPT, 0x80, 0x8 ;  /* 0x000000000008789c */ /* 0x000fe40003f6f070 */
[----:B---3--:R-:W-:-:S04]  /*0420*/  UISETP.NE.U32.AND UP0, UPT, UR4, URZ, UPT ;  /* 0x000000ff0400728c */ /* 0x008fc8000bf05070 */
[----:B------:R-:W-:-:S04]  /*0430*/  UISETP.NE.AND.EX UP1, UPT, UR5, URZ, UPT, UP0 ;  /* 0x000000ff0500728c */ /* 0x000fc8000bf25300 */
[----:B------:R-:W-:-:S04]  /*0440*/  UISETP.EQ.OR.EX UP4, UPT, UR9, URZ, !UP1, UP2 ;  /* 0x000000ff0900728c */ /* 0x000fc8000cf82720 */
[----:B------:R-:W-:-:S05]  /*0450*/  UP2UR UR63, UPR, URZ, 0x10 ;  /* 0x00000010ff3f7883 */ /* 0x000fca0008000000 */
[----:B------:R-:W-:Y:S07]  /*0460*/  BRA.U !UP4, `(.L_x_8) ;  /* 0x000000010c207547 */ /* 0x000fee000b800000 */
[----:B------:R-:W-:Y:S01]  /*0470*/  UISETP.NE.U32.AND UP2, UPT, UR8, URZ, UPT ;  /* 0x000000ff0800728c */ /* 0x000fe2000bf45070 */
[----:B-----5:R-:W-:Y:S01]  /*0480*/  FSETP.NEU.AND P0, PT, R27, RZ, PT ;  /* 0x000000ff1b00720b */ /* 0x020fe20003f0d000 */
[----:B------:R-:W-:Y:S02]  /*0490*/  USEL UR4, URZ, 0xffffffff, UP1 ;  /* 0xffffffffff047887 */ /* 0x000fe40008800000 */
[----:B------:R-:W-:-:S10]  /*04a0*/  UISETP.NE.AND.EX UP2, UPT, UR9, URZ, UPT, UP2 ;  /* 0x000000ff0900728c */ /* 0x000fd4000bf45320 */
[----:B------:R-:W-:Y:S01]  /*04b0*/  VOTEU.ANY UP0, P0 ;  /* 0x0000000000ff7886 */ /* 0x000fe20000000100 */
[----:B------:R-:W-:-:S04]  /*04c0*/  @!UP2 USEL UR4, URZ, 0xffffffff, UP0 ;  /* 0xffffffffff04a887 */ /* 0x000fc80008000000 */
[----:B------:R-:W-:-:S04]  /*04d0*/  ULOP3.LUT UR4, UR4, 0x1, URZ, 0xc0, !UPT ;  /* 0x0000000104047892 */ /* 0x000fc8000f8ec0ff */
[----:B------:R-:W-:-:S11]  /*04e0*/  UISETP.NE.U32.AND UP3, UPT, UR4, 0x1, UPT ;  /* 0x000000010400788c */ /* 0x000fd6000bf65070 */
.L_x_8:
[----:B-1----:R-:W1:Y:S01]  /*04f0*/  SHFL.IDX PT, R2, R60, RZ, 0x1f ;  /* 0x00001fff3c027589 */ /* 0x002e6200000e0000 */
[----:B------:R-:W-:-:S04]  /*0500*/  UISETP.NE.AND UP0, UPT, UR18, 0x2, UPT ;  /* 0x000000021200788c */ /* 0x000fc8000bf05270 */
[----:B------:R-:W-:Y:S01]  /*0510*/  USEL UR64, URZ, 0x1, UP0 ;  /* 0x00000001ff407887 */ /* 0x000fe20008000000 */
[----:B-1----:R-:W-:-:S13]  /*0520*/  ISETP.NE.AND P0, PT, R2, RZ, PT ;  /* 0x000000ff0200720c */ /* 0x002fda0003f05270 */
[----:B------:R-:W-:Y:S05]  /*0530*/  @P0 BRA `(.L_x_9) ;  /* 0x0000000000480947 */ /* 0x000fea0003800000 */
[----:B------:R-:W1:Y:S01]  /*0540*/  S2UR UR4, SR_CgaCtaId ;  /* 0x00000000000479c3 */ /* 0x000e620000008800 */
[----:B------:R-:W-:Y:S01]  /*0550*/  UMOV UR5, 0x400 ;  /* 0x0000040000057882 */ /* 0x000fe20000000000 */
[----:B------:R-:W-:Y:S01]  /*0560*/  UMOV UR6, 0x1 ;  /* 0x0000000100067882 */ /* 0x000fe20000000000 */
[----:B------:R-:W-:Y:S01]  /*0570*/  ELECT P0, URZ, PT ;  /* 0x0000000000ff782f */ /* 0x000fe20003800000 */
[----:B------:R-:W-:-:S04]  /*0580*/  UIADD3 UR6, UPT, UPT, -UR6, 0x100000, URZ ;  /* 0x0010000006067890 */ /* 0x000fc8000fffe1ff */
[----:B------:R-:W-:Y:S02]  /*0590*/  USHF.L.U32 UR7, UR6, 0xb, URZ ;  /* 0x0000000b06077899 */ /* 0x000fe400080006ff */
[----:B------:R-:W-:Y:S02]  /*05a0*/  USHF.L.U32 UR6, UR6, 0x1, URZ ;  /* 0x0000000106067899 */ /* 0x000fe400080006ff */
[----:B-1----:R-:W-:Y:S01]  /*05b0*/  ULEA UR4, UR4, UR5, 0x18 ;  /* 0x0000000504047291 */ /* 0x002fe2000f8ec0ff */
[----:B------:R-:W1:Y:S11]  /*05c0*/  FENCE.VIEW.ASYNC.S ;  /* 0x00000000000073c6 */ /* 0x000e760000000000 */
[----:B-1----:R1:W3:Y:S01]  /*05d0*/  SYNCS.EXCH.64 URZ, [UR4], UR6 ;  /* 0x0000000604ff75b2 */ /* 0x0022e20008000100 */
[----:B------:R1:W4:Y:S01]  /*05e0*/  SYNCS.EXCH.64 URZ, [UR4+0x20], UR6 ;  /* 0x0000200604ff75b2 */ /* 0x0003220008000100 */
[----:B------:R1:W1:Y:S01]  /*05f0*/  SYNCS.EXCH.64 URZ, [UR4+0x8], UR6 ;  /* 0x0000080604ff75b2 */ /* 0x0002620008000100 */
[----:B------:R1:W1:Y:S01]  /*0600*/  SYNCS.EXCH.64 URZ, [UR4+0x28], UR6 ;  /* 0x0000280604ff75b2 */ /* 0x0002620008000100 */
[----:B------:R1:W1:Y:S01]  /*0610*/  SYNCS.EXCH.64 URZ, [UR4+0x10], UR6 ;  /* 0x0000100604ff75b2 */ /* 0x0002620008000100 */
[----:B------:R1:W1:Y:S01]  /*0620*/  SYNCS.EXCH.64 URZ, [UR4+0x30], UR6 ;  /* 0x0000300604ff75b2 */ /* 0x0002620008000100 */
[----:B------:R1:W1:Y:S01]  /*0630*/  SYNCS.EXCH.64 URZ, [UR4+0x18], UR6 ;  /* 0x0000180604ff75b2 */ /* 0x0002620008000100 */
[----:B------:R1:W1:Y:S01]  /*0640*/  SYNCS.EXCH.64 URZ, [UR4+0x38], UR6 ;  /* 0x0000380604ff75b2 */ /* 0x0002620008000100 */
[----:B------:R-:W-:Y:S01]  /*0650*/  NOP ;  /* 0x0000000000007918 */ /* 0x000fe20000000000 */
.L_x_9:
[----:B------:R-:W2:Y:S01]  /*0660*/  SHFL.IDX PT, R2, R60, RZ, 0x1f ;  /* 0x00001fff3c027589 */ /* 0x000ea200000e0000 */
[----:B------:R-:W-:Y:S01]  /*0670*/  NOP ;  /* 0x0000000000007918 */ /* 0x000fe20000000000 */
[----:B--2---:R-:W-:-:S13]  /*0680*/  ISETP.NE.AND P0, PT, R2, 0x1, PT ;  /* 0x000000010200780c */ /* 0x004fda0003f05270 */
[----:B------:R-:W-:Y:S05]  /*0690*/  @P0 BRA `(.L_x_10) ;  /* 0x0000000000580947 */ /* 0x000fea0003800000 */
[----:B-1----:R-:W1:Y:S01]  /*06a0*/  S2UR UR4, SR_CgaCtaId ;  /* 0x00000000000479c3 */ /* 0x002e620000008800 */
[----:B------:R-:W-:Y:S01]  /*06b0*/  UMOV UR5, 0x400 ;  /* 0x0000040000057882 */ /* 0x000fe20000000000 */
[----:B------:R-:W-:Y:S01]  /*06c0*/  UMOV UR8, 0x20 ;  /* 0x0000002000087882 */ /* 0x000fe20000000000 */
[----:B------:R-:W-:Y:S01]  /*06d0*/  UMOV UR6, 0x80 ;  /* 0x0000008000067882 */ /* 0x000fe20000000000 */
[----:B------:R-:W-:-:S04]  /*06e0*/  UIADD3 UR8, UPT, UPT, -UR8, 0x100000, URZ ;  /* 0x0010000008087890 */ /* 0x000fc8000fffe1ff */
[----:B------:R-:W-:Y:S02]  /*06f0*/  USHF.L.U32 UR9, UR8, 0xb, URZ ;  /* 0x0000000b08097899 */ /* 0x000fe400080006ff */
[----:B------:R-:W-:Y:S02]  /*0700*/  USHF.L.U32 UR8, UR8, 0x1, URZ ;  /* 0x0000000108087899 */ /* 0x000fe400080006ff */
[----:B------:R-:W-:-:S04]  /*0710*/  UIADD3 UR6, UPT, UPT, -UR6, 0x100000, URZ ;  /* 0x0010000006067890 */ /* 0x000fc8000fffe1ff */
[----:B------:R-:W-:Y:S02]  /*0720*/  USHF.L.U32 UR7, UR6, 0xb, URZ ;  /* 0x0000000b06077899 */ /* 0x000fe400080006ff */
[----:B------:R-:W-:Y:S01]  /*0730*/  USHF.L.U32 UR6, UR6, 0x1, URZ ;  /* 0x0000000106067899 */ /* 0x000fe200080006ff */
[----:B------:R-:W-:Y:S01]  /*0740*/  ELECT P0, URZ, PT ;  /* 0x0000000000ff782f */ /* 0x000fe20003800000 */
[----:B-1----:R-:W-:Y:S01]  /*0750*/  ULEA UR4, UR4, UR5, 0x18 ;  /* 0x0000000504047291 */ /* 0x002fe2000f8ec0ff */
[----:B------:R-:W1:Y:S11]  /*0760*/  FENCE.VIEW.ASYNC.S ;  /* 0x00000000000073c6 */ /* 0x000e760000000000 */
[----:B-1----:R2:W1:Y:S01]  /*0770*/  SYNCS.EXCH.64 URZ, [UR4+0x40], UR8 ;  /* 0x0000400804ff75b2 */ /* 0x0024620008000100 */
[----:B------:R2:W1:Y:S01]  /*0780*/  SYNCS.EXCH.64 URZ, [UR4+0x60], UR6 ;  /* 0x0000600604ff75b2 */ /* 0x0004620008000100 */
[----:B------:R2:W1:Y:S01]  /*0790*/  SYNCS.EXCH.64 URZ, [UR4+0x48], UR8 ;  /* 0x0000480804ff75b2 */ /* 0x0004620008000100 */
[----:B------:R2:W1:Y:S01]  /*07a0*/  SYNCS.EXCH.64 URZ, [UR4+0x68], UR6 ;  /* 0x0000680604ff75b2 */ /* 0x0004620008000100 */
[----:B------:R2:W1:Y:S01]  /*07b0*/  SYNCS.EXCH.64 URZ, [UR4+0x50], UR8 ;  /* 0x0000500804ff75b2 */ /* 0x0004620008000100 */
[----:B------:R2:W1:Y:S01]  /*07c0*/  SYNCS.EXCH.64 URZ, [UR4+0x70], UR6 ;  /* 0x0000700604ff75b2 */ /* 0x0004620008000100 */
[----:B------:R2:W1:Y:S01]  /*07d0*/  SYNCS.EXCH.64 URZ, [UR4+0x58], UR8 ;  /* 0x0000580804ff75b2 */ /* 0x0004620008000100 */
[----:B------:R2:W1:Y:S02]  /*07e0*/  SYNCS.EXCH.64 URZ, [UR4+0x78], UR6 ;  /* 0x0000780604ff75b2 */ /* 0x0004640008000100 */
[----:B--2---:R-:W-:Y:S01]  /*07f0*/  NOP ;  /* 0x0000000000007918 */ /* 0x004fe20000000000 */
.L_x_10:
[----:B------:R-:W2:Y:S01]  /*0800*/  SHFL.IDX PT, R2, R60, RZ, 0x1f ;  /* 0x00001fff3c027589 */ /* 0x000ea200000e0000 */
[----:B------:R-:W-:Y:S01]  /*0810*/  NOP ;  /* 0x0000000000007918 */ /* 0x000fe20000000000 */
[----:B--2---:R-:W-:-:S13]  /*0820*/  ISETP.NE.AND P0, PT, R2, 0x3, PT ;  /* 0x000000030200780c */ /* 0x004fda0003f05270 */
[----:B------:R-:W-:Y:S05]  /*0830*/  @P0 BRA `(.L_x_11) ;  /* 0x0000000000300947 */ /* 0x000fea0003800000 */
[----:B-1----:R-:W1:Y:S01]  /*0840*/  S2UR UR6, SR_CgaCtaId ;  /* 0x00000000000679c3 */ /* 0x002e620000008800 */
[----:B------:R-:W-:Y:S01]  /*0850*/  UMOV UR4, 0x400 ;  /* 0x0000040000047882 */ /* 0x000fe20000000000 */
[----:B------:R-:W-:Y:S01]  /*0860*/  UMOV UR5, 0x20 ;  /* 0x0000002000057882 */ /* 0x000fe20000000000 */
[----:B------:R-:W-:Y:S01]  /*0870*/  ELECT P0, URZ, PT ;  /* 0x0000000000ff782f */ /* 0x000fe20003800000 */
[----:B-1----:R-:W-:Y:S02]  /*0880*/  ULEA UR6, UR6, UR4, 0x18 ;  /* 0x0000000406067291 */ /* 0x002fe4000f8ec0ff */
[----:B------:R-:W-:-:S04]  /*0890*/  UIADD3 UR4, UPT, UPT, -UR5, 0x100000, URZ ;  /* 0x0010000005047890 */ /* 0x000fc8000fffe1ff */
[----:B------:R-:W-:Y:S02]  /*08a0*/  USHF.L.U32 UR5, UR4, 0xb, URZ ;  /* 0x0000000b04057899 */ /* 0x000fe400080006ff */
[----:B------:R-:W-:Y:S01]  /*08b0*/  USHF.L.U32 UR4, UR4, 0x1, URZ ;  /* 0x0000000104047899 */ /* 0x000fe200080006ff */
[----:B------:R-:W1:Y:S11]  /*08c0*/  FENCE.VIEW.ASYNC.S ;  /* 0x00000000000073c6 */ /* 0x000e760000000000 */
[----:B-1----:R2:W1:Y:S01]  /*08d0*/  SYNCS.EXCH.64 URZ, [UR6+0x80], UR4 ;  /* 0x0000800406ff75b2 */ /* 0x0024620008000100 */
[----:B------:R2:W1:Y:S02]  /*08e0*/  SYNCS.EXCH.64 URZ, [UR6+0x88], UR4 ;  /* 0x0000880406ff75b2 */ /* 0x0004640008000100 */
[----:B--2---:R-:W-:Y:S01]  /*08f0*/  NOP ;  /* 0x0000000000007918 */ /* 0x004fe20000000000 */
.L_x_11:
[----:B------:R-:W2:Y:S01]  /*0900*/  SHFL.IDX PT, R2, R60, RZ, 0x1f ;  /* 0x00001fff3c027589 */ /* 0x000ea200000e0000 */
[----:B------:R-:W-:Y:S01]  /*0910*/  NOP ;  /* 0x0000000000007918 */ /* 0x000fe20000000000 */
[----:B--2---:R-:W-:-:S13]  /*0920*/  ISETP.NE.AND P0, PT, R2, 0x4, PT ;  /* 0x000000040200780c */ /* 0x004fda0003f05270 */
[----:B------:R-:W-:Y:S05]  /*0930*/  @P0 BRA `(.L_x_12) ;  /* 0x0000000000440947 */ /* 0x000fea0003800000 */
[----:B-1----:R-:W1:Y:S01]  /*0940*/  S2UR UR6, SR_CgaCtaId ;  /* 0x00000000000679c3 */ /* 0x002e620000008800 */
[----:B------:R-:W-:Y:S01]  /*0950*/  UMOV UR4, 0x100 ;  /* 0x0000010000047882 */ /* 0x000fe20000000000 */
[----:B------:R-:W-:Y:S01]  /*0960*/  UMOV UR5, 0x400 ;  /* 0x0000040000057882 */ /* 0x000fe20000000000 */
[----:B------:R-:W-:Y:S01]  /*0970*/  USEL UR4, UR4, 0xe0, UP3 ;  /* 0x000000e004047887 */ /* 0x000fe20009800000 */
[----:B------:R-:W-:Y:S01]  /*0980*/  UMOV UR8, 0x1 ;  /* 0x0000000100087882 */ /* 0x000fe20000000000 */
[----:B------:R-:W-:Y:S01]  /*0990*/  ELECT P0, URZ, PT ;  /* 0x0000000000ff782f */ /* 0x000fe20003800000 */
[----:B------:R-:W-:-:S04]  /*09a0*/  UIADD3 UR8, UPT, UPT, -UR8, 0x100000, URZ ;  /* 0x0010000008087890 */ /* 0x000fc8000fffe1ff */
[----:B------:R-:W-:Y:S02]  /*09b0*/  USHF.L.U32 UR9, UR8, 0xb, URZ ;  /* 0x0000000b08097899 */ /* 0x000fe400080006ff */
[----:B------:R-:W-:Y:S02]  /*09c0*/  USHF.L.U32 UR8, UR8, 0x1, URZ ;  /* 0x0000000108087899 */ /* 0x000fe400080006ff */
[----:B-1----:R-:W-:Y:S02]  /*09d0*/  ULEA UR6, UR6, UR5, 0x18 ;  /* 0x0000000506067291 */ /* 0x002fe4000f8ec0ff */
[----:B------:R-:W-:-:S04]  /*09e0*/  UIADD3 UR4, UPT, UPT, -UR4, 0x100000, URZ ;  /* 0x0010000004047890 */ /* 0x000fc8000fffe1ff */
[----:B------:R-:W-:Y:S02]  /*09f0*/  USHF.L.U32 UR5, UR4, 0xb, URZ ;  /* 0x0000000b04057899 */ /* 0x000fe400080006ff */
[----:B------:R-:W-:Y:S01]  /*0a00*/  USHF.L.U32 UR4, UR4, 0x1, URZ ;  /* 0x0000000104047899 */ /* 0x000fe200080006ff */
[----:B------:R-:W1:Y:S03]  /*0a10*/  FENCE.VIEW.ASYNC.S ;  /* 0x00000000000073c6 */ /* 0x000e660000000000 */
[----:B-1----:R2:W1:Y:S08]  /*0a20*/  SYNCS.EXCH.64 URZ, [UR6+0x90], UR8 ;  /* 0x0000900806ff75b2 */ /* 0x0024700008000100 */
[----:B------:R2:W1:Y:S02]  /*0a30*/  SYNCS.EXCH.64 URZ, [UR6+0x98], UR4 ;  /* 0x0000980406ff75b2 */ /* 0x0004640008000100 */
[----:B--2---:R-:W-:Y:S01]  /*0a40*/  NOP ;  /* 0x0000000000007918 */ /* 0x004fe20000000000 */
.L_x_12:
[----:B------:R-:W2:Y:S01]  /*0a50*/  SHFL.IDX PT, R2, R60, RZ, 0x1f ;  /* 0x00001fff3c027589 */ /* 0x000ea200000e0000 */
[----:B------:R-:W1:Y:S01]  /*0a60*/  S2UR UR49, SR_CTAID.X ;  /* 0x00000000003179c3 */ /* 0x000e620000002500 */
[----:B------:R-:W-:-:S07]  /*0a70*/  NOP ;  /* 0x0000000000007918 */ /* 0x000fce0000000000 */
[----:B------:R-:W1:Y:S01]  /*0a80*/  S2UR UR21, SR_CTAID.Y ;  /* 0x00000000001579c3 */ /* 0x000e620000002600 */
[----:B--2---:R-:W-:-:S13]  /*0a90*/  ISETP.NE.AND P0, PT, R2, 0x5, PT ;  /* 0x000000050200780c */ /* 0x004fda0003f05270 */
[----:B-1----:R-:W-:Y:S05]  /*0aa0*/  @P0 BRA `(.L_x_13) ;  /* 0x0000000000480947 */ /* 0x002fea0003800000 */
[----:B------:R-:W1:Y:S01]  /*0ab0*/  S2UR UR4, SR_CgaCtaId ;  /* 0x00000000000479c3 */ /* 0x000e620000008800 */
        /* <DEDUP_REMOVED lines=12> */
[----:B-1----:R1:W2:Y:S01]  /*0b80*/  SYNCS.EXCH.64 URZ, [UR4+0xa0], UR8 ;  /* 0x0000a00804ff75b2 */ /* 0x0022a20008000100 */
[----:B------:R1:W1:Y:S01]  /*0b90*/  SYNCS.EXCH.64 URZ, [UR4+0xb0], UR6 ;  /* 0x0000b00604ff75b2 */ /* 0x0002620008000100 */
[----:B------:R1:W1:Y:S01]  /*0ba0*/  SYNCS.EXCH.64 URZ, [UR4+0xa8], UR8 ;  /* 0x0000a80804ff75b2 */ /* 0x0002620008000100 */
[----:B------:R1:W1:Y:S01]  /*0bb0*/  SYNCS.EXCH.64 URZ, [UR4+0xb8], UR6 ;  /* 0x0000b80604ff75b2 */ /* 0x0002620008000100 */
[----:B------:R-:W-:Y:S01]  /*0bc0*/  NOP ;  /* 0x0000000000007918 */ /* 0x000fe20000000000 */
.L_x_13:
[----:B------:R-:W-:-:S05]  /*0bd0*/  CS2R.32 R53, SR_CgaSize ;  /* 0x0000000000357805 */ /* 0x000fca0000008a00 */
[----:B------:R-:W-:-:S05]  /*0be0*/  IMAD R53, R53, -0xa0, RZ ;  /* 0xffffff6035357824 */ /* 0x000fca00078e02ff */
[----:B------:R-:W-:-:S14]  /*0bf0*/  R2UR UR5, R53 ;  /* 0x00000000350572ca */ /* 0x000fdc00000e0000 */
[----:B------:R-:W3:Y:S01]  /*0c00*/  LDCU UR5, c[0x0][UR5+0x2b0] ;  /* 0x00005600050577ac */ /* 0x000ee20008000800 */
[----:B------:R-:W-:Y:S02]  /*0c10*/  I2FP.F32.U32 R53, UR49 ;  /* 0x0000003100357c45 */ /* 0x000fe40008201000 */
[----:B------:R-:W-:-:S05]  /*0c20*/  CS2R.32 R3, SR_CgaSize ;  /* 0x0000000000037805 */ /* 0x000fca0000008a00 */
[----:B------:R-:W-:-:S06]  /*0c30*/  IMAD R3, R3, -0xa0, RZ ;  /* 0xffffff6003037824 */ /* 0x000fcc00078e02ff */
[----:B------:R-:W4:Y:S01]  /*0c40*/  LDC R3, c[0x0][R3+0x2a0] ;  /* 0x0000a80003037b82 */ /* 0x000f220000000800 */
[----:B------:R-:W-:Y:S02]  /*0c50*/  I2FP.F32.U32 R52, UR21 ;  /* 0x0000001500347c45 */ /* 0x000fe40008201000 */
[----:B------:R-:W-:-:S05]  /*0c60*/  CS2R.32 R2, SR_CgaSize ;  /* 0x0000000000027805 */ /* 0x000fca0000008a00 */
[----:B------:R-:W-:-:S05]  /*0c70*/  IMAD R2, R2, -0xa0, RZ ;  /* 0xffffff6002027824 */ /* 0x000fca00078e02ff */
[----:B-1----:R-:W-:-:S14]  /*0c80*/  R2UR UR4, R2 ;  /* 0x00000000020472ca */ /* 0x002fdc00000e0000 */
[----:B------:R-:W1:Y:S01]  /*0c90*/  LDCU UR4, c[0x0][UR4+0x2b4] ;  /* 0x00005680040477ac */ /* 0x000e620008000800 */
[----:B------:R-:W-:Y:S01]  /*0ca0*/  NOP ;  /* 0x0000000000007918 */ /* 0x000fe20000000000 */
[----:B------:R-:W2:Y:S01]  /*0cb0*/  LDCU UR19, c[0x0][0xb24] ;  /* 0x00016480ff1377ac */ /* 0x000ea20008000800 */
[----:B------:R-:W-:-:S05]  /*0cc0*/  CS2R.32 R2, SR_CgaSize ;  /* 0x0000000000027805 */ /* 0x000fca0000008a00 */
[----:B------:R-:W-:-:S06]  /*0cd0*/  IMAD R2, R2, -0xa0, RZ ;  /* 0xffffff6002027824 */ /* 0x000fcc00078e02ff */
[----:B------:R-:W4:Y:S01]  /*0ce0*/  LDC R2, c[0x0][R2+0x2a4] ;  /* 0x0000a90002027b82 */ /* 0x000f220000000800 */
[----:B---3--:R-:W-:-:S07]  /*0cf0*/  FMUL R53, R53, UR5 ;  /* 0x0000000535357c20 */ /* 0x008fce0008400000 */
[----:B------:R-:W3:Y:S01]  /*0d00*/  S2UR UR50, SR_CTAID.Z ;  /* 0x00000000003279c3 */ /* 0x000ee20000002700 */
[----:B-1----:R-:W-:Y:S01]  /*0d10*/  FMUL R52, R52, UR4 ;  /* 0x0000000434347c20 */ /* 0x002fe20008400000 */
[----:B------:R-:W1:Y:S01]  /*0d20*/  F2I.U32.TRUNC.NTZ R53, R53 ;  /* 0x0000003500357305 */ /* 0x000e62000020f000 */
[----:B--2---:R-:W-:-:S07]  /*0d30*/  UISETP.GE.AND UP0, UPT, UR19, 0x1, UPT ;  /* 0x000000011300788c */ /* 0x004fce000bf06270 */
[----:B------:R-:W2:Y:S01]  /*0d40*/  F2I.U32.TRUNC.NTZ R52, R52 ;  /* 0x0000003400347305 */ /* 0x000ea2000020f000 */
[----:B-1----:R-:W-:-:S05]  /*0d50*/  IADD3 R53, PT, PT, -R53, RZ, RZ ;  /* 0x000000ff35357210 */ /* 0x002fca0007ffe1ff */
[----:B----4-:R-:W-:Y:S01]  /*0d60*/  IMAD R53, R3, R53, UR49 ;  /* 0x0000003103357e24 */ /* 0x010fe2000f8e0235 */
[----:B--2---:R-:W-:-:S05]  /*0d70*/  IADD3 R52, PT, PT, -R52, RZ, RZ ;  /* 0x000000ff34347210 */ /* 0x004fca0007ffe1ff */
[----:B------:R-:W-:Y:S01]  /*0d80*/  IMAD R52, R2, R52, UR21 ;  /* 0x0000001502347e24 */ /* 0x000fe2000f8e0234 */
[----:B------:R-:W-:Y:S06]  /*0d90*/  BAR.SYNC.DEFER_BLOCKING 0x0 ;  /* 0x0000000000007b1d */ /* 0x000fec0000010000 */
[----:B---3--:R-:W-:Y:S05]  /*0da0*/  BRA.U !UP0, `(.L_x_14) ;  /* 0x0000000108d47547 */ /* 0x008fea000b800000 */
[----:B------:R-:W1:Y:S01]  /*0db0*/  LDCU.128 UR24, c[0x0][0xb10] ;  /* 0x00016200ff1877ac */ /* 0x000e620008000c00 */
[----:B------:R-:W2:Y:S01]  /*0dc0*/  LDCU UR6, c[0x0][0x370] ;  /* 0x00006e00ff0677ac */ /* 0x000ea20008000800 */
[----:B------:R-:W3:Y:S01]  /*0dd0*/  LDCU UR4, c[0x0][0x374] ;  /* 0x00006e80ff0477ac */ /* 0x000ee20008000800 */
[----:B------:R-:W4:Y:S01]  /*0de0*/  LDCU UR20, c[0x0][0xb0c] ;  /* 0x00016180ff1477ac */ /* 0x000f220008000800 */
[----:B------:R-:W4:Y:S01]  /*0df0*/  LDCU UR5, c[0x0][0xb20] ;  /* 0x00016400ff0577ac */ /* 0x000f220008000800 */
[----:B------:R-:W4:Y:S01]  /*0e00*/  LDCU.64 UR16, c[0x0][0xb28] ;  /* 0x00016500ff1077ac */ /* 0x000f220008000a00 */
[----:B-1----:R-:W-:Y:S02]  /*0e10*/  UISETP.NE.AND UP0, UPT, UR26, 0x1, UPT ;  /* 0x000000011a00788c */ /* 0x002fe4000bf05270 */
[----:B---3--:R-:W-:Y:S02]  /*0e20*/  UIMAD.WIDE.U32 UR8, UR4, UR27, URZ ;  /* 0x0000001b040872a5 */ /* 0x008fe4000f8e00ff */
[----:B--2---:R-:W-:-:S02]  /*0e30*/  UIMAD.WIDE.U32 UR10, UR6, UR24, URZ ;  /* 0x00000018060a72a5 */ /* 0x004fc4000f8e00ff */
[----:B----4-:R-:W-:Y:S02]  /*0e40*/  UISETP.NE.AND UP2, UPT, UR20, 0x1, UPT ;  /* 0x000000011400788c */ /* 0x010fe4000bf45270 */
[----:B------:R-:W-:Y:S01]  /*0e50*/  UISETP.NE.AND UP4, UPT, UR19, 0x1, UPT ;  /* 0x000000011300788c */ /* 0x000fe2000bf85270 */
[----:B------:R-:W-:Y:S02]  /*0e60*/  UMOV UR8, UR9 ;  /* 0x0000000900087c82 */ /* 0x000fe40008000000 */
[----:B------:R-:W-:Y:S01]  /*0e70*/  UMOV UR10, UR11 ;  /* 0x0000000b000a7c82 */ /* 0x000fe20008000000 */
[----:B------:R-:W-:Y:S02]  /*0e80*/  @UP0 USHF.R.U32.HI UR4, URZ, UR5, UR8 ;  /* 0x00000005ff040299 */ /* 0x000fe40008011608 */
[----:B------:R-:W-:Y:S02]  /*0e90*/  UIMAD.WIDE.U32 UR12, UR21, UR27, URZ ;  /* 0x0000001b150c72a5 */ /* 0x000fe4000f8e00ff */
[----:B------:R-:W-:-:S02]  /*0ea0*/  UIMAD.WIDE.U32 UR8, UR4, UR16, URZ ;  /* 0x00000010040872a5 */ /* 0x000fc4000f8e00ff */
[----:B------:R-:W-:Y:S02]  /*0eb0*/  @UP2 USHF.R.U32.HI UR6, URZ, UR25, UR10 ;  /* 0x00000019ff062299 */ /* 0x000fe4000801160a */
[----:B------:R-:W-:Y:S02]  /*0ec0*/  UIMAD.WIDE.U32 UR14, UR49, UR24, URZ ;  /* 0x00000018310e72a5 */ /* 0x000fe4000f8e00ff */
[----:B------:R-:W-:Y:S01]  /*0ed0*/  UIMAD.WIDE.U32 UR10, UR6, UR16, URZ ;  /* 0x00000010060a72a5 */ /* 0x000fe2000f8e00ff */
[----:B------:R-:W-:Y:S01]  /*0ee0*/  UMOV UR12, UR13 ;  /* 0x0000000d000c7c82 */ /* 0x000fe20008000000 */
[----:B------:R-:W-:Y:S01]  /*0ef0*/  UMOV UR8, UR9 ;  /* 0x0000000900087c82 */ /* 0x000fe20008000000 */
[----:B------:R-:W-:Y:S02]  /*0f00*/  USHF.R.U32.HI UR12, URZ, UR5, UR12 ;  /* 0x00000005ff0c7299 */ /* 0x000fe4000801160c */
[----:B------:R-:W-:Y:S01]  /*0f10*/  @UP4 USHF.R.U32.HI UR4, URZ, UR17, UR8 ;  /* 0x00000011ff044299 */ /* 0x000fe20008011608 */
[----:B------:R-:W-:Y:S01]  /*0f20*/  UMOV UR14, UR15 ;  /* 0x0000000f000e7c82 */ /* 0x000fe20008000000 */
[----:B------:R-:W-:Y:S01]  /*0f30*/  UMOV UR10, UR11 ;  /* 0x0000000b000a7c82 */ /* 0x000fe20008000000 */
[----:B------:R-:W-:-:S02]  /*0f40*/  USHF.R.U32.HI UR14, URZ, UR25, UR14 ;  /* 0x00000019ff0e7299 */ /* 0x000fc4000801160e */
[----:B------:R-:W-:Y:S02]  /*0f50*/  USEL UR5, UR21, UR12, !UP0 ;  /* 0x0000000c15057287 */ /* 0x000fe4000c000000 */
[----:B------:R-:W-:Y:S02]  /*0f60*/  @UP4 USHF.R.U32.HI UR6, URZ, UR17, UR10 ;  /* 0x00000011ff064299 */ /* 0x000fe4000801160a */
[----:B------:R-:W-:Y:S02]  /*0f70*/  UIMAD UR7, UR4, UR19, URZ ;  /* 0x00000013040772a4 */ /* 0x000fe4000f8e02ff */
[----:B------:R-:W-:Y:S02]  /*0f80*/  USEL UR4, UR49, UR14, !UP2 ;  /* 0x0000000e31047287 */ /* 0x000fe4000d000000 */
[----:B------:R-:W-:Y:S02]  /*0f90*/  UIMAD UR10, UR6, UR19, URZ ;  /* 0x00000013060a72a4 */ /* 0x000fe4000f8e02ff */
[----:B------:R-:W-:-:S02]  /*0fa0*/  UISETP.GE.AND UP0, UPT, UR5, UR7, UPT ;  /* 0x000000070500728c */ /* 0x000fc4000bf06270 */
[----:B------:R-:W-:Y:S02]  /*0fb0*/  UIMAD.WIDE.U32 UR8, UR5, UR16, URZ ;  /* 0x00000010050872a5 */ /* 0x000fe4000f8e00ff */
[----:B------:R-:W-:Y:S02]  /*0fc0*/  UISETP.GE.OR UP0, UPT, UR4, UR10, UP0 ;  /* 0x0000000a0400728c */ /* 0x000fe40008706670 */
[----:B------:R-:W-:Y:S02]  /*0fd0*/  UIMAD.WIDE.U32 UR10, UR4, UR16, URZ ;  /* 0x00000010040a72a5 */ /* 0x000fe4000f8e00ff */
[----:B------:R-:W-:Y:S01]  /*0fe0*/  UIADD3 UR10, UPT, UPT, -UR4, URZ, URZ ;  /* 0x000000ff040a7290 */ /* 0x000fe2000fffe1ff */
[----:B------:R-:W-:Y:S01]  /*0ff0*/  UMOV UR8, UR9 ;  /* 0x0000000900087c82 */ /* 0x000fe20008000000 */
[----:B------:R-:W-:Y:S02]  /*1000*/  UIADD3 UR9, UPT, UPT, -UR5, URZ, URZ ;  /* 0x000000ff05097290 */ /* 0x000fe4000fffe1ff */
[----:B------:R-:W-:-:S03]  /*1010*/  USHF.R.U32.HI UR8, URZ, UR17, UR8 ;  /* 0x00000011ff087299 */ /* 0x000fc60008011608 */
[----:B------:R-:W-:Y:S01]  /*1020*/  @!UP0 UMOV UR7, UR11 ;  /* 0x0000000b00078c82 */ /* 0x000fe20008000000 */
[----:B------:R-:W-:Y:S02]  /*1030*/  UIMAD UR21, UR26, UR9, UR21 ;  /* 0x000000091a1572a4 */ /* 0x000fe4000f8e0215 */
[----:B------:R-:W-:Y:S02]  /*1040*/  USEL UR8, UR5, UR8, !UP4 ;  /* 0x0000000805087287 */ /* 0x000fe4000e000000 */
[----:B------:R-:W-:Y:S02]  /*1050*/  @!UP0 USHF.R.U32.HI UR7, URZ, UR17, UR7 ;  /* 0x00000011ff078299 */ /* 0x000fe40008011607 */
[----:B------:R-:W-:Y:S02]  /*1060*/  UIADD3 UR9, UPT, UPT, -UR8, URZ, URZ ;  /* 0x000000ff08097290 */ /* 0x000fe4000fffe1ff */
[----:B------:R-:W-:Y:S02]  /*1070*/  @!UP0 USEL UR7, UR4, UR7, !UP4 ;  /* 0x0000000704078287 */ /* 0x000fe4000e000000 */
[----:B------:R-:W-:-:S02]  /*1080*/  UIMAD UR9, UR19, UR9, UR5 ;  /* 0x00000009130972a4 */ /* 0x000fc4000f8e0205 */
[----:B------:R-:W-:Y:S02]  /*1090*/  @!UP0 UIADD3 UR8, UPT, UPT, UR8, -UR7, URZ ;  /* 0x8000000708088290 */ /* 0x000fe4000fffe0ff */
[----:B------:R-:W-:Y:S02]  /*10a0*/  @!UP0 UIMAD UR7, UR9, UR6, UR7 ;  /* 0x00000006090782a4 */ /* 0x000fe4000f8e0207 */
[----:B------:R-:W-:Y:S02]  /*10b0*/  @!UP0 UIMAD UR5, UR8, UR19, UR4 ;  /* 0x00000013080582a4 */ /* 0x000fe4000f8e0204 */
[----:B------:R-:W-:Y:S02]  /*10c0*/  UIMAD UR6, UR20, UR10, UR49 ;  /* 0x0000000a140672a4 */ /* 0x000fe4000f8e0231 */
[----:B------:R-:W-:Y:S01]  /*10d0*/  UIMAD UR21, UR5, UR26, UR21 ;  /* 0x0000001a051572a4 */ /* 0x000fe2000f8e0215 */
[----:B------:R-:W-:Y:S02]  /*10e0*/  @!UP0 UMOV UR4, UR7 ;  /* 0x0000000700048c82 */ /* 0x000fe40008000000 */
[----:B------:R-:W-:-:S12]  /*10f0*/  UIMAD UR49, UR4, UR20, UR6 ;  /* 0x00000014043172a4 */ /* 0x000fd8000f8e0206 */
.L_x_14:
[----:B------:R-:W1:Y:S02]  /*1100*/  LDCU UR4, c[0x0][0xb30] ;  /* 0x00016600ff0477ac */ /* 0x000e640008000800 */
[----:B-1----:R-:W-:-:S09]  /*1110*/  UISETP.NE.AND UP0, UPT, UR4, 0x1, UPT ;  /* 0x000000010400788c */ /* 0x002fd2000bf05270 */
[----:B------:R-:W-:Y:S05]  /*1120*/  BRA.U UP0, `(.L_x_15) ;  /* 0x0000000100447547 */ /* 0x000fea000b800000 */
[----:B------:R-:W1:Y:S01]  /*1130*/  LDCU.128 UR8, c[0x0][0xb10] ;  /* 0x00016200ff0877ac */ /* 0x000e620008000c00 */
[----:B------:R-:W2:Y:S01]  /*1140*/  LDCU UR12, c[0x0][0xb0c] ;  /* 0x00016180ff0c77ac */ /* 0x000ea20008000800 */
[----:B------:R-:W3:Y:S01]  /*1150*/  LDCU UR13, c[0x0][0xb20] ;  /* 0x00016400ff0d77ac */ /* 0x000ee20008000800 */
[----:B-1----:R-:W-:Y:S02]  /*1160*/  UIMAD.WIDE.U32 UR6, UR49, UR8, URZ ;  /* 0x00000008310672a5 */ /* 0x002fe4000f8e00ff */
[----:B------:R-:W-:Y:S02]  /*1170*/  UIMAD.WIDE.U32 UR4, UR21, UR11, URZ ;  /* 0x0000000b150472a5 */ /* 0x000fe4000f8e00ff */
[----:B--2---:R-:W-:Y:S02]  /*1180*/  UISETP.NE.AND UP2, UPT, UR12, 0x1, UPT ;  /* 0x000000010c00788c */ /* 0x004fe4000bf45270 */
[----:B------:R-:W-:Y:S01]  /*1190*/  UISETP.NE.AND UP0, UPT, UR10, 0x1, UPT ;  /* 0x000000010a00788c */ /* 0x000fe2000bf05270 */
[----:B------:R-:W-:-:S02]  /*11a0*/  UMOV UR6, UR7 ;  /* 0x0000000700067c82 */ /* 0x000fc40008000000 */
[----:B------:R-:W-:Y:S01]  /*11b0*/  UMOV UR4, UR5 ;  /* 0x0000000500047c82 */ /* 0x000fe20008000000 */
[----:B------:R-:W-:Y:S02]  /*11c0*/  USHF.R.U32.HI UR6, URZ, UR9, UR6 ;  /* 0x00000009ff067299 */ /* 0x000fe40008011606 */
[----:B---3--:R-:W-:Y:S02]  /*11d0*/  USHF.R.U32.HI UR4, URZ, UR13, UR4 ;  /* 0x0000000dff047299 */ /* 0x008fe40008011604 */
[----:B------:R-:W-:Y:S02]  /*11e0*/  USEL UR5, UR49, UR6, !UP2 ;  /* 0x0000000631057287 */ /* 0x000fe4000d000000 */
[----:B------:R-:W-:-:S04]  /*11f0*/  USEL UR4, UR21, UR4, !UP0 ;  /* 0x0000000415047287 */ /* 0x000fc8000c000000 */
[----:B------:R-:W-:Y:S02]  /*1200*/  UIADD3 UR6, UPT, UPT, UR5, -UR4, URZ ;  /* 0x8000000405067290 */ /* 0x000fe4000fffe0ff */
[----:B------:R-:W-:Y:S02]  /*1210*/  UIADD3 UR4, UPT, UPT, -UR5, UR4, URZ ;  /* 0x0000000405047290 */ /* 0x000fe4000fffe1ff */
[----:B------:R-:W-:Y:S02]  /*1220*/  UIMAD UR21, UR6, UR10, UR21 ;  /* 0x0000000a061572a4 */ /* 0x000fe4000f8e0215 */
[----:B------:R-:W-:-:S12]  /*1230*/  UIMAD UR49, UR4, UR12, UR49 ;  /* 0x0000000c043172a4 */ /* 0x000fd8000f8e0231 */
.L_x_15:
[----:B------:R-:W-:Y:S01]  /*1240*/  BAR.SYNC.DEFER_BLOCKING 0x0 ;  /* 0x0000000000007b1d */ /* 0x000fe20000010000 */
[----:B------:R-:W-:Y:S01]  /*1250*/  UISETP.NE.AND UP0, UPT, UR18, 0x2, UPT ;  /* 0x000000021200788c */ /* 0x000fe2000bf05270 */
[----:B------:R-:W-:Y:S02]  /*1260*/  ISETP.NE.OR P3, PT, R0, 0x2, !P3 ;  /* 0x000000020000780c */ /* 0x000fe40005f65670 */
[----:B------:R-:W-:Y:S02]  /*1270*/  LOP3.LUT R0, R58, 0x1f, RZ, 0xc0, !PT ;  /* 0x0000001f3a007812 */ /* 0x000fe400078ec0ff */
[----:B------:R-:W1:Y:S04]  /*1280*/  LDCU UR54, c[0x0][0xb24] ;  /* 0x00016480ff3677ac */ /* 0x000e680008000800 */
[----:B------:R-:W-:Y:S05]  /*1290*/  BRA.U UP0, `(.L_x_16) ;  /* 0x0000004d006c7547 */ /* 0x000fea000b800000 */
[----:B------:R-:W2:Y:S01]  /*12a0*/  LDCU UR5, c[0x0][0x388] ;  /* 0x00007100ff0577ac */ /* 0x000ea20008000800 */
[----:B------:R-:W-:Y:S01]  /*12b0*/  PLOP3.LUT P1, PT, PT, PT, UP3, 0x80, 0x8 ;  /* 0x000000000008781c */ /* 0x000fe20003f2f038 */
[----:B------:R-:W-:Y:S01]  /*12c0*/  IMAD.MOV.U32 R3, RZ, RZ, RZ ;  /* 0x000000ffff037224 */ /* 0x000fe200078e00ff */
[----:B------:R-:W-:Y:S01]  /*12d0*/  ISETP.EQ.OR P2, PT, R0, RZ, P3 ;  /* 0x000000ff0000720c */ /* 0x000fe20001f42670 */
[----:B------:R-:W3:Y:S01]  /*12e0*/  LDCU UR7, c[0x0][0x38c] ;  /* 0x00007180ff0777ac */ /* 0x000ee20008000800 */
[----:B------:R-:W-:Y:S01]  /*12f0*/  PLOP3.LUT P1, PT, P1, PT, PT, 0x8, 0x80 ;  /* 0x000000000080781c */ /* 0x000fe20000f2e170 */
[----:B------:R-:W4:Y:S01]  /*1300*/  LDCU UR6, c[0x0][0x390] ;  /* 0x00007200ff0677ac */ /* 0x000f220008000800 */
[----:B------:R-:W1:Y:S01]  /*1310*/  LDCU.64 UR70, c[0x0][0x348] ;  /* 0x00006900ff4677ac */ /* 0x000e620008000a00 */
[----:B------:R-:W-:Y:S01]  /*1320*/  UMOV UR38, 0x1 ;  /* 0x0000000100267882 */ /* 0x000fe20000000000 */
[----:B------:R-:W-:Y:S01]  /*1330*/  UMOV UR47, URZ ;  /* 0x000000ff002f7c82 */ /* 0x000fe20008000000 */
[----:B--2---:R-:W-:Y:S01]  /*1340*/  UIADD3 UR5, UPT, UPT, UR5, 0x3f, URZ ;  /* 0x0000003f05057890 */ /* 0x004fe2000fffe0ff */
[----:B------:R-:W-:Y:S01]  /*1350*/  UMOV UR46, URZ ;  /* 0x000000ff002e7c82 */ /* 0x000fe20008000000 */
[----:B------:R-:W-:-:S02]  /*1360*/  UMOV UR62, URZ ;  /* 0x000000ff003e7c82 */ /* 0x000fc40008000000 */
[----:B------:R-:W-:-:S04]  /*1370*/  USHF.R.S32.HI UR4, URZ, 0x1f, UR5 ;  /* 0x0000001fff047899 */ /* 0x000fc80008011405 */
[----:B------:R-:W-:-:S04]  /*1380*/  ULEA.HI UR4, UR4, UR5, URZ, 0x6 ;  /* 0x0000000504047291 */ /* 0x000fc8000f8f30ff */
[----:B------:R-:W-:-:S04]  /*1390*/  USHF.R.S32.HI UR4, URZ, 0x6, UR4 ;  /* 0x00000006ff047899 */ /* 0x000fc80008011404 */
[----:B---3--:R-:W-:Y:S01]  /*13a0*/  UIMAD UR4, UR4, UR7, URZ ;  /* 0x00000007040472a4 */ /* 0x008fe2000f8e02ff */
[----:B------:R-:W2:Y:S03]  /*13b0*/  LDCU UR7, c[0x0][0x370] ;  /* 0x00006e00ff0777ac */ /* 0x000ea60008000800 */
[----:B----4-:R-:W-:Y:S01]  /*13c0*/  UIMAD UR8, UR4, UR6, URZ ;  /* 0x00000006040872a4 */ /* 0x010fe2000f8e02ff */
[----:B------:R-:W3:Y:S03]  /*13d0*/  LDCU UR6, c[0x0][0x374] ;  /* 0x00006e80ff0677ac */ /* 0x000ee60008000800 */
[----:B------:R-:W-:Y:S02]  /*13e0*/  UISETP.NE.AND UP1, UPT, UR8, URZ, UPT ;  /* 0x000000ff0800728c */ /* 0x000fe4000bf25270 */
[----:B------:R-:W-:Y:S01]  /*13f0*/  IMAD.U32 R41, RZ, RZ, UR8 ;  /* 0x00000008ff297e24 */ /* 0x000fe2000f8e00ff */
[----:B------:R-:W-:-:S04]  /*1400*/  UISETP.LT.U32.AND UP0, UPT, UR8, 0x4, UPT ;  /* 0x000000040800788c */ /* 0x000fc8000bf01070 */
[----:B------:R-:W-:Y:S01]  /*1410*/  USEL UR4, UR8, 0x4, UP0 ;  /* 0x0000000408047887 */ /* 0x000fe20008000000 */
[----:B--2---:R-:W-:-:S03]  /*1420*/  IMAD.U32 R38, RZ, RZ, UR7 ;  /* 0x00000007ff267e24 */ /* 0x004fc6000f8e00ff */
[----:B------:R-:W-:Y:S02]  /*1430*/  UIADD3 UR5, UPT, UPT, UR4, -0x1, URZ ;  /* 0xffffffff04057890 */ /* 0x000fe4000fffe0ff */
[----:B------:R-:W-:Y:S01]  /*1440*/  @!UP1 UIADD3 UR5, UPT, UPT, UR4, URZ, URZ ;  /* 0x000000ff04059290 */ /* 0x000fe2000fffe0ff */
[----:B---3--:R-:W-:Y:S01]  /*1450*/  MOV R37, UR6 ;  /* 0x0000000600257c02 */ /* 0x008fe20008000f00 */
[----:B------:R-:W-:Y:S02]  /*1460*/  UIADD3 UR6, UPT, UPT, UR8, -UR4, URZ ;  /* 0x8000000408067290 */ /* 0x000fe4000fffe0ff */
[----:B------:R-:W-:-:S04]  /*1470*/  UIADD3 UR4, UPT, UPT, UR5, 0x1, URZ ;  /* 0x0000000105047890 */ /* 0x000fc8000fffe0ff */
[----:B------:R-:W-:Y:S02]  /*1480*/  IMAD.U32 R40, RZ, RZ, UR6 ;  /* 0x00000006ff287e24 */ /* 0x000fe4000f8e00ff */
[----:B-1----:R-:W-:-:S07]  /*1490*/  MOV R36, UR4 ;  /* 0x0000000400247c02 */ /* 0x002fce0008000f00 */
.L_x_32:
[----:B------:R-:W1:Y:S01]  /*14a0*/  S2UR UR39, SR_CgaCtaId ;  /* 0x00000000002779c3 */ /* 0x000e620000008800 */
[----:B------:R-:W-:Y:S01]  /*14b0*/  UMOV UR4, 0x400 ;  /* 0x0000040000047882 */ /* 0x000fe20000000000 */
[----:B------:R-:W-:Y:S01]  /*14c0*/  R2UR UR5, R41 ;  /* 0x00000000290572ca */ /* 0x000fe200000e0000 */
[----:B------:R-:W-:Y:S01]  /*14d0*/  IMAD.U32 R0, RZ, RZ, UR38 ;  /* 0x00000026ff007e24 */ /* 0x000fe2000f8e00ff */
[----:B------:R-:W-:Y:S01]  /*14e0*/  USHF.L.U32 UR55, UR49, 0x6, URZ ;  /* 0x0000000631377899 */ /* 0x000fe200080006ff */
[----:B------:R-:W-:-:S03]  /*14f0*/  UMOV UR23, URZ ;  /* 0x000000ff00177c82 */ /* 0x000fc60008000000 */
[----:B------:R-:W-:-:S07]  /*1500*/  SHF.L.U32 R0, R0, 0x1f, RZ ;  /* 0x0000001f00007819 */ /* 0x000fce00000006ff */
[----:B------:R-:W-:-:S03]  /*1510*/  UISETP.NE.AND UP0, UPT, UR5, URZ, UPT ;  /* 0x000000ff0500728c */ /* 0x000fc6000bf05270 */
[----:B------:R-:W-:Y:S02]  /*1520*/  UMOV UR5, URZ ;  /* 0x000000ff00057c82 */ /* 0x000fe40008000000 */
[----:B------:R-:W-:Y:S01]  /*1530*/  IMAD.U32 R2, RZ, RZ, UR5 ;  /* 0x00000005ff027e24 */ /* 0x000fe2000f8e00ff */
[----:B-1----:R-:W-:-:S04]  /*1540*/  ULEA UR39, UR39, UR4, 0x18 ;  /* 0x0000000427277291 */ /* 0x002fc8000f8ec0ff */
[----:B------:R-:W-:-:S09]  /*1550*/  ULEA UR4, UR47, UR39, 0x3 ;  /* 0x000000272f047291 */ /* 0x000fd2000f8e18ff */
[----:B------:R1:W2:Y:S01]  /*1560*/  SYNCS.PHASECHK.TRANS64.TRYWAIT P0, [UR4+0x20], R0 ;  /* 0x00002000ff0075a7 */ /* 0x0002a20008001104 */
[----:B------:R-:W-:-:S06]  /*1570*/  USHF.L.U32 UR4, UR21, 0x7, URZ ;  /* 0x0000000715047899 */ /* 0x000fcc00080006ff */
[----:B------:R-:W-:Y:S01]  /*1580*/  IMAD.U32 R35, RZ, RZ, UR4 ;  /* 0x00000004ff237e24 */ /* 0x000fe2000f8e00ff */
[----:B------:R-:W-:Y:S02]  /*1590*/  UMOV UR4, URZ ;  /* 0x000000ff00047c82 */ /* 0x000fe40008000000 */
[----:B-1----:R-:W-:Y:S01]  /*15a0*/  MOV R0, UR4 ;  /* 0x0000000400007c02 */ /* 0x002fe20008000f00 */
[----:B------:R-:W-:Y:S06]  /*15b0*/  BRA.U !UP0, `(.L_x_17) ;  /* 0x0000001d08dc7547 */ /* 0x000fec000b800000 */
[----:B------:R-:W1:Y:S01]  /*15c0*/  LDCU.128 UR8, c[0x0][0x480] ;  /* 0x00009000ff0877ac */ /* 0x000e620008000c00 */
[----:B------:R-:W-:Y:S02]  /*15d0*/  R2UR UR45, R35 ;  /* 0x00000000232d72ca */ /* 0x000fe400000e0000 */
[----:B------:R-:W-:Y:S01]  /*15e0*/  R2UR UR48, R36 ;  /* 0x00000000243072ca */ /* 0x000fe200000e0000 */
[----:B------:R-:W-:Y:S02]  /*15f0*/  UIADD3 UR44, UPT, UPT, UR55, 0x8, URZ ;  /* 0x00000008372c7890 */ /* 0x000fe4000fffe0ff */
[----:B------:R-:W-:Y:S02]  /*1600*/  UIADD3 UR43, UPT, UPT, UR55, 0x10, URZ ;  /* 0x00000010372b7890 */ /* 0x000fe4000fffe0ff */
[----:B------:R-:W-:Y:S02]  /*1610*/  UIADD3 UR42, UPT, UPT, UR55, 0x18, URZ ;  /* 0x00000018372a7890 */ /* 0x000fe4000fffe0ff */
[----:B------:R-:W-:-:S02]  /*1620*/  UIADD3 UR41, UPT, UPT, UR55, 0x20, URZ ;  /* 0x0000002037297890 */ /* 0x000fc4000fffe0ff */
[----:B------:R-:W-:Y:S02]  /*1630*/  UIADD3 UR40, UPT, UPT, UR55, 0x28, URZ ;  /* 0x0000002837287890 */ /* 0x000fe4000fffe0ff */
[----:B------:R-:W-:Y:S01]  /*1640*/  UIADD3 UR37, UPT, UPT, UR55, 0x30, URZ ;  /* 0x0000003037257890 */ /* 0x000fe2000fffe0ff */
[----:B------:R-:W3:Y:S01]  /*1650*/  LDCU.64 UR4, c[0x0][0x490] ;  /* 0x00009200ff0477ac */ /* 0x000ee20008000a00 */
[----:B-1----:R-:W-:Y:S02]  /*1660*/  UIMAD.WIDE.U32 UR6, UR44, UR9, URZ ;  /* 0x000000092c0672a5 */ /* 0x002fe4000f8e00ff */
[----:B------:R-:W-:Y:S02]  /*1670*/  UIMAD.WIDE.U32 UR12, UR43, UR9, URZ ;  /* 0x000000092b0c72a5 */ /* 0x000fe4000f8e00ff */
[----:B------:R-:W-:Y:S02]  /*1680*/  UIMAD.WIDE.U32 UR14, UR42, UR9, URZ ;  /* 0x000000092a0e72a5 */ /* 0x000fe4000f8e00ff */
[----:B------:R-:W-:Y:S01]  /*1690*/  UIMAD.WIDE.U32 UR16, UR41, UR9, URZ ;  /* 0x00000009291072a5 */ /* 0x000fe2000f8e00ff */
[----:B------:R-:W-:Y:S01]  /*16a0*/  UMOV UR6, UR7 ;  /* 0x0000000700067c82 */ /* 0x000fe20008000000 */
[----:B------:R-:W-:-:S02]  /*16b0*/  UIMAD.WIDE.U32 UR18, UR40, UR9, URZ ;  /* 0x00000009281272a5 */ /* 0x000fc4000f8e00ff */
[----:B------:R-:W-:Y:S02]  /*16c0*/  USHF.R.U32.HI UR26, URZ, UR10, UR6 ;  /* 0x0000000aff1a7299 */ /* 0x000fe40008011606 */
[----:B------:R-:W-:Y:S01]  /*16d0*/  UIMAD.WIDE.U32 UR20, UR37, UR9, URZ ;  /* 0x00000009251472a5 */ /* 0x000fe2000f8e00ff */
[----:B------:R-:W-:Y:S01]  /*16e0*/  UMOV UR6, UR13 ;  /* 0x0000000d00067c82 */ /* 0x000fe20008000000 */
[----:B------:R-:W-:Y:S02]  /*16f0*/  UIADD3 UR36, UPT, UPT, UR55, 0x38, URZ ;  /* 0x0000003837247890 */ /* 0x000fe4000fffe0ff */
[----:B------:R-:W-:Y:S02]  /*1700*/  USHF.R.U32.HI UR13, URZ, UR10, UR6 ;  /* 0x0000000aff0d7299 */ /* 0x000fe40008011606 */
[----:B------:R-:W-:Y:S01]  /*1710*/  UIMAD.WIDE.U32 UR22, UR55, UR9, URZ ;  /* 0x00000009371672a5 */ /* 0x000fe2000f8e00ff */
[----:B------:R-:W-:Y:S01]  /*1720*/  UMOV UR6, UR15 ;  /* 0x0000000f00067c82 */ /* 0x000fe20008000000 */
[----:B------:R-:W-:-:S02]  /*1730*/  UIMAD.WIDE.U32 UR24, UR36, UR9, URZ ;  /* 0x00000009241872a5 */ /* 0x000fc4000f8e00ff */
[----:B------:R-:W-:Y:S02]  /*1740*/  USHF.R.U32.HI UR12, URZ, UR10, UR6 ;  /* 0x0000000aff0c7299 */ /* 0x000fe40008011606 */
[----:B------:R-:W-:Y:S01]  /*1750*/  UISETP.NE.AND UP0, UPT, UR8, 0x1, UPT ;  /* 0x000000010800788c */ /* 0x000fe2000bf05270 */
[----:B------:R-:W-:Y:S01]  /*1760*/  UMOV UR6, UR17 ;  /* 0x0000001100067c82 */ /* 0x000fe20008000000 */
[----:B------:R-:W-:Y:S02]  /*1770*/  UIADD3 UR62, UPT, UPT, UR48, UR46, URZ ;  /* 0x0000002e303e7290 */ /* 0x000fe4000fffe0ff */
[----:B------:R-:W-:Y:S02]  /*1780*/  USHF.R.U32.HI UR16, URZ, UR10, UR6 ;  /* 0x0000000aff107299 */ /* 0x000fe40008011606 */
[----:B------:R-:W-:Y:S01]  /*1790*/  USEL UR14, UR44, UR26, !UP0 ;  /* 0x0000001a2c0e7287 */ /* 0x000fe2000c000000 */
[----:B------:R-:W-:Y:S01]  /*17a0*/  UMOV UR6, UR19 ;  /* 0x0000001300067c82 */ /* 0x000fe20008000000 */
[----:B------:R-:W-:-:S02]  /*17b0*/  USEL UR13, UR43, UR13, !UP0 ;  /* 0x0000000d2b0d7287 */ /* 0x000fc4000c000000 */
[----:B------:R-:W-:Y:S02]  /*17c0*/  USHF.R.U32.HI UR9, URZ, UR10, UR6 ;  /* 0x0000000aff097299 */ /* 0x000fe40008011606 */
[----:B------:R-:W-:Y:S01]  /*17d0*/  USEL UR12, UR42, UR12, !UP0 ;  /* 0x0000000c2a0c7287 */ /* 0x000fe2000c000000 */
[----:B------:R-:W-:Y:S01]  /*17e0*/  UMOV UR6, UR21 ;  /* 0x0000001500067c82 */ /* 0x000fe20008000000 */
[----:B------:R-:W-:Y:S02]  /*17f0*/  USEL UR9, UR40, UR9, !UP0 ;  /* 0x0000000928097287 */ /* 0x000fe4000c000000 */
[----:B------:R-:W-:Y:S02]  /*1800*/  USHF.R.U32.HI UR7, URZ, UR10, UR6 ;  /* 0x0000000aff077299 */ /* 0x000fe40008011606 */
[----:B---3--:R-:W-:Y:S01]  /*1810*/  UIMAD.WIDE.U32 UR20, UR13, UR4, URZ ;  /* 0x000000040d1472a5 */ /* 0x008fe2000f8e00ff */
[----:B------:R-:W-:Y:S01]  /*1820*/  UMOV UR6, UR23 ;  /* 0x0000001700067c82 */ /* 0x000fe20008000000 */
[----:B------:R-:W-:-:S02]  /*1830*/  USEL UR7, UR37, UR7, !UP0 ;  /* 0x0000000725077287 */ /* 0x000fc4000c000000 */
[----:B------:R-:W-:Y:S02]  /*1840*/  USHF.R.U32.HI UR15, URZ, UR10, UR6 ;  /* 0x0000000aff0f7299 */ /* 0x000fe40008011606 */
[----:B------:R-:W-:Y:S01]  /*1850*/  UIMAD.WIDE.U32 UR22, UR12, UR4, URZ ;  /* 0x000000040c1672a5 */ /* 0x000fe2000f8e00ff */
[----:B------:R-:W-:Y:S01]  /*1860*/  UMOV UR6, UR25 ;  /* 0x0000001900067c82 */ /* 0x000fe20008000000 */
[----:B------:R-:W-:Y:S02]  /*1870*/  USEL UR15, UR55, UR15, !UP0 ;  /* 0x0000000f370f7287 */ /* 0x000fe4000c000000 */
[----:B------:R-:W-:Y:S02]  /*1880*/  USHF.R.U32.HI UR6, URZ, UR10, UR6 ;  /* 0x0000000aff067299 */ /* 0x000fe40008011606 */
[----:B------:R-:W-:Y:S02]  /*1890*/  USEL UR10, UR41, UR16, !UP0 ;  /* 0x00000010290a7287 */ /* 0x000fe4000c000000 */
[----:B------:R-:W-:-:S02]  /*18a0*/  UIMAD.WIDE.U32 UR16, UR14, UR4, URZ ;  /* 0x000000040e1072a5 */ /* 0x000fc4000f8e00ff */
[----:B------:R-:W-:Y:S02]  /*18b0*/  USEL UR6, UR36, UR6, !UP0 ;  /* 0x0000000624067287 */ /* 0x000fe4000c000000 */
[----:B------:R-:W-:Y:S02]  /*18c0*/  UIMAD.WIDE.U32 UR18, UR15, UR4, URZ ;  /* 0x000000040f1272a5 */ /* 0x000fe4000f8e00ff */
[----:B------:R-:W-:Y:S02]  /*18d0*/  UIMAD.WIDE.U32 UR24, UR10, UR4, URZ ;  /* 0x000000040a1872a5 */ /* 0x000fe4000f8e00ff */
[----:B------:R-:W-:Y:S02]  /*18e0*/  UIMAD.WIDE.U32 UR26, UR9, UR4, URZ ;  /* 0x00000004091a72a5 */ /* 0x000fe4000f8e00ff */
[----:B------:R-:W-:Y:S02]  /*18f0*/  UIMAD.WIDE.U32 UR30, UR7, UR4, URZ ;  /* 0x00000004071e72a5 */ /* 0x000fe4000f8e00ff */
[----:B------:R-:W-:Y:S01]  /*1900*/  UIMAD.WIDE.U32 UR28, UR6, UR4, URZ ;  /* 0x00000004061c72a5 */ /* 0x000fe2000f8e00ff */
[----:B------:R-:W-:-:S02]  /*1910*/  UMOV UR18, UR19 ;  /* 0x0000001300127c82 */ /* 0x000fc40008000000 */
[----:B------:R-:W-:Y:S01]  /*1920*/  UMOV UR4, UR17 ;  /* 0x0000001100047c82 */ /* 0x000fe20008000000 */
[----:B------:R-:W-:Y:S02]  /*1930*/  UISETP.NE.AND UP0, UPT, UR11, 0x1, UPT ;  /* 0x000000010b00788c */ /* 0x000fe4000bf05270 */
[----:B------:R-:W-:Y:S02]  /*1940*/  USHF.R.U32.HI UR34, URZ, UR5, UR4 ;  /* 0x00000005ff227299 */ /* 0x000fe40008011604 */
[----:B------:R-:W-:Y:S01]  /*1950*/  USHF.R.U32.HI UR35, URZ, UR5, UR18 ;  /* 0x00000005ff237299 */ /* 0x000fe20008011612 */
[----:B------:R-:W-:Y:S01]  /*1960*/  UMOV UR4, UR21 ;  /* 0x0000001500047c82 */ /* 0x000fe20008000000 */
[----:B------:R-:W-:Y:S02]  /*1970*/  UIADD3 UR20, UPT, UPT, -UR14, URZ, URZ ;  /* 0x000000ff0e147290 */ /* 0x000fe4000fffe1ff */
[----:B------:R-:W-:Y:S02]  /*1980*/  USHF.R.U32.HI UR33, URZ, UR5, UR4 ;  /* 0x00000005ff217299 */ /* 0x000fe40008011604 */
[----:B------:R-:W-:Y:S01]  /*1990*/  UIADD3 UR19, UPT, UPT, -UR13, URZ, URZ ;  /* 0x000000ff0d137290 */ /* 0x000fe2000fffe1ff */
[----:B------:R-:W-:Y:S01]  /*19a0*/  UMOV UR4, UR23 ;  /* 0x0000001700047c82 */ /* 0x000fe20008000000 */
[----:B------:R-:W-:-:S02]  /*19b0*/  UIADD3 UR18, UPT, UPT, -UR12, URZ, URZ ;  /* 0x000000ff0c127290 */ /* 0x000fc4000fffe1ff */
[----:B------:R-:W-:Y:S02]  /*19c0*/  USHF.R.U32.HI UR32, URZ, UR5, UR4 ;  /* 0x00000005ff207299 */ /* 0x000fe40008011604 */
[----:B------:R-:W-:Y:S01]  /*19d0*/  UIADD3 UR17, UPT, UPT, -UR10, URZ, URZ ;  /* 0x000000ff0a117290 */ /* 0x000fe2000fffe1ff */
[----:B------:R-:W-:Y:S01]  /*19e0*/  UMOV UR4, UR25 ;  /* 0x0000001900047c82 */ /* 0x000fe20008000000 */
[----:B------:R-:W-:Y:S02]  /*19f0*/  UIADD3 UR16, UPT, UPT, -UR9, URZ, URZ ;  /* 0x000000ff09107290 */ /* 0x000fe4000fffe1ff */
[----:B------:R-:W-:Y:S02]  /*1a00*/  USHF.R.U32.HI UR25, URZ, UR5, UR4 ;  /* 0x00000005ff197299 */ /* 0x000fe40008011604 */
[----:B------:R-:W-:Y:S01]  /*1a10*/  UIADD3 UR21, UPT, UPT, -UR15, URZ, URZ ;  /* 0x000000ff0f157290 */ /* 0x000fe2000fffe1ff */
[----:B------:R-:W-:Y:S01]  /*1a20*/  UMOV UR4, UR27 ;  /* 0x0000001b00047c82 */ /* 0x000fe20008000000 */
[----:B------:R-:W-:-:S02]  /*1a30*/  UIMAD UR44, UR8, UR20, UR44 ;  /* 0x00000014082c72a4 */ /* 0x000fc4000f8e022c */
[----:B------:R-:W-:Y:S02]  /*1a40*/  USHF.R.U32.HI UR24, URZ, UR5, UR4 ;  /* 0x00000005ff187299 */ /* 0x000fe40008011604 */
[----:B------:R-:W-:Y:S01]  /*1a50*/  UIMAD UR28, UR8, UR19, UR43 ;  /* 0x00000013081c72a4 */ /* 0x000fe2000f8e022b */
[----:B------:R-:W-:Y:S01]  /*1a60*/  UMOV UR4, UR31 ;  /* 0x0000001f00047c82 */ /* 0x000fe20008000000 */
[----:B------:R-:W-:Y:S02]  /*1a70*/  USEL UR51, UR9, UR24, !UP0 ;  /* 0x0000001809337287 */ /* 0x000fe4000c000000 */
[----:B------:R-:W-:Y:S02]  /*1a80*/  USHF.R.U32.HI UR23, URZ, UR5, UR4 ;  /* 0x00000005ff177299 */ /* 0x000fe40008011604 */
[----:B------:R-:W-:Y:S01]  /*1a90*/  UIMAD UR42, UR8, UR18, UR42 ;  /* 0x00000012082a72a4 */ /* 0x000fe2000f8e022a */
[----:B------:R-:W-:Y:S01]  /*1aa0*/  UMOV UR4, UR29 ;  /* 0x0000001d00047c82 */ /* 0x000fe20008000000 */
[----:B------:R-:W-:Y:S01]  /*1ab0*/  UIMAD UR41, UR8, UR17, UR41 ;  /* 0x00000011082972a4 */ /* 0x000fe2000f8e0229 */
[----:B------:R-:W-:Y:S01]  /*1ac0*/  MOV R19, UR51 ;  /* 0x0000003300137c02 */ /* 0x000fe20008000f00 */
[----:B------:R-:W-:-:S02]  /*1ad0*/  USHF.R.U32.HI UR22, URZ, UR5, UR4 ;  /* 0x00000005ff167299 */ /* 0x000fc40008011604 */
[----:B------:R-:W-:Y:S02]  /*1ae0*/  UIADD3 UR5, UPT, UPT, -UR7, URZ, URZ ;  /* 0x000000ff07057290 */ /* 0x000fe4000fffe1ff */
[----:B------:R-:W-:Y:S02]  /*1af0*/  UIADD3 UR4, UPT, UPT, -UR6, URZ, URZ ;  /* 0x000000ff06047290 */ /* 0x000fe4000fffe1ff */
[----:B------:R-:W-:Y:S02]  /*1b00*/  UIMAD UR40, UR8, UR16, UR40 ;  /* 0x00000010082872a4 */ /* 0x000fe4000f8e0228 */
[----:B------:R-:W-:Y:S02]  /*1b10*/  UIMAD UR37, UR8, UR5, UR37 ;  /* 0x00000005082572a4 */ /* 0x000fe4000f8e0225 */
[----:B------:R-:W-:Y:S02]  /*1b20*/  UIMAD UR26, UR8, UR21, UR55 ;  /* 0x00000015081a72a4 */ /* 0x000fe4000f8e0237 */
[----:B------:R-:W-:-:S02]  /*1b30*/  UIMAD UR36, UR8, UR4, UR36 ;  /* 0x00000004082472a4 */ /* 0x000fc4000f8e0224 */
[----:B------:R-:W-:Y:S02]  /*1b40*/  USEL UR56, UR13, UR33, !UP0 ;  /* 0x000000210d387287 */ /* 0x000fe4000c000000 */
[----:B------:R-:W-:Y:S02]  /*1b50*/  USEL UR58, UR15, UR35, !UP0 ;  /* 0x000000230f3a7287 */ /* 0x000fe4000c000000 */
[----:B------:R-:W-:Y:S02]  /*1b60*/  USEL UR53, UR12, UR32, !UP0 ;  /* 0x000000200c357287 */ /* 0x000fe4000c000000 */
[----:B------:R-:W-:Y:S01]  /*1b70*/  USEL UR52, UR10, UR25, !UP0 ;  /* 0x000000190a347287 */ /* 0x000fe2000c000000 */
[----:B------:R-:W-:Y:S01]  /*1b80*/  IMAD.U32 R28, RZ, RZ, UR56 ;  /* 0x00000038ff1c7e24 */ /* 0x000fe2000f8e00ff */
[----:B------:R-:W-:Y:S01]  /*1b90*/  UIADD3 UR8, UPT, UPT, -UR51, URZ, URZ ;  /* 0x000000ff33087290 */ /* 0x000fe2000fffe1ff */
[----:B------:R-:W-:Y:S01]  /*1ba0*/  IMAD.U32 R34, RZ, RZ, UR58 ;  /* 0x0000003aff227e24 */ /* 0x000fe2000f8e00ff */
[----:B------:R-:W-:Y:S01]  /*1bb0*/  USEL UR57, UR14, UR34, !UP0 ;  /* 0x000000220e397287 */ /* 0x000fe2000c000000 */
[----:B------:R-:W-:Y:S01]  /*1bc0*/  MOV R25, UR53 ;  /* 0x0000003500197c02 */ /* 0x000fe20008000f00 */
[----:B------:R-:W-:Y:S01]  /*1bd0*/  USEL UR50, UR7, UR23, !UP0 ;  /* 0x0000001707327287 */ /* 0x000fe2000c000000 */
[----:B------:R-:W-:Y:S01]  /*1be0*/  IMAD.U32 R22, RZ, RZ, UR52 ;  /* 0x00000034ff167e24 */ /* 0x000fe2000f8e00ff */
[----:B------:R-:W-:-:S02]  /*1bf0*/  USEL UR49, UR6, UR22, !UP0 ;  /* 0x0000001606317287 */ /* 0x000fc4000c000000 */
[----:B------:R-:W-:Y:S01]  /*1c00*/  UIADD3 UR18, UPT, UPT, -UR56, URZ, URZ ;  /* 0x000000ff38127290 */ /* 0x000fe2000fffe1ff */
[----:B------:R-:W-:Y:S01]  /*1c10*/  MOV R31, UR57 ;  /* 0x00000039001f7c02 */ /* 0x000fe20008000f00 */
[----:B------:R-:W-:Y:S01]  /*1c20*/  UIADD3 UR20, UPT, UPT, -UR58, URZ, URZ ;  /* 0x000000ff3a147290 */ /* 0x000fe2000fffe1ff */
[----:B------:R-:W-:Y:S01]  /*1c30*/  IMAD.U32 R16, RZ, RZ, UR50 ;  /* 0x00000032ff107e24 */ /* 0x000fe2000f8e00ff */
[----:B------:R-:W-:Y:S01]  /*1c40*/  UIADD3 UR17, UPT, UPT, -UR53, URZ, URZ ;  /* 0x000000ff35117290 */ /* 0x000fe2000fffe1ff */
[----:B------:R-:W-:Y:S01]  /*1c50*/  MOV R13, UR49 ;  /* 0x00000031000d7c02 */ /* 0x000fe20008000f00 */
[----:B------:R-:W-:Y:S02]  /*1c60*/  UIADD3 UR16, UPT, UPT, -UR52, URZ, URZ ;  /* 0x000000ff34107290 */ /* 0x000fe4000fffe1ff */
[----:B------:R-:W-:Y:S02]  /*1c70*/  UIADD3 UR19, UPT, UPT, -UR57, URZ, URZ ;  /* 0x000000ff39137290 */ /* 0x000fe4000fffe1ff */
[----:B------:R-:W-:-:S02]  /*1c80*/  UIADD3 UR5, UPT, UPT, -UR50, URZ, URZ ;  /* 0x000000ff32057290 */ /* 0x000fc4000fffe1ff */
[----:B------:R-:W-:Y:S02]  /*1c90*/  UIADD3 UR4, UPT, UPT, -UR49, URZ, URZ ;  /* 0x000000ff31047290 */ /* 0x000fe4000fffe1ff */
[----:B------:R-:W-:Y:S02]  /*1ca0*/  UIMAD UR18, UR11, UR18, UR13 ;  /* 0x000000120b1272a4 */ /* 0x000fe4000f8e020d */
[----:B------:R-:W-:Y:S02]  /*1cb0*/  UIMAD UR21, UR11, UR20, UR15 ;  /* 0x000000140b1572a4 */ /* 0x000fe4000f8e020f */
[----:B------:R-:W-:Y:S02]  /*1cc0*/  UIMAD UR17, UR11, UR17, UR12 ;  /* 0x000000110b1172a4 */ /* 0x000fe4000f8e020c */
[----:B------:R-:W-:Y:S02]  /*1cd0*/  UIMAD UR16, UR11, UR16, UR10 ;  /* 0x000000100b1072a4 */ /* 0x000fe4000f8e020a */
[----:B------:R-:W-:-:S02]  /*1ce0*/  UIADD3 UR13, UPT, UPT, UR45, 0x8, URZ ;  /* 0x000000082d0d7890 */ /* 0x000fc4000fffe0ff */
[----:B------:R-:W-:Y:S02]  /*1cf0*/  UIMAD UR20, UR11, UR19, UR14 ;  /* 0x000000130b1472a4 */ /* 0x000fe4000f8e020e */
[----:B------:R-:W-:Y:S02]  /*1d00*/  UIMAD UR12, UR11, UR8, UR9 ;  /* 0x000000080b0c72a4 */ /* 0x000fe4000f8e0209 */
[----:B------:R-:W-:Y:S01]  /*1d10*/  UIMAD UR10, UR11, UR5, UR7 ;  /* 0x000000050b0a72a4 */ /* 0x000fe2000f8e0207 */
[----:B------:R-:W-:Y:S01]  /*1d20*/  IMAD.U32 R10, RZ, RZ, UR13 ;  /* 0x0000000dff0a7e24 */ /* 0x000fe2000f8e00ff */
[----:B------:R-:W-:Y:S01]  /*1d30*/  UIMAD UR11, UR11, UR4, UR6 ;  /* 0x000000040b0b72a4 */ /* 0x000fe2000f8e0206 */
[----:B------:R-:W1:Y:S01]  /*1d40*/  LDCU.64 UR8, c[0x0][0x4b0] ;  /* 0x00009600ff0877ac */ /* 0x000e620008000a00 */
[----:B------:R-:W1:Y:S01]  /*1d50*/  LDCU.64 UR6, c[0x0][0x4d0] ;  /* 0x00009a00ff0677ac */ /* 0x000e620008000a00 */
[----:B------:R-:W-:Y:S02]  /*1d60*/  UIADD3 UR13, UPT, UPT, UR45, 0x20, URZ ;  /* 0x000000202d0d7890 */ /* 0x000fe4000fffe0ff */
[----:B------:R-:W-:-:S02]  /*1d70*/  UIADD3 UR22, UPT, UPT, UR45, 0x10, URZ ;  /* 0x000000102d167890 */ /* 0x000fc4000fffe0ff */
[----:B------:R-:W-:Y:S02]  /*1d80*/  UIADD3 UR19, UPT, UPT, UR45, 0x18, URZ ;  /* 0x000000182d137890 */ /* 0x000fe4000fffe0ff */
[----:B------:R-:W-:Y:S01]  /*1d90*/  MOV R7, UR13 ;  /* 0x0000000d00077c02 */ /* 0x000fe20008000f00 */
[----:B------:R-:W-:Y:S01]  /*1da0*/  UIADD3 UR13, UPT, UPT, UR45, 0x38, URZ ;  /* 0x000000382d0d7890 */ /* 0x000fe2000fffe0ff */
[----:B------:R-:W-:Y:S01]  /*1db0*/  MOV R9, UR22 ;  /* 0x0000001600097c02 */ /* 0x000fe20008000f00 */
[----:B------:R-:W-:Y:S01]  /*1dc0*/  UIADD3 UR22, UPT, UPT, UR45, 0x28, URZ ;  /* 0x000000282d167890 */ /* 0x000fe2000fffe0ff */
[----:B------:R-:W-:Y:S01]  /*1dd0*/  IMAD.U32 R8, RZ, RZ, UR19 ;  /* 0x00000013ff087e24 */ /* 0x000fe2000f8e00ff */
[----:B------:R-:W-:Y:S02]  /*1de0*/  UIADD3 UR19, UPT, UPT, UR45, 0x30, URZ ;  /* 0x000000302d137890 */ /* 0x000fe4000fffe0ff */
[----:B------:R-:W-:Y:S01]  /*1df0*/  IMAD.U32 R4, RZ, RZ, UR13 ;  /* 0x0000000dff047e24 */ /* 0x000fe2000f8e00ff */
[----:B-1----:R-:W-:Y:S01]  /*1e00*/  UIMAD UR13, UR26, UR8, UR6 ;  /* 0x000000081a0d72a4 */ /* 0x002fe2000f8e0206 */
[----:B------:R-:W-:Y:S01]  /*1e10*/  IMAD.U32 R6, RZ, RZ, UR22 ;  /* 0x00000016ff067e24 */ /* 0x000fe2000f8e00ff */
[----:B------:R-:W-:Y:S01]  /*1e20*/  UIMAD UR23, UR44, UR8, UR6 ;  /* 0x000000082c1772a4 */ /* 0x000fe2000f8e0206 */
[----:B------:R-:W-:Y:S01]  /*1e30*/  MOV R5, UR19 ;  /* 0x0000001300057c02 */ /* 0x000fe20008000f00 */
[----:B------:R-:W-:-:S02]  /*1e40*/  UIMAD UR22, UR28, UR8, UR6 ;  /* 0x000000081c1672a4 */ /* 0x000fc4000f8e0206 */
[----:B------:R-:W-:Y:S01]  /*1e50*/  MOV R33, UR13 ;  /* 0x0000000d00217c02 */ /* 0x000fe20008000f00 */
[----:B------:R-:W-:Y:S01]  /*1e60*/  UIMAD UR13, UR42, UR8, UR6 ;  /* 0x000000082a0d72a4 */ /* 0x000fe2000f8e0206 */
[----:B------:R-:W-:Y:S01]  /*1e70*/  IMAD.U32 R30, RZ, RZ, UR23 ;  /* 0x00000017ff1e7e24 */ /* 0x000fe2000f8e00ff */
[----:B------:R-:W-:Y:S01]  /*1e80*/  UIMAD UR23, UR41, UR8, UR6 ;  /* 0x00000008291772a4 */ /* 0x000fe2000f8e0206 */
[----:B-----5:R-:W-:Y:S01]  /*1e90*/  MOV R27, UR22 ;  /* 0x00000016001b7c02 */ /* 0x020fe20008000f00 */
[----:B------:R-:W-:Y:S02]  /*1ea0*/  UIMAD UR22, UR40, UR8, UR6 ;  /* 0x00000008281672a4 */ /* 0x000fe4000f8e0206 */
[----:B------:R-:W-:Y:S01]  /*1eb0*/  IMAD.U32 R24, RZ, RZ, UR13 ;  /* 0x0000000dff187e24 */ /* 0x000fe2000f8e00ff */
[----:B------:R-:W-:Y:S01]  /*1ec0*/  UIMAD UR13, UR37, UR8, UR6 ;  /* 0x00000008250d72a4 */ /* 0x000fe2000f8e0206 */
[----:B------:R-:W-:Y:S01]  /*1ed0*/  MOV R21, UR23 ;  /* 0x0000001700157c02 */ /* 0x000fe20008000f00 */
[----:B------:R-:W-:Y:S01]  /*1ee0*/  UIMAD UR6, UR36, UR8, UR6 ;  /* 0x00000008240672a4 */ /* 0x000fe2000f8e0206 */
[----:B------:R-:W-:Y:S01]  /*1ef0*/  IMAD.U32 R18, RZ, RZ, UR22 ;  /* 0x00000016ff127e24 */ /* 0x000fe2000f8e00ff */
[----:B------:R-:W-:-:S02]  /*1f00*/  UIMAD UR8, UR21, UR9, UR7 ;  /* 0x00000009150872a4 */ /* 0x000fc4000f8e0207 */
[----:B------:R-:W-:Y:S01]  /*1f10*/  MOV R15, UR13 ;  /* 0x0000000d000f7c02 */ /* 0x000fe20008000f00 */
[----:B------:R-:W-:Y:S01]  /*1f20*/  UIMAD UR13, UR20, UR9, UR7 ;  /* 0x00000009140d72a4 */ /* 0x000fe2000f8e0207 */
[----:B------:R-:W-:Y:S01]  /*1f30*/  IMAD.U32 R12, RZ, RZ, UR6 ;  /* 0x00000006ff0c7e24 */ /* 0x000fe2000f8e00ff */
[----:B------:R-:W-:Y:S01]  /*1f40*/  UIMAD UR6, UR18, UR9, UR7 ;  /* 0x00000009120672a4 */ /* 0x000fe2000f8e0207 */
[----:B------:R-:W-:Y:S01]  /*1f50*/  MOV R32, UR8 ;  /* 0x0000000800207c02 */ /* 0x000fe20008000f00 */
        /* <DEDUP_REMOVED lines=8> */
[----:B------:R-:W1:Y:S01]  /*1fe0*/  LDCU.64 UR14, c[0x0][0x4b8] ;  /* 0x00009700ff0e77ac */ /* 0x000e620008000a00 */
[----:B------:R-:W-:Y:S02]  /*1ff0*/  IMAD.U32 R17, RZ, RZ, UR6 ;  /* 0x00000006ff117e24 */ /* 0x000fe4000f8e00ff */
[----:B------:R-:W-:Y:S01]  /*2000*/  MOV R14, UR8 ;  /* 0x00000008000e7c02 */ /* 0x000fe20008000f00 */
[----:B------:R-:W-:Y:S01]  /*2010*/  UIMAD UR6, UR11, UR9, UR7 ;  /* 0x000000090b0672a4 */ /* 0x000fe2000f8e0207 */
[----:B------:R-:W3:Y:S05]  /*2020*/  LDCU.64 UR4, c[0x0][0x4d8] ;  /* 0x00009b00ff0477ac */ /* 0x000eea0008000a00 */
[----:B------:R-:W-:Y:S01]  /*2030*/  IMAD.U32 R11, RZ, RZ, UR6 ;  /* 0x00000006ff0b7e24 */ /* 0x000fe2000f8e00ff */
[----:B------:R-:W-:Y:S01]  /*2040*/  UMOV UR7, URZ ;  /* 0x000000ff00077c82 */ /* 0x000fe20008000000 */
[----:B------:R-:W-:Y:S01]  /*2050*/  UMOV UR6, URZ ;  /* 0x000000ff00067c82 */ /* 0x000fe20008000000 */
[----:B------:R-:W-:Y:S01]  /*2060*/  IMAD.U32 R0, RZ, RZ, UR7 ;  /* 0x00000007ff007e24 */ /* 0x000fe2000f8e00ff */
[----:B------:R-:W-:Y:S01]  /*2070*/  MOV R2, UR6 ;  /* 0x0000000600027c02 */ /* 0x000fe20008000f00 */
[----:B------:R-:W-:-:S02]  /*2080*/  UIADD3 UR75, UPT, UPT, UR45, 0x40, URZ ;  /* 0x000000402d4b7890 */ /* 0x000fc4000fffe0ff */
[----:B------:R-:W-:Y:S02]  /*2090*/  UIADD3 UR67, UPT, UPT, UR45, 0x48, URZ ;  /* 0x000000482d437890 */ /* 0x000fe4000fffe0ff */
[----:B------:R-:W-:Y:S02]  /*20a0*/  UIADD3 UR59, UPT, UPT, UR45, 0x50, URZ ;  /* 0x000000502d3b7890 */ /* 0x000fe4000fffe0ff */
[----:B------:R-:W-:Y:S02]  /*20b0*/  UIADD3 UR51, UPT, UPT, UR45, 0x58, URZ ;  /* 0x000000582d337890 */ /* 0x000fe4000fffe0ff */
[----:B------:R-:W-:Y:S02]  /*20c0*/  UIADD3 UR43, UPT, UPT, UR45, 0x60, URZ ;  /* 0x000000602d2b7890 */ /* 0x000fe4000fffe0ff */
[----:B------:R-:W-:Y:S02]  /*20d0*/  UIADD3 UR35, UPT, UPT, UR45, 0x68, URZ ;  /* 0x000000682d237890 */ /* 0x000fe4000fffe0ff */
[----:B------:R-:W-:-:S02]  /*20e0*/  UIADD3 UR27, UPT, UPT, UR45, 0x70, URZ ;  /* 0x000000702d1b7890 */ /* 0x000fc4000fffe0ff */
[----:B------:R-:W-:Y:S01]  /*20f0*/  UIADD3 UR19, UPT, UPT, UR45, 0x78, URZ ;  /* 0x000000782d137890 */ /* 0x000fe2000fffe0ff */
[----:B------:R-:W-:Y:S01]  /*2100*/  UMOV UR20, UR47 ;  /* 0x0000002f00147c82 */ /* 0x000fe20008000000 */
[----:B-1-3--:R-:W-:-:S10]  /*2110*/  UMOV UR23, URZ ;  /* 0x000000ff00177c82 */ /* 0x00afd40008000000 */
.L_x_22:
[----:B------:R-:W-:Y:S01]  /*2120*/  @!P3 MOV R43, 0xc000 ;  /* 0x0000c000002bb802 */ /* 0x000fe20000000f00 */
[----:B------:R-:W-:Y:S06]  /*2130*/  ULEA UR6, UR20, UR39, 0x3 ;  /* 0x0000002714067291 */ /* 0x000fec000f8e18ff */
[----:B------:R-:W-:Y:S01]  /*2140*/  MOV R47, UR6 ;  /* 0x00000006002f7c02 */ /* 0x000fe20008000f00 */
[----:B--2---:R-:W-:Y:S06]  /*2150*/  @P0 BRA `(.L_x_18) ;  /* 0x0000000000140947 */ /* 0x004fec0003800000 */
[----:B------:R-:W-:Y:S01]  /*2160*/  R2UR UR6, R47 ;  /* 0x000000002f0672ca */ /* 0x000fe200000e0000 */
[----:B------:R-:W-:Y:S05]  /*2170*/  IMAD.U32 R44, RZ, RZ, UR38 ;  /* 0x00000026ff2c7e24 */ /* 0x000fea000f8e00ff */
[----:B------:R-:W-:Y:S07]  /*2180*/  SHF.L.U32 R44, R44, 0x1f, RZ ;  /* 0x0000001f2c2c7819 */ /* 0x000fee00000006ff */
[----:B------:R-:W1:Y:S02]  /*2190*/  SYNCS.PHASECHK.TRANS64.TRYWAIT P0, [UR6+0x20], R44 ;  /* 0x0000202cff0075a7 */ /* 0x000e640008001106 */
[----:B-1----:R-:W-:Y:S05]  /*21a0*/  @!P0 BRA `(.L_x_19) ;  /* 0x000000a000308947 */ /* 0x002fea0003800000 */
.L_x_18:
[----:B------:R-:W-:Y:S01]  /*21b0*/  R2UR UR6, R47 ;  /* 0x000000002f0672ca */ /* 0x000fe200000e0000 */
[----:B------:R-:W-:Y:S11]  /*21c0*/  BSSY.RECONVERGENT B0, `(.L_x_20) ;  /* 0x0000005000007945 */ /* 0x000ff60003800200 */
[----:B------:R-:W-:Y:S01]  /*21d0*/  @!UPT UIADD3 URZ, UPT, UPT, URZ, URZ, URZ ;  /* 0x000000fffffff290 */ /* 0x000fe2000fffe0ff */
[----:B------:R2:W-:Y:S01]  /*21e0*/  @!P3 SYNCS.ARRIVE.TRANS64 RZ, [UR6], R43 ;  /* 0x0000002bffffb9a7 */ /* 0x0005e20008000006 */
[----:B------:R-:W-:Y:S05]  /*21f0*/  @P2 BRA `(.L_x_21) ;  /* 0x0000000000042947 */ /* 0x000fea0003800000 */
[----:B------:R-:W-:Y:S05]  /*2200*/  BPT.TRAP 0x1 ;  /* 0x000000040000795c */ /* 0x000fea0000300000 */
.L_x_21:
[----:B------:R-:W-:Y:S05]  /*2210*/  BSYNC.RECONVERGENT B0 ;  /* 0x0000000000007941 */ /* 0x000fea0003800200 */
.L_x_20:
[----:B------:R-:W-:Y:S01]  /*2220*/  R2UR UR60, R0 ;  /* 0x00000000003c72ca */ /* 0x000fe200000e0000 */
[----:B------:R-:W-:Y:S01]  /*2230*/  UIADD3 UR6, UPT, UPT, UR20, 0x1, URZ ;  /* 0x0000000114067890 */ /* 0x000fe2000fffe0ff */
[----:B------:R-:W-:Y:S01]  /*2240*/  R2UR UR61, R2 ;  /* 0x00000000023d72ca */ /* 0x000fe200000e0000 */
[----:B------:R-:W-:Y:S01]  /*2250*/  UIADD3 UR16, UP1, UPT, UR70, 0x80, URZ ;  /* 0x0000008046107890 */ /* 0x000fe2000ff3e0ff */
[----:B------:R-:W-:Y:S01]  /*2260*/  MOV.SPILL R55, UR67 ;  /* 0x0000004300377c02 */ /* 0x000fe20009000f00 */
[----:B------:R-:W-:Y:S01]  /*2270*/  UISETP.NE.AND UP0, UPT, UR6, 0x4, UPT ;  /* 0x000000040600788c */ /* 0x000fe2000bf05270 */
[----:B------:R-:W-:Y:S01]  /*2280*/  R2UR UR65, R47 ;  /* 0x000000002f4172ca */ /* 0x000fe200000e0000 */
[----:B------:R-:W-:Y:S01]  /*2290*/  ULEA UR18, UR20, UR39, 0xe ;  /* 0x0000002714127291 */ /* 0x000fe2000f8e70ff */
[----:B------:R-:W-:Y:S01]  /*22a0*/  R2UR UR68, R32 ;  /* 0x00000000204472ca */ /* 0x000fe200000e0000 */
[----:B------:R-:W-:Y:S01]  /*22b0*/  USEL UR8, URZ, 0x1, UP0 ;  /* 0x00000001ff087887 */ /* 0x000fe20008000000 */
[----:B------:R-:W-:Y:S01]  /*22c0*/  R2UR UR69, R34 ;  /* 0x00000000224572ca */ /* 0x000fe200000e0000 */
[----:B------:R-:W-:Y:S01]  /*22d0*/  USEL UR47, UR6, URZ, UP0 ;  /* 0x000000ff062f7287 */ /* 0x000fe20008000000 */
[----:B------:R-:W-:Y:S01]  /*22e0*/  R2UR UR67, R33 ;  /* 0x00000000214372ca */ /* 0x000fe200000e0000 */
[----:B------:R-:W-:Y:S01]  /*22f0*/  UIMAD UR7, UR60, UR14, UR4 ;  /* 0x0000000e3c0772a4 */ /* 0x000fe2000f8e0204 */
[----:B-1----:R-:W-:Y:S01]  /*2300*/  MOV.SPILL R42, UR59 ;  /* 0x0000003b002a7c02 */ /* 0x002fe20009000f00 */
[----:B------:R-:W-:Y:S01]  /*2310*/  UIMAD UR6, UR61, UR15, UR5 ;  /* 0x0000000f3d0672a4 */ /* 0x000fe2000f8e0205 */
[----:B------:R-:W-:Y:S01]  /*2320*/  R2UR UR59, R35 ;  /* 0x00000000233b72ca */ /* 0x000fe200000e0000 */
[----:B------:R-:W-:Y:S01]  /*2330*/  ULOP3.LUT UR38, UR38, UR8, URZ, 0x3c, !UPT ;  /* 0x0000000826267292 */ /* 0x000fe2000f8e3cff */
[----:B------:R-:W-:Y:S01]  /*2340*/  MOV.SPILL R54, UR61 ;  /* 0x0000003d00367c02 */ /* 0x000fe20009000f00 */
[----:B------:R-:W-:Y:S01]  /*2350*/  UPRMT UR6, UR7, 0x40, UR6 ;  /* 0x0000004007067896 */ /* 0x000fe20008000006 */
[----:B------:R-:W-:Y:S01]  /*2360*/  MOV.SPILL R51, UR60 ;  /* 0x0000003c00337c02 */ /* 0x000fe20009000f00 */
[----:B------:R-:W-:Y:S01]  /*2370*/  ULEA UR8, UR47, UR39, 0x3 ;  /* 0x000000272f087291 */ /* 0x000fe2000f8e18ff */
[----:B------:R-:W-:Y:S01]  /*2380*/  R2UR UR60, R29 ;  /* 0x000000001d3c72ca */ /* 0x000fe200000e0000 */
[----:B------:R-:W-:Y:S01]  /*2390*/  IMAD.U32 R0, RZ, RZ, UR38 ;  /* 0x00000026ff007e24 */ /* 0x000fe2000f8e00ff */
[----:B------:R-:W-:Y:S01]  /*23a0*/  UIADD3.X UR17, UPT, UPT, URZ, UR71, URZ, UP1, !UPT ;  /* 0x00000047ff117290 */ /* 0x000fe20008ffe4ff */
[----:B------:R-:W-:Y:S01]  /*23b0*/  R2UR UR61, R31 ;  /* 0x000000001f3d72ca */ /* 0x000fe200000e0000 */
[----:B------:R-:W-:Y:S01]  /*23c0*/  USHF.L.U32 UR66, UR23, 0x6, URZ ;  /* 0x0000000617427899 */ /* 0x000fe200080006ff */
[----:B------:R-:W-:Y:S01]  /*23d0*/  MOV.SPILL R2, UR51 ;  /* 0x0000003300027c02 */ /* 0x000fe20009000f00 */
[----:B------:R-:W-:Y:S01]  /*23e0*/  UPRMT UR6, UR6, 0x5410, URZ ;  /* 0x0000541006067896 */ /* 0x000fe200080000ff */
[----:B------:R-:W-:Y:S01]  /*23f0*/  SHF.L.U32 R0, R0, 0x1f, RZ ;  /* 0x0000001f00007819 */ /* 0x000fe200000006ff */
[----:B------:R-:W-:Y:S01]  /*2400*/  UIADD3 UR64, UPT, UPT, UR18, 0x8800, URZ ;  /* 0x0000880012407890 */ /* 0x000fe2000fffe0ff */
[----:B------:R-:W-:Y:S01]  /*2410*/  MOV.SPILL R50, UR59 ;  /* 0x0000003b00327c02 */ /* 0x000fe20009000f00 */
[----:B------:R-:W-:Y:S01]  /*2420*/  UIADD3 UR10, UPT, UPT, UR66, 0x20, URZ ;  /* 0x00000020420a7890 */ /* 0x000fe2000fffe0ff */
[----:B------:R1:W3:Y:S01]  /*2430*/  SYNCS.PHASECHK.TRANS64.TRYWAIT P0, [UR8+0x20], R0 ;  /* 0x00002000ff0075a7 */ /* 0x0002e20008001108 */
[----:B------:R-:W-:Y:S01]  /*2440*/  UIADD3 UR8, UPT, UPT, UR18, 0x8c00, URZ ;  /* 0x00008c0012087890 */ /* 0x000fe2000fffe0ff */
[----:B------:R-:W-:Y:S01]  /*2450*/  R2UR UR52, R26 ;  /* 0x000000001a3472ca */ /* 0x000fe200000e0000 */
[----:B------:R-:W-:Y:S01]  /*2460*/  UMOV UR12, UR68 ;  /* 0x00000044000c7c82 */ /* 0x000fe20008000000 */
[----:B------:R-:W-:Y:S01]  /*2470*/  R2UR UR53, R28 ;  /* 0x000000001c3572ca */ /* 0x000fe200000e0000 */
[----:B------:R-:W-:Y:S01]  /*2480*/  UMOV UR11, UR67 ;  /* 0x00000043000b7c82 */ /* 0x000fe20008000000 */
[----:B------:R4:W-:Y:S01]  /*2490*/  UTMALDG.4D.IM2COL [UR64], [UR16], UR6 ;  /* 0x00000040100073b4 */ /* 0x0009e20008058006 */
[----:B------:R-:W-:Y:S01]  /*24a0*/  UMOV UR7, UR69 ;  /* 0x0000004500077c82 */ /* 0x000fe20008000000 */
[----:B------:R-:W-:Y:S01]  /*24b0*/  UMOV UR24, UR65 ;  /* 0x0000004100187c82 */ /* 0x000fe20008000000 */
[----:B------:R-:W-:Y:S01]  /*24c0*/  UMOV UR13, UR7 ;  /* 0x00000007000d7c82 */ /* 0x000fe20008000000 */
[----:B------:R-:W-:Y:S01]  /*24d0*/  UMOV UR9, UR24 ;  /* 0x0000001800097c82 */ /* 0x000fe20008000000 */
[----:B------:R-:W-:Y:S01]  /*24e0*/  UMOV UR57, UR24 ;  /* 0x0000001800397c82 */ /* 0x000fe20008000000 */
[----:B------:R-:W-:Y:S01]  /*24f0*/  UMOV UR49, UR24 ;  /* 0x0000001800317c82 */ /* 0x000fe20008000000 */
[----:B------:R-:W-:Y:S01]  /*2500*/  R2UR UR44, R23 ;  /* 0x00000000172c72ca */ /* 0x000fe200000e0000 */
[----:B------:R5:W-:Y:S01]  /*2510*/  UTMALDG.4D.IM2COL [UR8], [UR16], UR6 ;  /* 0x00000008100073b4 */ /* 0x000be20008058006 */
[----:B------:R-:W-:Y:S01]  /*2520*/  R2UR UR59, R30 ;  /* 0x000000001e3b72ca */ /* 0x000fe200000e0000 */
[----:B------:R-:W-:Y:S01]  /*2530*/  UIADD3 UR56, UPT, UPT, UR18, 0x9000, URZ ;  /* 0x0000900012387890 */ /* 0x000fe2000fffe0ff */
[----:B------:R-:W-:Y:S01]  /*2540*/  R2UR UR51, R27 ;  /* 0x000000001b3372ca */ /* 0x000fe200000e0000 */
[----:B------:R-:W-:Y:S01]  /*2550*/  UMOV UR21, UR66 ;  /* 0x0000004200157c82 */ /* 0x000fe20008000000 */
[----:B------:R-:W-:Y:S01]  /*2560*/  UMOV UR7, UR61 ;  /* 0x0000003d00077c82 */ /* 0x000fe20008000000 */
[----:B------:R-:W-:Y:S01]  /*2570*/  UMOV UR58, UR21 ;  /* 0x00000015003a7c82 */ /* 0x000fe20008000000 */
[----:B------:R-:W-:Y:S01]  /*2580*/  R2UR UR45, R25 ;  /* 0x00000000192d72ca */ /* 0x000fe200000e0000 */
[----:B------:R-:W-:Y:S01]  /*2590*/  UMOV UR41, UR24 ;  /* 0x0000001800297c82 */ /* 0x000fe20008000000 */
[----:B------:R-:W-:Y:S01]  /*25a0*/  UMOV UR74, UR21 ;  /* 0x00000015004a7c82 */ /* 0x000fe20008000000 */
[----:B------:R-:W-:Y:S01]  /*25b0*/  UIADD3 UR48, UPT, UPT, UR18, 0x9800, URZ ;  /* 0x0000980012307890 */ /* 0x000fe2000fffe0ff */
[----:B------:R-:W-:Y:S01]  /*25c0*/  MOV.SPILL R47, UR43 ;  /* 0x0000002b002f7c02 */ /* 0x000fe20009000f00 */
[----:B------:R-:W-:Y:S01]  /*25d0*/  UMOV UR50, UR21 ;  /* 0x0000001500327c82 */ /* 0x000fe20008000000 */
[----:B------:R-:W-:Y:S01]  /*25e0*/  R2UR UR43, R24 ;  /* 0x00000000182b72ca */ /* 0x000fe200000e0000 */
[----:B------:R1:W-:Y:S01]  /*25f0*/  UTMALDG.4D.IM2COL [UR56], [UR16], UR6 ;  /* 0x00000038100073b4 */ /* 0x0003e20008058006 */
[----:B------:R-:W-:Y:S01]  /*2600*/  UIADD3 UR40, UPT, UPT, UR18, 0xa000, URZ ;  /* 0x0000a00012287890 */ /* 0x000fe2000fffe0ff */
[----:B------:R-:W-:Y:S01]  /*2610*/  MOV.SPILL R56, UR70 ;  /* 0x0000004600387c02 */ /* 0x000fe20009000f00 */
[----:B------:R-:W-:Y:S01]  /*2620*/  UMOV UR42, UR21 ;  /* 0x00000015002a7c82 */ /* 0x000fe20008000000 */
[----:B------:R-:W-:Y:S01]  /*2630*/  MOV.SPILL R57, UR71 ;  /* 0x0000004700397c02 */ /* 0x000fe20009000f00 */
[----:B------:R-:W-:Y:S01]  /*2640*/  ULEA UR22, UR20, UR39, 0xf ;  /* 0x0000002714167291 */ /* 0x000fe2000f8e78ff */
[----:B------:R-:W-:Y:S01]  /*2650*/  R2UR.FILL UR70, R56 ;  /* 0x00000000384672ca */ /* 0x000fe200004e0000 */
[----:B------:R-:W-:Y:S01]  /*2660*/  UMOV UR30, 0x0 ;  /* 0x00000000001e7882 */ /* 0x000fe20000000000 */
[----:B------:R-:W-:Y:S01]  /*2670*/  R2UR.FILL UR71, R57 ;  /* 0x00000000394772ca */ /* 0x000fe200004e0000 */
[----:B------:R-:W-:Y:S01]  /*2680*/  UMOV UR31, 0x10000000 ;  /* 0x10000000001f7882 */ /* 0x000fe20000000000 */
[----:B------:R-:W-:Y:S01]  /*2690*/  UIADD3 UR72, UPT, UPT, UR22, 0x1c800, URZ ;  /* 0x0001c80016487890 */ /* 0x000fe2000fffe0ff */
[----:B------:R-:W-:Y:S01]  /*26a0*/  MOV.SPILL R48, UR46 ;  /* 0x0000002e00307c02 */ /* 0x000fe20009000f00 */
[----:B------:R-:W-:Y:S01]  /*26b0*/  UMOV UR73, UR24 ;  /* 0x0000001800497c82 */ /* 0x000fe20008000000 */
[----:B------:R-:W-:Y:S01]  /*26c0*/  UIADD3 UR32, UPT, UPT, UR22, 0x1f000, URZ ;  /* 0x0001f00016207890 */ /* 0x000fe2000fffe0ff */
[----:B--2---:R-:W-:Y:S01]  /*26d0*/  MOV.SPILL R43, UR62 ;  /* 0x0000003e002b7c02 */ /* 0x004fe20009000f00 */
[----:B------:R-:W-:Y:S01]  /*26e0*/  UMOV UR34, UR21 ;  /* 0x0000001500227c82 */ /* 0x000fe20008000000 */
[----:B------:R-:W-:Y:S01]  /*26f0*/  UMOV UR26, UR21 ;  /* 0x00000015001a7c82 */ /* 0x000fe20008000000 */
[----:B----4-:R-:W-:Y:S01]  /*2700*/  R2UR UR68, R20 ;  /* 0x00000000144472ca */ /* 0x010fe200000e0000 */
[----:B------:R-:W-:Y:S01]  /*2710*/  UIADD3 UR64, UPT, UPT, UR18, 0xa800, URZ ;  /* 0x0000a80012407890 */ /* 0x000fe2000fffe0ff */
[----:B------:R-:W-:Y:S01]  /*2720*/  R2UR UR69, R22 ;  /* 0x00000000164572ca */ /* 0x000fe200000e0000 */
[----:B------:R-:W-:Y:S01]  /*2730*/  UMOV UR65, UR24 ;  /* 0x0000001800417c82 */ /* 0x000fe20008000000 */
[----:B------:R-:W-:Y:S01]  /*2740*/  R2UR UR67, R21 ;  /* 0x00000000154372ca */ /* 0x000fe200000e0000 */
[----:B------:R-:W-:Y:S01]  /*2750*/  UMOV UR66, UR21 ;  /* 0x0000001500427c82 */ /* 0x000fe20008000000 */
[----:B------:R-:W-:Y:S01]  /*2760*/  R2UR.FILL UR46, R48 ;  /* 0x00000000302e72ca */ /* 0x000fe200004e0000 */
[----:B-----5:R-:W-:Y:S01]  /*2770*/  UIADD3 UR8, UPT, UPT, UR18, 0x9400, URZ ;  /* 0x0000940012087890 */ /* 0x020fe2000fffe0ff */
[----:B------:R-:W-:Y:S01]  /*2780*/  R2UR.FILL UR62, R43 ;  /* 0x000000002b3e72ca */ /* 0x000fe200004e0000 */
[----:B------:R-:W-:Y:S01]  /*2790*/  UMOV UR12, UR60 ;  /* 0x0000003c000c7c82 */ /* 0x000fe20008000000 */
[----:B------:R-:W-:Y:S01]  /*27a0*/  UMOV UR13, UR7 ;  /* 0x00000007000d7c82 */ /* 0x000fe20008000000 */
[----:B------:R-:W-:Y:S01]  /*27b0*/  UMOV UR11, UR59 ;  /* 0x0000003b000b7c82 */ /* 0x000fe20008000000 */
[----:B------:R-:W-:Y:S01]  /*27c0*/  UMOV UR7, UR53 ;  /* 0x0000003500077c82 */ /* 0x000fe20008000000 */
[----:B------:R-:W-:Y:S02]  /*27d0*/  MOV.SPILL R49, UR47 ;  /* 0x0000002f00317c02 */ /* 0x000fe40009000f00 */
[----:B------:R-:W-:Y:S01]  /*27e0*/  MOV.SPILL R44, UR63 ;  /* 0x0000003f002c7c02 */ /* 0x000fe20009000f00 */
[----:B------:R2:W-:Y:S01]  /*27f0*/  UTMALDG.4D.IM2COL [UR8], [UR16], UR6 ;  /* 0x00000008100073b4 */ /* 0x0005e20008058006 */
[----:B------:R-:W-:Y:S02]  /*2800*/  MOV.SPILL R46, UR55 ;  /* 0x00000037002e7c02 */ /* 0x000fe40009000f00 */
[----:B------:R-:W-:Y:S01]  /*2810*/  UIADD3 UR46, UPT, UPT, UR46, 0x1, URZ ;  /* 0x000000012e2e7890 */ /* 0x000fe2000fffe0ff */
[----:B------:R-:W-:Y:S02]  /*2820*/  MOV.SPILL R45, UR54 ;  /* 0x00000036002d7c02 */ /* 0x000fe40009000f00 */
[----:B-1----:R-:W-:Y:S01]  /*2830*/  R2UR UR60, R17 ;  /* 0x00000000113c72ca */ /* 0x002fe200000e0000 */
[----:B------:R-:W-:Y:S01]  /*2840*/  UIADD3 UR56, UPT, UPT, UR18, 0xb000, URZ ;  /* 0x0000b00012387890 */ /* 0x000fe2000fffe0ff */
[----:B------:R-:W-:Y:S01]  /*2850*/  R2UR UR61, R19 ;  /* 0x00000000133d72ca */ /* 0x000fe200000e0000 */
[----:B------:R1:W-:Y:S01]  /*2860*/  UTMALDG.4D.IM2COL [UR48], [UR16], UR6 ;  /* 0x00000030100073b4 */ /* 0x0003e20008058006 */
[----:B------:R-:W-:Y:S02]  /*2870*/  R2UR UR59, R18 ;  /* 0x00000000123b72ca */ /* 0x000fe400000e0000 */
[----:B------:R-:W-:Y:S02]  /*2880*/  R2UR.FILL UR47, R49 ;  /* 0x00000000312f72ca */ /* 0x000fe400004e0000 */
[----:B------:R-:W-:Y:S02]  /*2890*/  R2UR.FILL UR63, R44 ;  /* 0x000000002c3f72ca */ /* 0x000fe400004e0000 */
[----:B------:R-:W-:Y:S02]  /*28a0*/  R2UR.FILL UR55, R46 ;  /* 0x000000002e3772ca */ /* 0x000fe400004e0000 */
[----:B------:R-:W-:Y:S01]  /*28b0*/  R2UR.FILL UR54, R45 ;  /* 0x000000002d3672ca */ /* 0x000fe200004e0000 */
[----:B--2---:R-:W-:Y:S01]  /*28c0*/  UIADD3 UR8, UPT, UPT, UR18, 0x9c00, URZ ;  /* 0x00009c0012087890 */ /* 0x004fe2000fffe0ff */
[----:B------:R-:W-:Y:S01]  /*28d0*/  UMOV UR12, UR52 ;  /* 0x00000034000c7c82 */ /* 0x000fe20008000000 */
[----:B------:R-:W-:Y:S01]  /*28e0*/  UMOV UR13, UR7 ;  /* 0x00000007000d7c82 */ /* 0x000fe20008000000 */
[----:B------:R-:W-:Y:S01]  /*28f0*/  UMOV UR11, UR51 ;  /* 0x00000033000b7c82 */ /* 0x000fe20008000000 */
[----:B------:R-:W-:Y:S01]  /*2900*/  UMOV UR7, UR45 ;  /* 0x0000002d00077c82 */ /* 0x000fe20008000000 */
[----:B-1----:R-:W-:Y:S04]  /*2910*/  R2UR UR52, R14 ;  /* 0x000000000e3472ca */ /* 0x002fe800000e0000 */
[----:B------:R1:W-:Y:S01]  /*2920*/  UTMALDG.4D.IM2COL [UR8], [UR16], UR6 ;  /* 0x00000008100073b4 */ /* 0x0003e20008058006 */
[----:B------:R-:W-:Y:S01]  /*2930*/  R2UR UR53, R16 ;  /* 0x00000000103572ca */ /* 0x000fe200000e0000 */
[----:B------:R-:W-:Y:S01]  /*2940*/  UIADD3 UR48, UPT, UPT, UR18, 0xb800, URZ ;  /* 0x0000b80012307890 */ /* 0x000fe2000fffe0ff */
[----:B------:R-:W-:Y:S01]  /*2950*/  R2UR UR51, R15 ;  /* 0x000000000f3372ca */ /* 0x000fe200000e0000 */
[----:B------:R2:W-:Y:S01]  /*2960*/  UTMALDG.4D.IM2COL [UR40], [UR16], UR6 ;  /* 0x00000028100073b4 */ /* 0x0005e20008058006 */
[----:B-1----:R-:W-:Y:S01]  /*2970*/  UIADD3 UR8, UPT, UPT, UR18, 0xa400, URZ ;  /* 0x0000a40012087890 */ /* 0x002fe2000fffe0ff */
[----:B------:R-:W-:Y:S01]  /*2980*/  UMOV UR12, UR44 ;  /* 0x0000002c000c7c82 */ /* 0x000fe20008000000 */
[----:B------:R-:W-:Y:S01]  /*2990*/  UMOV UR13, UR7 ;  /* 0x00000007000d7c82 */ /* 0x000fe20008000000 */
[----:B------:R-:W-:Y:S01]  /*29a0*/  UMOV UR11, UR43 ;  /* 0x0000002b000b7c82 */ /* 0x000fe20008000000 */
[----:B------:R-:W-:Y:S01]  /*29b0*/  UMOV UR7, UR69 ;  /* 0x0000004500077c82 */ /* 0x000fe20008000000 */
[----:B--2---:R-:W-:Y:S04]  /*29c0*/  R2UR UR44, R11 ;  /* 0x000000000b2c72ca */ /* 0x004fe800000e0000 */
        /* <DEDUP_REMOVED lines=10> */
[----:B--2---:R-:W-:Y:S04]  /*2a70*/  R2UR.FILL UR67, R55 ;  /* 0x00000000374372ca */ /* 0x004fe800004e0000 */
[----:B------:R1:W-:Y:S01]  /*2a80*/  UTMALDG.4D.IM2COL [UR8], [UR16], UR6 ;  /* 0x00000008100073b4 */ /* 0x0003e20008058006 */
[----:B------:R-:W-:Y:S01]  /*2a90*/  UIADD3 UR64, UPT, UPT, UR22, 0x1d000, URZ ;  /* 0x0001d00016407890 */ /* 0x000fe2000fffe0ff */
        /* <DEDUP_REMOVED lines=8> */
[----:B------:R-:W-:Y:S01]  /*2b20*/  R2UR.FILL UR60, R51 ;  /* 0x00000000333c72ca */ /* 0x000fe200004e0000 */
[----:B------:R-:W-:Y:S01]  /*2b30*/  UIADD3 UR56, UPT, UPT, UR22, 0x18800, URZ ;  /* 0x0001880016387890 */ /* 0x000fe2000fffe0ff */
[----:B------:R-:W-:Y:S01]  /*2b40*/  R2UR.FILL UR59, R50 ;  /* 0x00000000323b72ca */ /* 0x000fe200004e0000 */
        /* <DEDUP_REMOVED lines=17> */
[----:B------:R-:W-:Y:S02]  /*2c60*/  UIADD3 UR40, UPT, UPT, UR22, 0x19800, URZ ;  /* 0x0001980016287890 */ /* 0x000fe4000fffe0ff */
[----:B-1----:R-:W-:Y:S02]  /*2c70*/  UIADD3 UR6, UP0, UPT, UR70, 0x180, URZ ;  /* 0x0000018046067890 */ /* 0x002fe4000ff1e0ff */
[----:B------:R-:W-:Y:S02]  /*2c80*/  UIADD3 UR8, UPT, UPT, UR22, 0x18c00, URZ ;  /* 0x00018c0016087890 */ /* 0x000fe4000fffe0ff */
[----:B------:R-:W-:Y:S01]  /*2c90*/  UIADD3.X UR7, UPT, UPT, URZ, UR71, URZ, UP0, !UPT ;  /* 0x00000047ff077290 */ /* 0x000fe200087fe4ff */
[----:B------:R-:W-:Y:S01]  /*2ca0*/  UMOV UR11, UR59 ;  /* 0x0000003b000b7c82 */ /* 0x000fe20008000000 */
[----:B------:R-:W-:Y:S01]  /*2cb0*/  UMOV UR17, UR60 ;  /* 0x0000003c00117c82 */ /* 0x000fe20008000000 */
[----:B------:R-:W-:Y:S01]  /*2cc0*/  UMOV UR16, UR61 ;  /* 0x0000003d00107c82 */ /* 0x000fe20008000000 */
[----:B------:R-:W-:Y:S01]  /*2cd0*/  UMOV UR12, UR17 ;  /* 0x00000011000c7c82 */ /* 0x000fe20008000000 */
[----:B------:R-:W-:Y:S01]  /*2ce0*/  UMOV UR52, UR17 ;  /* 0x0000001100347c82 */ /* 0x000fe20008000000 */
[----:B------:R-:W-:Y:S01]  /*2cf0*/  UMOV UR44, UR17 ;  /* 0x00000011002c7c82 */ /* 0x000fe20008000000 */
[----:B------:R-:W-:Y:S02]  /*2d00*/  UMOV UR76, UR17 ;  /* 0x00000011004c7c82 */ /* 0x000fe40008000000 */
[----:B------:R1:W-:Y:S01]  /*2d10*/  UTMALDG.4D [UR56], [UR6], desc[UR30] ;  /* 0x00001e38060075b4 */ /* 0x0003e20008019000 */
[----:B------:R-:W-:Y:S01]  /*2d20*/  UMOV UR13, UR16 ;  /* 0x00000010000d7c82 */ /* 0x000fe20008000000 */
[----:B------:R-:W-:Y:S01]  /*2d30*/  UMOV UR77, UR16 ;  /* 0x00000010004d7c82 */ /* 0x000fe20008000000 */
[----:B------:R-:W-:Y:S01]  /*2d40*/  UMOV UR53, UR16 ;  /* 0x0000001000357c82 */ /* 0x000fe20008000000 */
[----:B------:R-:W-:Y:S01]  /*2d50*/  UMOV UR45, UR16 ;  /* 0x00000010002d7c82 */ /* 0x000fe20008000000 */
[----:B------:R2:W-:Y:S01]  /*2d60*/  UTMALDG.4D [UR8], [UR6], desc[UR30] ;  /* 0x00001e08060075b4 */ /* 0x0005e20008019000 */
[----:B------:R4:W-:Y:S01]  /*2d70*/  UTMALDG.4D [UR48], [UR6], desc[UR30] ;  /* 0x00001e30060075b4 */ /* 0x0009e20008019000 */
[----:B-1----:R-:W-:Y:S01]  /*2d80*/  R2UR UR59, R8 ;  /* 0x00000000083b72ca */ /* 0x002fe200000e0000 */
[----:B------:R-:W-:Y:S01]  /*2d90*/  UIADD3 UR56, UPT, UPT, UR22, 0x1a000, URZ ;  /* 0x0001a00016387890 */ /* 0x000fe2000fffe0ff */
[----:B------:R-:W-:Y:S01]  /*2da0*/  UMOV UR60, UR17 ;  /* 0x00000011003c7c82 */ /* 0x000fe20008000000 */
[----:B------:R-:W-:Y:S01]  /*2db0*/  UMOV UR61, UR16 ;  /* 0x00000010003d7c82 */ /* 0x000fe20008000000 */
[----:B--2---:R-:W-:Y:S01]  /*2dc0*/  UIADD3 UR8, UPT, UPT, UR22, 0x19400, URZ ;  /* 0x0001940016087890 */ /* 0x004fe2000fffe0ff */
[----:B------:R-:W-:Y:S01]  /*2dd0*/  UMOV UR11, UR51 ;  /* 0x00000033000b7c82 */ /* 0x000fe20008000000 */
[----:B----4-:R-:W-:Y:S07]  /*2de0*/  R2UR UR51, R7 ;  /* 0x00000000073372ca */ /* 0x010fee00000e0000 */
[----:B------:R1:W-:Y:S01]  /*2df0*/  UTMALDG.4D [UR8], [UR6], desc[UR30] ;  /* 0x00001e08060075b4 */ /* 0x0003e20008019000 */
[----:B------:R-:W-:Y:S01]  /*2e00*/  UIADD3 UR48, UPT, UPT, UR22, 0x1a800, URZ ;  /* 0x0001a80016307890 */ /* 0x000fe2000fffe0ff */
[----:B------:R2:W-:Y:S01]  /*2e10*/  UTMALDG.4D [UR40], [UR6], desc[UR30] ;  /* 0x00001e28060075b4 */ /* 0x0005e20008019000 */
[----:B-1----:R-:W-:Y:S01]  /*2e20*/  UIADD3 UR8, UPT, UPT, UR22, 0x19c00, URZ ;  /* 0x00019c0016087890 */ /* 0x002fe2000fffe0ff */
[----:B------:R-:W-:Y:S01]  /*2e30*/  UMOV UR11, UR43 ;  /* 0x0000002b000b7c82 */ /* 0x000fe20008000000 */
[----:B--2---:R-:W-:Y:S07]  /*2e40*/  R2UR UR43, R6 ;  /* 0x00000000062b72ca */ /* 0x004fee00000e0000 */
        /* <DEDUP_REMOVED lines=17> */
[----:B--2---:R-:W-:Y:S07]  /*2f60*/  R2UR.FILL UR43, R47 ;  /* 0x000000002f2b72ca */ /* 0x004fee00004e0000 */
        /* <DEDUP_REMOVED lines=17> */
[----:B--2---:R-:W-:Y:S01]  /*3080*/  UMOV UR74, UR24 ;  /* 0x00000018004a7c82 */ /* 0x004fe20008000000 */
[----:B------:R-:W-:Y:S01]  /*3090*/  UMOV UR77, UR17 ;  /* 0x00000011004d7c82 */ /* 0x000fe20008000000 */
[----:B------:R-:W-:Y:S01]  /*30a0*/  UMOV UR76, UR16 ;  /* 0x00000010004c7c82 */ /* 0x000fe20008000000 */
[----:B------:R-:W-:Y:S01]  /*30b0*/  UMOV UR9, UR74 ;  /* 0x0000004a00097c82 */ /* 0x000fe20008000000 */
[----:B------:R-:W-:Y:S01]  /*30c0*/  UMOV UR12, UR77 ;  /* 0x0000004d000c7c82 */ /* 0x000fe20008000000 */
[----:B------:R-:W-:Y:S01]  /*30d0*/  UMOV UR13, UR76 ;  /* 0x0000004c000d7c82 */ /* 0x000fe20008000000 */
[----:B------:R-:W-:Y:S01]  /*30e0*/  UMOV UR65, UR74 ;  /* 0x0000004a00417c82 */ /* 0x000fe20008000000 */
[----:B------:R1:W-:Y:S01]  /*30f0*/  UTMALDG.4D [UR8], [UR6], desc[UR30] ;  /* 0x00001e08060075b4 */ /* 0x0003e20008019000 */
[----:B------:R-:W-:Y:S01]  /*3100*/  UMOV UR68, UR77 ;  /* 0x0000004d00447c82 */ /* 0x000fe20008000000 */
[----:B------:R-:W-:Y:S01]  /*3110*/  UMOV UR69, UR76 ;  /* 0x0000004c00457c82 */ /* 0x000fe20008000000 */
[----:B------:R-:W-:Y:S01]  /*3120*/  UMOV UR57, UR74 ;  /* 0x0000004a00397c82 */ /* 0x000fe20008000000 */
[----:B------:R-:W-:Y:S01]  /*3130*/  UMOV UR60, UR77 ;  /* 0x0000004d003c7c82 */ /* 0x000fe20008000000 */
[----:B------:R-:W-:Y:S01]  /*3140*/  UMOV UR49, UR74 ;  /* 0x0000004a00317c82 */ /* 0x000fe20008000000 */
[----:B------:R-:W-:Y:S01]  /*3150*/  UMOV UR52, UR77 ;  /* 0x0000004d00347c82 */ /* 0x000fe20008000000 */
[----:B------:R-:W-:Y:S01]  /*3160*/  UMOV UR41, UR74 ;  /* 0x0000004a00297c82 */ /* 0x000fe20008000000 */
[----:B------:R-:W-:Y:S01]  /*3170*/  UTMALDG.4D [UR64], [UR6], desc[UR30] ;  /* 0x00001e40060075b4 */ /* 0x000fe20008019000 */
[----:B------:R-:W-:Y:S01]  /*3180*/  UMOV UR61, UR76 ;  /* 0x0000004c003d7c82 */ /* 0x000fe20008000000 */
[----:B------:R-:W-:Y:S01]  /*3190*/  UMOV UR53, UR76 ;  /* 0x0000004c00357c82 */ /* 0x000fe20008000000 */
[----:B------:R-:W-:Y:S01]  /*31a0*/  UMOV UR44, UR77 ;  /* 0x0000004d002c7c82 */ /* 0x000fe20008000000 */
[----:B------:R-:W-:Y:S01]  /*31b0*/  UMOV UR45, UR76 ;  /* 0x0000004c002d7c82 */ /* 0x000fe20008000000 */
[----:B------:R-:W-:Y:S01]  /*31c0*/  UMOV UR33, UR74 ;  /* 0x0000004a00217c82 */ /* 0x000fe20008000000 */
[----:B------:R-:W-:Y:S01]  /*31d0*/  UMOV UR36, UR77 ;  /* 0x0000004d00247c82 */ /* 0x000fe20008000000 */
[----:B------:R-:W-:Y:S01]  /*31e0*/  UMOV UR37, UR76 ;  /* 0x0000004c00257c82 */ /* 0x000fe20008000000 */
[----:B------:R-:W-:Y:S01]  /*31f0*/  UIADD3 UR24, UPT, UPT, UR22, 0x1f800, URZ ;  /* 0x0001f80016187890 */ /* 0x000fe2000fffe0ff */
[----:B------:R-:W-:Y:S01]  /*3200*/  UMOV UR25, UR74 ;  /* 0x0000004a00197c82 */ /* 0x000fe20008000000 */
[----:B------:R-:W-:Y:S01]  /*3210*/  UMOV UR28, UR77 ;  /* 0x0000004d001c7c82 */ /* 0x000fe20008000000 */
[----:B------:R-:W-:Y:S01]  /*3220*/  UMOV UR29, UR76 ;  /* 0x0000004c001d7c82 */ /* 0x000fe20008000000 */
[----:B------:R-:W-:Y:S01]  /*3230*/  UMOV UR17, UR74 ;  /* 0x0000004a00117c82 */ /* 0x000fe20008000000 */
[----:B------:R-:W2:Y:S01]  /*3240*/  LDCU UR74, c[0x0][0x38c] ;  /* 0x00007180ff4a77ac */ /* 0x000ea20008000800 */
[----:B------:R-:W-:Y:S01]  /*3250*/  UMOV UR20, UR77 ;  /* 0x0000004d00147c82 */ /* 0x000fe20008000000 */
[----:B------:R-:W-:Y:S01]  /*3260*/  UIADD3 UR16, UPT, UPT, UR22, 0x20000, URZ ;  /* 0x0002000016107890 */ /* 0x000fe2000fffe0ff */
[----:B------:R-:W-:Y:S01]  /*3270*/  UMOV UR21, UR76 ;  /* 0x0000004c00157c82 */ /* 0x000fe20008000000 */
[----:B-1----:R-:W-:Y:S01]  /*3280*/  UIADD3 UR8, UPT, UPT, UR22, 0x1d400, URZ ;  /* 0x0001d40016087890 */ /* 0x002fe2000fffe0ff */
[----:B------:R-:W-:Y:S08]  /*3290*/  UMOV UR11, UR67 ;  /* 0x00000043000b7c82 */ /* 0x000ff00008000000 */
[----:B------:R1:W-:Y:S01]  /*32a0*/  UTMALDG.4D [UR8], [UR6], desc[UR30] ;  /* 0x00001e08060075b4 */ /* 0x0003e20008019000 */
[----:B------:R-:W-:Y:S01]  /*32b0*/  UTMALDG.4D [UR56], [UR6], desc[UR30] ;  /* 0x00001e38060075b4 */ /* 0x000fe20008019000 */
        /* <DEDUP_REMOVED lines=19> */
[----:B------:R4:W-:Y:S01]  /*33f0*/  UTMALDG.4D [UR16], [UR6], desc[UR30] ;  /* 0x00001e10060075b4 */ /* 0x0009e20008019000 */
[----:B-1----:R-:W-:Y:S01]  /*3400*/  UIADD3 UR8, UPT, UPT, UR22, 0x20400, URZ ;  /* 0x0002040016087890 */ /* 0x002fe2000fffe0ff */
[----:B------:R-:W-:Y:S01]  /*3410*/  UMOV UR11, UR19 ;  /* 0x00000013000b7c82 */ /* 0x000fe20008000000 */
[----:B----4-:R-:W-:Y:S07]  /*3420*/  UMOV UR20, UR47 ;  /* 0x0000002f00147c82 */ /* 0x010fee0008000000 */
[----:B------:R1:W-:Y:S02]  /*3430*/  UTMALDG.4D [UR8], [UR6], desc[UR30] ;  /* 0x00001e08060075b4 */ /* 0x0003e40008019000 */
[----:B-1----:R-:W-:Y:S01]  /*3440*/  UIADD3 UR7, UPT, UPT, UR77, 0x1, URZ ;  /* 0x000000014d077890 */ /* 0x002fe2000fffe0ff */
[----:B------:R-:W1:Y:S03]  /*3450*/  LDCU UR77, c[0x0][0x390] ;  /* 0x00007200ff4d77ac */ /* 0x000e660008000800 */
[----:B--2---:R-:W-:Y:S02]  /*3460*/  UISETP.NE.AND UP1, UPT, UR7, UR74, UPT ;  /* 0x0000004a0700728c */ /* 0x004fe4000bf25270 */
[----:B------:R-:W-:Y:S02]  /*3470*/  UIADD3 UR6, UPT, UPT, UR76, 0x1, URZ ;  /* 0x000000014c067890 */ /* 0x000fe4000fffe0ff */
[----:B------:R-:W-:Y:S02]  /*3480*/  UIADD3 UR8, UPT, UPT, UR23, 0x1, URZ ;  /* 0x0000000117087890 */ /* 0x000fe4000fffe0ff */
[----:B------:R-:W-:Y:S05]  /*3490*/  USEL UR7, UR7, URZ, UP1 ;  /* 0x000000ff07077287 */ /* 0x000fea0008800000 */
[----:B------:R-:W-:Y:S01]  /*34a0*/  @UP1 UIADD3 UR6, UPT, UPT, UR76, URZ, URZ ;  /* 0x000000ff4c061290 */ /* 0x000fe2000fffe0ff */
[----:B------:R-:W-:Y:S03]  /*34b0*/  IMAD.U32 R0, RZ, RZ, UR7 ;  /* 0x00000007ff007e24 */ /* 0x000fe6000f8e00ff */
[----:B-1----:R-:W-:Y:S04]  /*34c0*/  UISETP.NE.AND UP0, UPT, UR6, UR77, UPT ;  /* 0x0000004d0600728c */ /* 0x002fe8000bf05270 */
[----:B------:R-:W-:Y:S06]  /*34d0*/  USEL UR6, UR6, URZ, UP0 ;  /* 0x000000ff06067287 */ /* 0x000fec0008000000 */
[----:B------:R-:W-:Y:S01]  /*34e0*/  IMAD.U32 R2, RZ, RZ, UR6 ;  /* 0x00000006ff027e24 */ /* 0x000fe2000f8e00ff */
[----:B------:R-:W-:Y:S02]  /*34f0*/  @UP0 UIADD3 UR8, UPT, UPT, UR23, URZ, URZ ;  /* 0x000000ff17080290 */ /* 0x000fe4000fffe0ff */
[----:B------:R-:W-:Y:S05]  /*3500*/  UISETP.NE.AND UP0, UPT, UR46, UR62, UPT ;  /* 0x0000003e2e00728c */ /* 0x000fea000bf05270 */
[----:B------:R-:W-:Y:S04]  /*3510*/  UMOV UR23, UR8 ;  /* 0x0000000800177c82 */ /* 0x000fe80008000000 */
[----:B---3--:R-:W-:Y:S05]  /*3520*/  BRA.U UP0, `(.L_x_22) ;  /* 0xffffffe900fc7547 */ /* 0x008fea000b83ffff */
.L_x_17:
[----:B------:R-:W-:Y:S01]  /*3530*/  ULEA UR4, UR47, UR39, 0x3 ;  /* 0x000000272f047291 */ /* 0x000fe2000f8e18ff */
[----:B------:R-:W-:Y:S01]  /*3540*/  IMAD.U32 R4, RZ, RZ, UR38 ;  /* 0x00000026ff047e24 */ /* 0x000fe2000f8e00ff */
[----:B------:R-:W-:Y:S01]  /*3550*/  @!P1 SYNCS.ARRIVE.TRANS64.A1T0 RZ, [UR39+0x88], RZ ;  /* 0x000088ffffff99a7 */ /* 0x000fe20008100027 */
[----:B------:R-:W-:-:S03]  /*3560*/  R2UR UR5, R40 ;  /* 0x00000000280572ca */ /* 0x000fc600000e0000 */
[----:B------:R-:W-:-:S04]  /*3570*/  SHF.L.U32 R4, R4, 0x1f, RZ ;  /* 0x0000001f04047819 */ /* 0x000fc800000006ff */
[----:B--2---:R1:W2:Y:S06]  /*3580*/  SYNCS.PHASECHK.TRANS64.TRYWAIT P0, [UR4+0x20], R4 ;  /* 0x00002004ff0075a7 */ /* 0x0042ac0008001104 */
[----:B------:R-:W-:-:S09]  /*3590*/  UISETP.GE.AND UP0, UPT, UR5, 0x1, UPT ;  /* 0x000000010500788c */ /* 0x000fd2000bf06270 */
[----:B------:R-:W-:Y:S05]  /*35a0*/  BRA.U !UP0, `(.L_x_23) ;  /* 0x00000021083c7547 */ /* 0x000fea000b800000 */
[----:B------:R-:W3:Y:S01]  /*35b0*/  LDCU.128 UR8, c[0x0][0x480] ;  /* 0x00009000ff0877ac */ /* 0x000ee20008000c00 */
        /* <DEDUP_REMOVED lines=8> */
[----:B------:R-:W4:Y:S01]  /*3640*/  LDCU.64 UR4, c[0x0][0x490] ;  /* 0x00009200ff0477ac */ /* 0x000f220008000a00 */
[----:B---3--:R-:W-:Y:S02]  /*3650*/  UIMAD.WIDE.U32 UR6, UR46, UR9, URZ ;  /* 0x000000092e0672a5 */ /* 0x008fe4000f8e00ff */
        /* <DEDUP_REMOVED lines=26> */
[----:B----4-:R-:W-:Y:S01]  /*3800*/  UIMAD.WIDE.U32 UR20, UR13, UR4, URZ ;  /* 0x000000040d1472a5 */ /* 0x010fe2000f8e00ff */
        /* <DEDUP_REMOVED lines=63> */
[----:B-----5:R-:W-:Y:S01]  /*3c00*/  MOV R24, UR58 ;  /* 0x0000003a00187c02 */ /* 0x020fe20008000f00 */
        /* <DEDUP_REMOVED lines=18> */
[----:B------:R-:W3:Y:S01]  /*3d30*/  LDCU.64 UR8, c[0x0][0x4b0] ;  /* 0x00009600ff0877ac */ /* 0x000ee20008000a00 */
[----:B------:R-:W3:Y:S01]  /*3d40*/  LDCU.64 UR6, c[0x0][0x4d0] ;  /* 0x00009a00ff0677ac */ /* 0x000ee20008000a00 */
        /* <DEDUP_REMOVED lines=9> */
[----:B-1----:R-:W-:Y:S01]  /*3de0*/  IMAD.U32 R4, RZ, RZ, UR13 ;  /* 0x0000000dff047e24 */ /* 0x002fe2000f8e00ff */
[----:B---3--:R-:W-:Y:S01]  /*3df0*/  UIMAD UR13, UR55, UR8, UR6 ;  /* 0x00000008370d72a4 */ /* 0x008fe2000f8e0206 */
        /* <DEDUP_REMOVED lines=44> */
[----:B-1-3--:R-:W-:-:S10]  /*40c0*/  UMOV UR46, UR48 ;  /* 0x00000030002e7c82 */ /* 0x00afd40008000000 */
.L_x_28:
        /* <DEDUP_REMOVED lines=9> */
.L_x_24:
[----:B------:R-:W-:Y:S01]  /*4160*/  R2UR UR6, R27 ;  /* 0x000000001b0672ca */ /* 0x000fe200000e0000 */
[----:B------:R-:W-:Y:S11]  /*4170*/  BSSY.RECONVERGENT B0, `(.L_x_26) ;  /* 0x0000005000007945 */ /* 0x000ff60003800200 */
[----:B------:R-:W-:Y:S01]  /*4180*/  @!UPT UIADD3 URZ, UPT, UPT, URZ, URZ, URZ ;  /* 0x000000fffffff290 */ /* 0x000fe2000fffe0ff */
[----:B------:R2:W-:Y:S01]  /*4190*/  @!P3 SYNCS.ARRIVE.TRANS64 RZ, [UR6], R44 ;  /* 0x0000002cffffb9a7 */ /* 0x0005e20008000006 */
[----:B------:R-:W-:Y:S05]  /*41a0*/  @P2 BRA `(.L_x_27) ;  /* 0x0000000000042947 */ /* 0x000fea0003800000 */
[----:B------:R-:W-:Y:S05]  /*41b0*/  BPT.TRAP 0x1 ;  /* 0x000000040000795c */ /* 0x000fea0000300000 */
.L_x_27:
[----:B------:R-:W-:Y:S05]  /*41c0*/  BSYNC.RECONVERGENT B0 ;  /* 0x0000000000007941 */ /* 0x000fea0003800200 */
.L_x_26:
        /* <DEDUP_REMOVED lines=14> */
[----:B------:R-:W-:Y:S01]  /*42b0*/  MOV.SPILL R48, UR35 ;  /* 0x0000002300307c02 */ /* 0x000fe20009000f00 */
[----:B------:R-:W-:Y:S01]  /*42c0*/  UIMAD UR6, UR25, UR15, UR5 ;  /* 0x0000000f190672a4 */ /* 0x000fe2000f8e0205 */
[----:B------:R-:W-:Y:S01]  /*42d0*/  R2UR UR37, R24 ;  /* 0x00000000182572ca */ /* 0x000fe200000e0000 */
[----:B------:R-:W-:Y:S01]  /*42e0*/  ULOP3.LUT UR38, UR38, UR8, URZ, 0x3c, !UPT ;  /* 0x0000000826267292 */ /* 0x000fe2000f8e3cff */
[----:B------:R-:W-:Y:S01]  /*42f0*/  R2UR UR35, R23 ;  /* 0x00000000172372ca */ /* 0x000fe200000e0000 */
[----:B------:R-:W-:Y:S01]  /*4300*/  UPRMT UR6, UR7, 0x40, UR6 ;  /* 0x0000004007067896 */ /* 0x000fe20008000006 */
[----:B------:R-:W-:Y:S01]  /*4310*/  R2UR UR36, R34 ;  /* 0x00000000222472ca */ /* 0x000fe200000e0000 */
[----:B------:R-:W-:Y:S01]  /*4320*/  ULEA UR8, UR47, UR39, 0x3 ;  /* 0x000000272f087291 */ /* 0x000fe2000f8e18ff */
[----:B------:R-:W-:Y:S01]  /*4330*/  MOV.SPILL R2, UR43 ;  /* 0x0000002b00027c02 */ /* 0x000fe20009000f00 */
[----:B------:R-:W-:Y:S01]  /*4340*/  UIADD3.X UR17, UPT, UPT, URZ, UR71, URZ, UP1, !UPT ;  /* 0x00000047ff117290 */ /* 0x000fe20008ffe4ff */
[----:B------:R-:W-:Y:S01]  /*4350*/  IMAD.U32 R0, RZ, RZ, UR38 ;  /* 0x00000026ff007e24 */ /* 0x000fe2000f8e00ff */
[----:B------:R-:W-:Y:S01]  /*4360*/  USHF.L.U32 UR66, UR23, 0x6, URZ ;  /* 0x0000000617427899 */ /* 0x000fe200080006ff */
[----:B-1----:R-:W-:Y:S01]  /*4370*/  MOV.SPILL R43, UR59 ;  /* 0x0000003b002b7c02 */ /* 0x002fe20009000f00 */
[----:B------:R-:W-:Y:S01]  /*4380*/  UIADD3 UR64, UPT, UPT, UR18, 0x8800, URZ ;  /* 0x0000880012407890 */ /* 0x000fe2000fffe0ff */
[----:B------:R-:W-:Y:S01]  /*4390*/  R2UR UR61, R22 ;  /* 0x00000000163d72ca */ /* 0x000fe200000e0000 */
[----:B------:R-:W-:Y:S01]  /*43a0*/  UPRMT UR6, UR6, 0x5410, URZ ;  /* 0x0000541006067896 */ /* 0x000fe200080000ff */
[----:B------:R-:W-:Y:S01]  /*43b0*/  SHF.L.U32 R0, R0, 0x1f, RZ ;  /* 0x0000001f00007819 */ /* 0x000fe200000006ff */
[----:B------:R-:W-:Y:S01]  /*43c0*/  UIADD3 UR42, UPT, UPT, UR66, 0x20, URZ ;  /* 0x00000020422a7890 */ /* 0x000fe2000fffe0ff */
[----:B------:R-:W-:Y:S01]  /*43d0*/  R2UR UR59, R21 ;  /* 0x00000000153b72ca */ /* 0x000fe200000e0000 */
[----:B------:R-:W-:Y:S01]  /*43e0*/  UIADD3 UR40, UPT, UPT, UR18, 0x8c00, URZ ;  /* 0x00008c0012287890 */ /* 0x000fe2000fffe0ff */
[----:B------:R1:W3:Y:S01]  /*43f0*/  SYNCS.PHASECHK.TRANS64.TRYWAIT P0, [UR8+0x20], R0 ;  /* 0x00002000ff0075a7 */ /* 0x0002e20008001108 */
[----:B------:R-:W-:Y:S01]  /*4400*/  UMOV UR55, UR65 ;  /* 0x0000004100377c82 */ /* 0x000fe20008000000 */
[----:B------:R-:W-:Y:S01]  /*4410*/  UMOV UR76, UR26 ;  /* 0x0000001a004c7c82 */ /* 0x000fe20008000000 */
        /* <DEDUP_REMOVED lines=8> */
[----:B------:R-:W-:Y:S01]  /*44a0*/  UIADD3 UR32, UPT, UPT, UR18, 0x9000, URZ ;  /* 0x0000900012207890 */ /* 0x000fe2000fffe0ff */
[----:B------:R5:W-:Y:S01]  /*44b0*/  UTMALDG.4D.IM2COL [UR40], [UR16], UR6 ;  /* 0x00000028100073b4 */ /* 0x000be20008058006 */
[----:B------:R-:W-:Y:S01]  /*44c0*/  UMOV UR21, UR66 ;  /* 0x0000004200157c82 */ /* 0x000fe20008000000 */
[----:B------:R-:W-:Y:S01]  /*44d0*/  UMOV UR33, UR55 ;  /* 0x0000003700217c82 */ /* 0x000fe20008000000 */
[----:B------:R-:W-:Y:S01]  /*44e0*/  UMOV UR34, UR21 ;  /* 0x0000001500227c82 */ /* 0x000fe20008000000 */
[----:B------:R-:W-:Y:S01]  /*44f0*/  UIADD3 UR8, UPT, UPT, UR18, 0x9400, URZ ;  /* 0x0000940012087890 */ /* 0x000fe2000fffe0ff */
[----:B------:R-:W-:Y:S01]  /*4500*/  R2UR UR60, R33 ;  /* 0x00000000213c72ca */ /* 0x000fe200000e0000 */
        /* <DEDUP_REMOVED lines=9> */
[----:B------:R-:W-:Y:S01]  /*45a0*/  UMOV UR10, UR24 ;  /* 0x00000018000a7c82 */ /* 0x000fe20008000000 */
[----:B------:R-:W-:Y:S01]  /*45b0*/  UMOV UR73, UR55 ;  /* 0x0000003700497c82 */ /* 0x000fe20008000000 */
[----:B------:R1:W-:Y:S01]  /*45c0*/  UTMALDG.4D.IM2COL [UR8], [UR16], UR6 ;  /* 0x00000008100073b4 */ /* 0x0003e20008058006 */
[----:B------:R-:W-:Y:S01]  /*45d0*/  UIADD3 UR56, UPT, UPT, UR18, 0x9800, URZ ;  /* 0x0000980012387890 */ /* 0x000fe2000fffe0ff */
[----:B------:R-:W-:Y:S01]  /*45e0*/  MOV.SPILL R54, UR70 ;  /* 0x0000004600367c02 */ /* 0x000fe20009000f00 */
[----:B------:R-:W-:Y:S01]  /*45f0*/  UMOV UR58, UR21 ;  /* 0x00000015003a7c82 */ /* 0x000fe20008000000 */
[----:B------:R-:W-:Y:S01]  /*4600*/  UMOV UR77, UR25 ;  /* 0x00000019004d7c82 */ /* 0x000fe20008000000 */
[----:B------:R-:W-:Y:S01]  /*4610*/  UMOV UR49, UR55 ;  /* 0x0000003700317c82 */ /* 0x000fe20008000000 */
[----:B------:R-:W-:Y:S01]  /*4620*/  UMOV UR30, 0x0 ;  /* 0x00000000001e7882 */ /* 0x000fe20000000000 */
[----:B------:R-:W-:Y:S01]  /*4630*/  UMOV UR31, 0x10000000 ;  /* 0x10000000001f7882 */ /* 0x000fe20000000000 */
[----:B------:R-:W-:Y:S01]  /*4640*/  UMOV UR74, UR21 ;  /* 0x00000015004a7c82 */ /* 0x000fe20008000000 */
[----:B------:R-:W-:Y:S01]  /*4650*/  UMOV UR50, UR21 ;  /* 0x0000001500327c82 */ /* 0x000fe20008000000 */
[----:B------:R1:W-:Y:S01]  /*4660*/  UTMALDG.4D.IM2COL [UR56], [UR16], UR6 ;  /* 0x00000038100073b4 */ /* 0x0003e20008058006 */
[----:B------:R-:W-:Y:S01]  /*4670*/  UMOV UR7, UR61 ;  /* 0x0000003d00077c82 */ /* 0x000fe20008000000 */
[----:B------:R-:W-:Y:S02]  /*4680*/  MOV.SPILL R50, UR39 ;  /* 0x0000002700327c02 */ /* 0x000fe40009000f00 */
[----:B----4-:R-:W-:Y:S01]  /*4690*/  R2UR UR69, R18 ;  /* 0x00000000124572ca */ /* 0x010fe200000e0000 */
[----:B------:R-:W-:Y:S01]  /*46a0*/  UIADD3 UR64, UPT, UPT, UR18, 0xa800, URZ ;  /* 0x0000a80012407890 */ /* 0x000fe2000fffe0ff */
[----:B------:R-:W-:Y:S01]  /*46b0*/  R2UR UR67, R17 ;  /* 0x00000000114372ca */ /* 0x000fe200000e0000 */
[----:B------:R-:W-:Y:S01]  /*46c0*/  UMOV UR65, UR55 ;  /* 0x0000003700417c82 */ /* 0x000fe20008000000 */
[----:B------:R-:W-:Y:S01]  /*46d0*/  R2UR UR68, R31 ;  /* 0x000000001f4472ca */ /* 0x000fe200000e0000 */
[----:B------:R-:W-:Y:S01]  /*46e0*/  UMOV UR66, UR21 ;  /* 0x0000001500427c82 */ /* 0x000fe20008000000 */
[----:B------:R-:W-:Y:S02]  /*46f0*/  R2UR.FILL UR70, R54 ;  /* 0x00000000364672ca */ /* 0x000fe400004e0000 */
[----:B-----5:R-:W-:Y:S01]  /*4700*/  R2UR UR45, R20 ;  /* 0x00000000142d72ca */ /* 0x020fe200000e0000 */
[----:B------:R-:W-:Y:S01]  /*4710*/  UIADD3 UR40, UPT, UPT, UR18, 0xa000, URZ ;  /* 0x0000a00012287890 */ /* 0x000fe2000fffe0ff */
[----:B------:R-:W-:Y:S01]  /*4720*/  R2UR UR43, R19 ;  /* 0x00000000132b72ca */ /* 0x000fe200000e0000 */
[----:B------:R-:W-:Y:S01]  /*4730*/  UMOV UR42, UR21 ;  /* 0x00000015002a7c82 */ /* 0x000fe20008000000 */
[----:B------:R-:W-:Y:S02]  /*4740*/  R2UR UR44, R32 ;  /* 0x00000000202c72ca */ /* 0x000fe400000e0000 */
[----:B------:R-:W-:Y:S02]  /*4750*/  R2UR.FILL UR39, R50 ;  /* 0x00000000322772ca */ /* 0x000fe400004e0000 */
[----:B--2---:R-:W-:Y:S01]  /*4760*/  R2UR UR37, R16 ;  /* 0x00000000102572ca */ /* 0x004fe200000e0000 */
[----:B------:R-:W-:Y:S01]  /*4770*/  UIADD3 UR32, UPT, UPT, UR18, 0xb000, URZ ;  /* 0x0000b00012207890 */ /* 0x000fe2000fffe0ff */
[----:B------:R-:W-:Y:S02]  /*4780*/  R2UR UR35, R15 ;  /* 0x000000000f2372ca */ /* 0x000fe400000e0000 */
[----:B------:R-:W-:Y:S02]  /*4790*/  R2UR UR36, R30 ;  /* 0x000000001e2472ca */ /* 0x000fe400000e0000 */
[----:B------:R-:W-:Y:S02]  /*47a0*/  MOV.SPILL R55, UR71 ;  /* 0x0000004700377c02 */ /* 0x000fe40009000f00 */
[----:B------:R-:W-:Y:S01]  /*47b0*/  R2UR UR28, R35 ;  /* 0x00000000231c72ca */ /* 0x000fe200000e0000 */
[----:B-1----:R-:W-:Y:S01]  /*47c0*/  UIADD3 UR8, UPT, UPT, UR18, 0x9c00, URZ ;  /* 0x00009c0012087890 */ /* 0x002fe2000fffe0ff */
[----:B------:R-:W-:Y:S01]  /*47d0*/  R2UR.FILL UR71, R55 ;  /* 0x00000000374772ca */ /* 0x000fe200004e0000 */
[----:B------:R-:W-:Y:S01]  /*47e0*/  UMOV UR10, UR60 ;  /* 0x0000003c000a7c82 */ /* 0x000fe20008000000 */
[----:B------:R-:W-:Y:S01]  /*47f0*/  UMOV UR13, UR7 ;  /* 0x00000007000d7c82 */ /* 0x000fe20008000000 */
[----:B------:R-:W-:Y:S01]  /*4800*/  UMOV UR12, UR10 ;  /* 0x0000000a000c7c82 */ /* 0x000fe20008000000 */
[----:B------:R-:W-:Y:S01]  /*4810*/  UMOV UR11, UR59 ;  /* 0x0000003b000b7c82 */ /* 0x000fe20008000000 */
[----:B------:R-:W-:Y:S01]  /*4820*/  UMOV UR10, UR24 ;  /* 0x00000018000a7c82 */ /* 0x000fe20008000000 */
[----:B------:R-:W-:Y:S01]  /*4830*/  UMOV UR7, UR45 ;  /* 0x0000002d00077c82 */ /* 0x000fe20008000000 */
[----:B------:R-:W-:Y:S01]  /*4840*/  ULEA UR22, UR20, UR39, 0xf ;  /* 0x0000002714167291 */ /* 0x000fe2000f8e78ff */
[----:B------:R1:W-:Y:S01]  /*4850*/  UTMALDG.4D.IM2COL [UR8], [UR16], UR6 ;  /* 0x00000008100073b4 */ /* 0x0003e20008058006 */
[----:B------:R-:W-:Y:S01]  /*4860*/  R2UR UR61, R14 ;  /* 0x000000000e3d72ca */ /* 0x000fe200000e0000 */
[----:B------:R-:W-:Y:S01]  /*4870*/  UIADD3 UR56, UPT, UPT, UR18, 0xb800, URZ ;  /* 0x0000b80012387890 */ /* 0x000fe2000fffe0ff */
[----:B------:R-:W-:Y:S01]  /*4880*/  R2UR UR59, R13 ;  /* 0x000000000d3b72ca */ /* 0x000fe200000e0000 */
[----:B------:R-:W-:Y:S01]  /*4890*/  UIADD3 UR72, UPT, UPT, UR22, 0x1c800, URZ ;  /* 0x0001c80016487890 */ /* 0x000fe2000fffe0ff */
[----:B------:R-:W-:Y:S01]  /*48a0*/  R2UR UR60, R29 ;  /* 0x000000001d3c72ca */ /* 0x000fe200000e0000 */
[----:B------:R-:W-:Y:S01]  /*48b0*/  UIADD3 UR48, UPT, UPT, UR22, 0x1e000, URZ ;  /* 0x0001e00016307890 */ /* 0x000fe2000fffe0ff */
[----:B------:R-:W-:Y:S01]  /*48c0*/  MOV.SPILL R49, UR38 ;  /* 0x0000002600317c02 */ /* 0x000fe20009000f00 */
[----:B------:R2:W-:Y:S01]  /*48d0*/  UTMALDG.4D.IM2COL [UR40], [UR16], UR6 ;  /* 0x00000028100073b4 */ /* 0x0005e20008058006 */
[----:B------:R-:W-:Y:S02]  /*48e0*/  MOV.SPILL R46, UR46 ;  /* 0x0000002e002e7c02 */ /* 0x000fe40009000f00 */
[----:B------:R-:W-:Y:S02]  /*48f0*/  R2UR.FILL UR38, R49 ;  /* 0x00000000312672ca */ /* 0x000fe400004e0000 */
[----:B------:R-:W-:Y:S02]  /*4900*/  R2UR.FILL UR46, R46 ;  /* 0x000000002e2e72ca */ /* 0x000fe400004e0000 */
[----:B------:R-:W-:Y:S02]  /*4910*/  MOV.SPILL R47, UR47 ;  /* 0x0000002f002f7c02 */ /* 0x000fe40009000f00 */
[----:B------:R-:W-:Y:S02]  /*4920*/  MOV.SPILL R45, UR63 ;  /* 0x0000003f002d7c02 */ /* 0x000fe40009000f00 */
[----:B------:R-:W-:Y:S02]  /*4930*/  MOV.SPILL R44, UR62 ;  /* 0x0000003e002c7c02 */ /* 0x000fe40009000f00 */
[----:B------:R-:W-:Y:S02]  /*4940*/  R2UR.FILL UR47, R47 ;  /* 0x000000002f2f72ca */ /* 0x000fe400004e0000 */
[----:B------:R-:W-:Y:S02]  /*4950*/  R2UR.FILL UR63, R45 ;  /* 0x000000002d3f72ca */ /* 0x000fe400004e0000 */
[----:B------:R-:W-:Y:S02]  /*4960*/  MOV.SPILL R27, UR38 ;  /* 0x00000026001b7c02 */ /* 0x000fe40009000f00 */
[----:B------:R-:W-:Y:S02]  /*4970*/  R2UR.FILL UR62, R44 ;  /* 0x000000002c3e72ca */ /* 0x000fe400004e0000 */
[----:B------:R-:W-:Y:S01]  /*4980*/  R2UR.FILL UR38, R27 ;  /* 0x000000001b2672ca */ /* 0x000fe200004e0000 */
[----:B-1----:R-:W-:Y:S01]  /*4990*/  UIADD3 UR8, UPT, UPT, UR18, 0xa400, URZ ;  /* 0x0000a40012087890 */ /* 0x002fe2000fffe0ff */
[----:B------:R-:W-:Y:S01]  /*49a0*/  UMOV UR10, UR44 ;  /* 0x0000002c000a7c82 */ /* 0x000fe20008000000 */
[----:B------:R-:W-:Y:S01]  /*49b0*/  UMOV UR13, UR7 ;  /* 0x00000007000d7c82 */ /* 0x000fe20008000000 */
[----:B------:R-:W-:Y:S01]  /*49c0*/  UMOV UR12, UR10 ;  /* 0x0000000a000c7c82 */ /* 0x000fe20008000000 */
[----:B------:R-:W-:Y:S01]  /*49d0*/  UMOV UR11, UR43 ;  /* 0x0000002b000b7c82 */ /* 0x000fe20008000000 */
[----:B------:R-:W-:Y:S01]  /*49e0*/  UMOV UR10, UR24 ;  /* 0x00000018000a7c82 */ /* 0x000fe20008000000 */
[----:B------:R-:W-:Y:S01]  /*49f0*/  UMOV UR7, UR69 ;  /* 0x0000004500077c82 */ /* 0x000fe20008000000 */
[----:B--2---:R-:W-:Y:S02]  /*4a00*/  R2UR UR45, R12 ;  /* 0x000000000c2d72ca */ /* 0x004fe400000e0000 */
        /* <DEDUP_REMOVED lines=10> */
[----:B------:R-:W-:Y:S01]  /*4ab0*/  UMOV UR10, UR24 ;  /* 0x00000018000a7c82 */ /* 0x000fe20008000000 */
[----:B------:R-:W-:Y:S01]  /*4ac0*/  UMOV UR7, UR37 ;  /* 0x0000002500077c82 */ /* 0x000fe20008000000 */
[----:B--2---:R-:W-:Y:S02]  /*4ad0*/  R2UR.FILL UR67, R51 ;  /* 0x00000000334372ca */ /* 0x004fe400004e0000 */
        /* <DEDUP_REMOVED lines=10> */
[----:B--2---:R-:W-:Y:S02]  /*4b80*/  UMOV UR37, UR25 ;  /* 0x0000001900257c82 */ /* 0x004fe40008000000 */
[----:B------:R1:W-:Y:S01]  /*4b90*/  UTMALDG.4D.IM2COL [UR8], [UR16], UR6 ;  /* 0x00000008100073b4 */ /* 0x0003e20008058006 */
[----:B------:R-:W-:Y:S01]  /*4ba0*/  UIADD3 UR32, UPT, UPT, UR22, 0x19800, URZ ;  /* 0x0001980016207890 */ /* 0x000fe2000fffe0ff */
[----:B------:R-:W-:Y:S01]  /*4bb0*/  R2UR.FILL UR35, R48 ;  /* 0x00000000302372ca */ /* 0x000fe200004e0000 */
[----:B------:R-:W-:Y:S01]  /*4bc0*/  UMOV UR36, UR26 ;  /* 0x0000001a00247c82 */ /* 0x000fe20008000000 */
[----:B------:R-:W-:Y:S01]  /*4bd0*/  MOV.SPILL R48, UR39 ;  /* 0x0000002700307c02 */ /* 0x000fe20009000f00 */
[----:B------:R2:W-:Y:S03]  /*4be0*/  UTMALDG.4D.IM2COL [UR56], [UR16], UR6 ;  /* 0x00000038100073b4 */ /* 0x0005e60008058006 */
[----:B------:R-:W-:Y:S07]  /*4bf0*/  R2UR.FILL UR39, R48 ;  /* 0x00000000302772ca */ /* 0x000fee00004e0000 */
[----:B------:R-:W-:Y:S02]  /*4c00*/  MOV.SPILL R0, UR35 ;  /* 0x0000002300007c02 */ /* 0x000fe40009000f00 */
[----:B------:R-:W-:Y:S01]  /*4c10*/  R2UR UR35, R9 ;  /* 0x00000000092372ca */ /* 0x000fe200000e0000 */
        /* <DEDUP_REMOVED lines=9> */
[----:B------:R-:W-:Y:S01]  /*4cb0*/  R2UR UR59, R10 ;  /* 0x000000000a3b72ca */ /* 0x000fe200000e0000 */
[----:B------:R-:W-:Y:S01]  /*4cc0*/  UIADD3 UR56, UPT, UPT, UR22, 0x19000, URZ ;  /* 0x0001900016387890 */ /* 0x000fe2000fffe0ff */
[----:B------:R-:W-:Y:S01]  /*4cd0*/  UMOV UR60, UR26 ;  /* 0x0000001a003c7c82 */ /* 0x000fe20008000000 */
        /* <DEDUP_REMOVED lines=21> */
[----:B------:R-:W-:Y:S03]  /*4e30*/  UIADD3 UR16, UPT, UPT, UR22, 0x20000, URZ ;  /* 0x0002000016107890 */ /* 0x000fe6000fffe0ff */
[----:B------:R1:W-:Y:S02]  /*4e40*/  UTMALDG.4D [UR8], [UR6], desc[UR30] ;  /* 0x00001e08060075b4 */ /* 0x0003e40008019000 */
[----:B-1----:R-:W-:Y:S01]  /*4e50*/  UIADD3 UR8, UPT, UPT, UR22, 0x18c00, URZ ;  /* 0x00018c0016087890 */ /* 0x002fe2000fffe0ff */
[----:B------:R-:W-:Y:S08]  /*4e60*/  UMOV UR10, UR24 ;  /* 0x00000018000a7c82 */ /* 0x000ff00008000000 */
[----:B------:R1:W-:Y:S01]  /*4e70*/  UTMALDG.4D [UR8], [UR6], desc[UR30] ;  /* 0x00001e08060075b4 */ /* 0x0003e20008019000 */
[----:B------:R2:W-:Y:S01]  /*4e80*/  UTMALDG.4D [UR56], [UR6], desc[UR30] ;  /* 0x00001e38060075b4 */ /* 0x0005e20008019000 */
[----:B-1----:R-:W-:Y:S01]  /*4e90*/  UIADD3 UR8, UPT, UPT, UR22, 0x19400, URZ ;  /* 0x0001940016087890 */ /* 0x002fe2000fffe0ff */
[----:B------:R-:W-:Y:S02]  /*4ea0*/  UMOV UR10, UR59 ;  /* 0x0000003b000a7c82 */ /* 0x000fe40008000000 */
[----:B------:R-:W-:Y:S01]  /*4eb0*/  UMOV UR11, UR10 ;  /* 0x0000000a000b7c82 */ /* 0x000fe20008000000 */
[----:B------:R-:W-:Y:S01]  /*4ec0*/  UMOV UR10, UR24 ;  /* 0x00000018000a7c82 */ /* 0x000fe20008000000 */
[----:B--2---:R-:W-:Y:S04]  /*4ed0*/  R2UR UR59, R7 ;  /* 0x00000000073b72ca */ /* 0x004fe800000e0000 */
[----:B------:R1:W-:Y:S01]  /*4ee0*/  UTMALDG.4D [UR8], [UR6], desc[UR30] ;  /* 0x00001e08060075b4 */ /* 0x0003e20008019000 */
[----:B------:R-:W-:Y:S01]  /*4ef0*/  UIADD3 UR56, UPT, UPT, UR22, 0x1a800, URZ ;  /* 0x0001a80016387890 */ /* 0x000fe2000fffe0ff */
        /* <DEDUP_REMOVED lines=29> */
[----:B--2---:R-:W-:Y:S04]  /*50d0*/  R2UR.FILL UR35, R0 ;  /* 0x00000000002372ca */ /* 0x004fe800004e0000 */
        /* <DEDUP_REMOVED lines=27> */
[----:B------:R-:W1:Y:S01]  /*5290*/  LDCU UR72, c[0x0][0x38c] ;  /* 0x00007180ff4877ac */ /* 0x000e620008000800 */
[----:B------:R2:W-:Y:S01]  /*52a0*/  UTMALDG.4D [UR8], [UR6], desc[UR30] ;  /* 0x00001e08060075b4 */ /* 0x0005e20008019000 */
[----:B------:R-:W-:Y:S01]  /*52b0*/  UMOV UR68, UR74 ;  /* 0x0000004a00447c82 */ /* 0x000fe20008000000 */
[----:B------:R-:W-:Y:S01]  /*52c0*/  UMOV UR69, UR76 ;  /* 0x0000004c00457c82 */ /* 0x000fe20008000000 */
[----:B------:R-:W-:Y:S01]  /*52d0*/  UMOV UR25, UR55 ;  /* 0x0000003700197c82 */ /* 0x000fe20008000000 */
[----:B------:R-:W4:Y:S01]  /*52e0*/  LDCU UR55, c[0x0][0x390] ;  /* 0x00007200ff3777ac */ /* 0x000f220008000800 */
        /* <DEDUP_REMOVED lines=14> */
[----:B------:R-:W-:Y:S01]  /*53d0*/  UMOV UR21, UR76 ;  /* 0x0000004c00157c82 */ /* 0x000fe20008000000 */
[----:B--2---:R-:W-:Y:S01]  /*53e0*/  UIADD3 UR8, UPT, UPT, UR22, 0x1d400, URZ ;  /* 0x0001d40016087890 */ /* 0x004fe2000fffe0ff */
[----:B------:R-:W-:Y:S08]  /*53f0*/  UMOV UR11, UR67 ;  /* 0x00000043000b7c82 */ /* 0x000ff00008000000 */
[----:B------:R2:W-:Y:S01]  /*5400*/  UTMALDG.4D [UR8], [UR6], desc[UR30] ;  /* 0x00001e08060075b4 */ /* 0x0005e20008019000 */
[----:B------:R-:W-:Y:S01]  /*5410*/  UTMALDG.4D [UR56], [UR6], desc[UR30] ;  /* 0x00001e38060075b4 */ /* 0x000fe20008019000 */
        /* <DEDUP_REMOVED lines=19> */
[----:B------:R5:W-:Y:S01]  /*5550*/  UTMALDG.4D [UR16], [UR6], desc[UR30] ;  /* 0x00001e10060075b4 */ /* 0x000be20008019000 */
[----:B--2---:R-:W-:Y:S01]  /*5560*/  UIADD3 UR8, UPT, UPT, UR22, 0x20400, URZ ;  /* 0x0002040016087890 */ /* 0x004fe2000fffe0ff */
[----:B------:R-:W-:Y:S01]  /*5570*/  UMOV UR11, UR19 ;  /* 0x00000013000b7c82 */ /* 0x000fe20008000000 */
[----:B-----5:R-:W-:Y:S07]  /*5580*/  UIADD3 UR17, UPT, UPT, UR74, 0x1, URZ ;  /* 0x000000014a117890 */ /* 0x020fee000fffe0ff */
[----:B------:R2:W-:Y:S01]  /*5590*/  UTMALDG.4D [UR8], [UR6], desc[UR30] ;  /* 0x00001e08060075b4 */ /* 0x0005e20008019000 */
[----:B------:R-:W-:Y:S02]  /*55a0*/  UIADD3 UR16, UPT, UPT, UR76, 0x1, URZ ;  /* 0x000000014c107890 */ /* 0x000fe4000fffe0ff */
[----:B-1----:R-:W-:Y:S01]  /*55b0*/  UISETP.NE.AND UP1, UPT, UR17, UR72, UPT ;  /* 0x000000481100728c */ /* 0x002fe2000bf25270 */
[----:B------:R-:W-:Y:S10]  /*55c0*/  UMOV UR20, UR47 ;  /* 0x0000002f00147c82 */ /* 0x000ff40008000000 */
[----:B------:R-:W-:Y:S04]  /*55d0*/  @UP1 UIADD3 UR16, UPT, UPT, UR76, URZ, URZ ;  /* 0x000000ff4c101290 */ /* 0x000fe8000fffe0ff */
[----:B----4-:R-:W-:Y:S02]  /*55e0*/  UISETP.NE.AND UP0, UPT, UR16, UR55, UPT ;  /* 0x000000371000728c */ /* 0x010fe4000bf05270 */
[----:B--2---:R-:W-:Y:S09]  /*55f0*/  UIADD3 UR6, UPT, UPT, UR23, 0x1, URZ ;  /* 0x0000000117067890 */ /* 0x004ff2000fffe0ff */
[----:B------:R-:W-:Y:S02]  /*5600*/  @UP0 UIADD3 UR6, UPT, UPT, UR23, URZ, URZ ;  /* 0x000000ff17060290 */ /* 0x000fe4000fffe0ff */
[----:B------:R-:W-:Y:S02]  /*5610*/  USEL UR8, UR16, URZ, UP0 ;  /* 0x000000ff10087287 */ /* 0x000fe40008000000 */
[----:B------:R-:W-:Y:S02]  /*5620*/  UISETP.GT.U32.AND UP0, UPT, UR46, 0x1, UPT ;  /* 0x000000012e00788c */ /* 0x000fe4000bf04070 */
[----:B------:R-:W-:Y:S02]  /*5630*/  USEL UR9, UR17, URZ, UP1 ;  /* 0x000000ff11097287 */ /* 0x000fe40008800000 */
[----:B------:R-:W-:Y:S01]  /*5640*/  UIADD3 UR7, UPT, UPT, UR46, -0x1, URZ ;  /* 0xffffffff2e077890 */ /* 0x000fe2000fffe0ff */
[----:B------:R-:W-:Y:S01]  /*5650*/  IMAD.U32 R2, RZ, RZ, UR8 ;  /* 0x00000008ff027e24 */ /* 0x000fe2000f8e00ff */
[----:B------:R-:W-:Y:S02]  /*5660*/  UMOV UR23, UR6 ;  /* 0x0000000600177c82 */ /* 0x000fe40008000000 */
[----:B------:R-:W-:Y:S03]  /*5670*/  IMAD.U32 R0, RZ, RZ, UR9 ;  /* 0x00000009ff007e24 */ /* 0x000fe6000f8e00ff */
[----:B------:R-:W-:Y:S01]  /*5680*/  UMOV UR46, UR7 ;  /* 0x00000007002e7c82 */ /* 0x000fe20008000000 */
[----:B---3--:R-:W-:Y:S05]  /*5690*/  BRA.U UP0, `(.L_x_28) ;  /* 0xffffffe9008c7547 */ /* 0x008fea000b83ffff */
.L_x_23:
[----:B------:R-:W-:Y:S01]  /*56a0*/  SHF.L.U32 R2, R3, 0x1f, RZ ;  /* 0x0000001f03027819 */ /* 0x000fe200000006ff */
[----:B------:R-:W-:-:S03]  /*56b0*/  NOP ;  /* 0x0000000000007918 */ /* 0x000fc60000000000 */
[----:B--2---:R-:W2:Y:S02]  /*56c0*/  SYNCS.PHASECHK.TRANS64.TRYWAIT P0, [UR39+0x90], R2 ;  /* 0x00009002ff0075a7 */ /* 0x004ea40008001127 */
[----:B--2---:R-:W-:Y:S05]  /*56d0*/  @!P0 BRA `(.L_x_29) ;  /* 0x0000006c00248947 */ /* 0x004fea0003800000 */
.L_x_126:
[----:B-1----:R-:W1:Y:S01]  /*56e0*/  LDS.128 R4, [UR39+0xd0] ;  /* 0x0000d027ff047984 */ /* 0x002e620008000c00 */
[----:B------:R-:W-:Y:S01]  /*56f0*/  UIADD3 UR4, UPT, UPT, UR39, 0x98, URZ ;  /* 0x0000009827047890 */ /* 0x000fe2000fffe0ff */
[----:B------:R-:W-:Y:S01]  /*5700*/  R2UR UR7, R39 ;  /* 0x00000000270772ca */ /* 0x000fe200000e0000 */
[----:B------:R-:W-:Y:S01]  /*5710*/  UISETP.GE.AND UP0, UPT, UR54, 0x1, UPT ;  /* 0x000000013600788c */ /* 0x000fe2000bf06270 */
[----:B------:R-:W-:Y:S01]  /*5720*/  @!PT LDS RZ, [RZ] ;  /* 0x00000000fffff984 */ /* 0x000fe20000000800 */
[----:B------:R-:W-:Y:S01]  /*5730*/  @!PT LDS RZ, [RZ] ;  /* 0x00000000fffff984 */ /* 0x000fe20000000800 */
[----:B------:R-:W-:Y:S01]  /*5740*/  @!PT LDS RZ, [RZ] ;  /* 0x00000000fffff984 */ /* 0x000fe20000000800 */
[----:B------:R-:W-:Y:S01]  /*5750*/  @!PT LDS RZ, [RZ] ;  /* 0x00000000fffff984 */ /* 0x000fe20000000800 */
[----:B------:R3:W-:Y:S06]  /*5760*/  MEMBAR.ALL.CTA ;  /* 0x0000000000007992 */ /* 0x0007ec0000008000 */
[----:B---3--:R-:W3:Y:S01]  /*5770*/  FENCE.VIEW.ASYNC.S ;  /* 0x00000000000073c6 */ /* 0x008ee20000000000 */
[----:B------:R-:W-:-:S09]  /*5780*/  UPRMT UR4, URZ, 0x654, UR4 ;  /* 0x00000654ff047896 */ /* 0x000fd20008000004 */
[----:B---3--:R-:W-:Y:S01]  /*5790*/  SYNCS.ARRIVE.TRANS64.RED.A1T0 RZ, [UR4], RZ ;  /* 0x000000ffffff79a7 */ /* 0x008fe20008100404 */
[----:B-1----:R-:W-:-:S13]  /*57a0*/  LOP3.LUT P0, RZ, R6, 0x1, RZ, 0xc0, !PT ;  /* 0x0000000106ff7812 */ /* 0x002fda000780c0ff */
[----:B------:R-:W-:Y:S01]  /*57b0*/  VOTEU.ANY UP1, P0 ;  /* 0x0000000000ff7886 */ /* 0x000fe20000020100 */
[----:B------:R-:W-:-:S13]  /*57c0*/  PLOP3.LUT P0, PT, PT, PT, UP1, 0x80, 0x8 ;  /* 0x000000000008781c */ /* 0x000fda0003f0f018 */
[----:B--2---:R-:W-:Y:S02]  /*57d0*/  @P0 MOV R0, R4 ;  /* 0x0000000400000202 */ /* 0x004fe40000000f00 */
[----:B------:R-:W-:Y:S02]  /*57e0*/  @P0 LOP3.LUT R4, R5, 0xffff, RZ, 0xc0, !PT ;  /* 0x0000ffff05040812 */ /* 0x000fe400078ec0ff */
[----:B------:R-:W-:Y:S02]  /*57f0*/  @P0 R2UR UR6, R0 ;  /* 0x00000000000602ca */ /* 0x000fe400000e0000 */
[----:B------:R-:W-:-:S11]  /*5800*/  @P0 R2UR UR5, R4 ;  /* 0x00000000040502ca */ /* 0x000fd600000e0000 */
[----:B------:R-:W-:Y:S02]  /*5810*/  @UP1 UMOV UR7, UR6 ;  /* 0x0000000600071c82 */ /* 0x000fe40008000000 */
[----:B------:R-:W-:Y:S01]  /*5820*/  IMAD.U32 R39, RZ, RZ, UR7 ;  /* 0x00000007ff277e24 */ /* 0x000fe2000f8e00ff */
[----:B------:R-:W-:Y:S01]  /*5830*/  @UP1 UMOV UR63, UR5 ;  /* 0x00000005003f1c82 */ /* 0x000fe20008000000 */
[----:B------:R-:W-:Y:S05]  /*5840*/  BRA.U !UP0, `(.L_x_30) ;  /* 0x0000000108e47547 */ /* 0x000fea000b800000 */
[----:B------:R-:W1:Y:S01]  /*5850*/  LDCU.128 UR16, c[0x0][0xb10] ;  /* 0x00016200ff1077ac */ /* 0x000e620008000c00 */
[----:B------:R-:W-:Y:S02]  /*5860*/  R2UR UR8, R37 ;  /* 0x00000000250872ca */ /* 0x000fe400000e0000 */
[----:B------:R-:W-:Y:S01]  /*5870*/  R2UR UR9, R38 ;  /* 0x00000000260972ca */ /* 0x000fe200000e0000 */
[----:B------:R-:W2:Y:S01]  /*5880*/  LDCU UR20, c[0x0][0xb20] ;  /* 0x00016400ff1477ac */ /* 0x000ea20008000800 */
[----:B------:R-:W-:Y:S01]  /*5890*/  R2UR UR21, R39 ;  /* 0x00000000271572ca */ /* 0x000fe200000e0000 */
[----:B------:R-:W3:Y:S01]  /*58a0*/  LDCU UR13, c[0x0][0xb0c] ;  /* 0x00016180ff0d77ac */ /* 0x000ee20008000800 */
[----:B------:R-:W4:Y:S01]  /*58b0*/  LDCU.64 UR14, c[0x0][0xb28] ;  /* 0x00016500ff0e77ac */ /* 0x000f220008000a00 */
[----:B------:R-:W-:-:S06]  /*58c0*/  UISETP.NE.AND UP3, UPT, UR54, 0x1, UPT ;  /* 0x000000013600788c */ /* 0x000fcc000bf65270 */
[----:B-1----:R-:W-:Y:S02]  /*58d0*/  UIMAD.WIDE.U32 UR4, UR8, UR19, URZ ;  /* 0x00000013080472a5 */ /* 0x002fe4000f8e00ff */
[----:B------:R-:W-:Y:S02]  /*58e0*/  UIMAD.WIDE.U32 UR6, UR9, UR16, URZ ;  /* 0x00000010090672a5 */ /* 0x000fe4000f8e00ff */
[----:B------:R-:W-:Y:S02]  /*58f0*/  UISETP.NE.AND UP0, UPT, UR18, 0x1, UPT ;  /* 0x000000011200788c */ /* 0x000fe4000bf05270 */
[----:B------:R-:W-:Y:S01]  /*5900*/  UIMAD.WIDE.U32 UR10, UR63, UR19, URZ ;  /* 0x000000133f0a72a5 */ /* 0x000fe2000f8e00ff */
[----:B------:R-:W-:Y:S01]  /*5910*/  UMOV UR4, UR5 ;  /* 0x0000000500047c82 */ /* 0x000fe20008000000 */
[----:B---3--:R-:W-:Y:S02]  /*5920*/  UISETP.NE.AND UP2, UPT, UR13, 0x1, UPT ;  /* 0x000000010d00788c */ /* 0x008fe4000bf45270 */
[----:B--2---:R-:W-:-:S03]  /*5930*/  USHF.R.U32.HI UR5, URZ, UR20, UR4 ;  /* 0x00000014ff057299 */ /* 0x004fc60008011604 */
[----:B------:R-:W-:Y:S01]  /*5940*/  UMOV UR4, UR7 ;  /* 0x0000000700047c82 */ /* 0x000fe20008000000 */
[----:B------:R-:W-:Y:S02]  /*5950*/  USEL UR8, UR8, UR5, !UP0 ;  /* 0x0000000508087287 */ /* 0x000fe4000c000000 */
[----:B------:R-:W-:Y:S02]  /*5960*/  USHF.R.U32.HI UR4, URZ, UR17, UR4 ;  /* 0x00000011ff047299 */ /* 0x000fe40008011604 */
[----:B------:R-:W-:Y:S02]  /*5970*/  UIMAD.WIDE.U32 UR6, UR21, UR16, URZ ;  /* 0x00000010150672a5 */ /* 0x000fe4000f8e00ff */
[----:B------:R-:W-:Y:S02]  /*5980*/  USEL UR12, UR9, UR4, !UP2 ;  /* 0x00000004090c7287 */ /* 0x000fe4000d000000 */
[----:B----4-:R-:W-:Y:S01]  /*5990*/  UIMAD.WIDE.U32 UR4, UR8, UR14, URZ ;  /* 0x0000000e080472a5 */ /* 0x010fe2000f8e00ff */
[----:B------:R-:W-:Y:S01]  /*59a0*/  UMOV UR9, UR11 ;  /* 0x0000000b00097c82 */ /* 0x000fe20008000000 */
[----:B------:R-:W-:-:S02]  /*59b0*/  UIMAD.WIDE.U32 UR10, UR12, UR14, URZ ;  /* 0x0000000e0c0a72a5 */ /* 0x000fc4000f8e00ff */
[----:B------:R-:W-:-:S03]  /*59c0*/  USHF.R.U32.HI UR9, URZ, UR20, UR9 ;  /* 0x00000014ff097299 */ /* 0x000fc60008011609 */
[----:B------:R-:W-:Y:S01]  /*59d0*/  UMOV UR4, UR5 ;  /* 0x0000000500047c82 */ /* 0x000fe20008000000 */
[----:B------:R-:W-:Y:S01]  /*59e0*/  UMOV UR6, UR7 ;  /* 0x0000000700067c82 */ /* 0x000fe20008000000 */
[----:B------:R-:W-:Y:S01]  /*59f0*/  @UP3 USHF.R.U32.HI UR8, URZ, UR15, UR4 ;  /* 0x0000000fff083299 */ /* 0x000fe20008011604 */
[----:B------:R-:W-:Y:S01]  /*5a00*/  UMOV UR5, UR11 ;  /* 0x0000000b00057c82 */ /* 0x000fe20008000000 */
[----:B------:R-:W-:Y:S02]  /*5a10*/  USHF.R.U32.HI UR17, URZ, UR17, UR6 ;  /* 0x00000011ff117299 */ /* 0x000fe40008011606 */
[----:B------:R-:W-:Y:S02]  /*5a20*/  USEL UR4, UR63, UR9, !UP0 ;  /* 0x000000093f047287 */ /* 0x000fe4000c000000 */
[----:B------:R-:W-:Y:S02]  /*5a30*/  @UP3 USHF.R.U32.HI UR12, URZ, UR15, UR5 ;  /* 0x0000000fff0c3299 */ /* 0x000fe40008011605 */
[----:B------:R-:W-:-:S02]  /*5a40*/  UIMAD UR6, UR54, UR8, URZ ;  /* 0x00000008360672a4 */ /* 0x000fc4000f8e02ff */
[----:B------:R-:W-:Y:S02]  /*5a50*/  USEL UR5, UR21, UR17, !UP2 ;  /* 0x0000001115057287 */ /* 0x000fe4000d000000 */
[----:B------:R-:W-:Y:S02]  /*5a60*/  UIMAD UR8, UR54, UR12, URZ ;  /* 0x0000000c360872a4 */ /* 0x000fe4000f8e02ff */
[----:B------:R-:W-:Y:S02]  /*5a70*/  UISETP.GE.AND UP0, UPT, UR4, UR6, UPT ;  /* 0x000000060400728c */ /* 0x000fe4000bf06270 */
[----:B------:R-:W-:Y:S02]  /*5a80*/  UIMAD.WIDE.U32 UR6, UR4, UR14, URZ ;  /* 0x0000000e040672a5 */ /* 0x000fe4000f8e00ff */
[----:B------:R-:W-:Y:S02]  /*5a90*/  UISETP.GE.OR UP0, UPT, UR5, UR8, UP0 ;  /* 0x000000080500728c */ /* 0x000fe40008706670 */
[----:B------:R-:W-:-:S02]  /*5aa0*/  UIMAD.WIDE.U32 UR8, UR5, UR14, URZ ;  /* 0x0000000e050872a5 */ /* 0x000fc4000f8e00ff */
[----:B------:R-:W-:Y:S01]  /*5ab0*/  UIADD3 UR10, UPT, UPT, -UR4, URZ, URZ ;  /* 0x000000ff040a7290 */ /* 0x000fe2000fffe1ff */
[----:B------:R-:W-:Y:S02]  /*5ac0*/  UMOV UR6, UR7 ;  /* 0x0000000700067c82 */ /* 0x000fe40008000000 */
[----:B------:R-:W-:Y:S02]  /*5ad0*/  USHF.R.U32.HI UR6, URZ, UR15, UR6 ;  /* 0x0000000fff067299 */ /* 0x000fe40008011606 */
[----:B------:R-:W-:Y:S02]  /*5ae0*/  UIMAD UR10, UR18, UR10, UR63 ;  /* 0x0000000a120a72a4 */ /* 0x000fe4000f8e023f */
[----:B------:R-:W-:Y:S01]  /*5af0*/  USEL UR6, UR4, UR6, !UP3 ;  /* 0x0000000604067287 */ /* 0x000fe2000d800000 */
[----:B------:R-:W-:Y:S01]  /*5b00*/  @!UP0 UMOV UR7, UR9 ;  /* 0x0000000900078c82 */ /* 0x000fe20008000000 */
[----:B------:R-:W-:Y:S02]  /*5b10*/  UIADD3 UR9, UPT, UPT, -UR5, URZ, URZ ;  /* 0x000000ff05097290 */ /* 0x000fe4000fffe1ff */
[----:B------:R-:W-:-:S02]  /*5b20*/  @!UP0 USHF.R.U32.HI UR7, URZ, UR15, UR7 ;  /* 0x0000000fff078299 */ /* 0x000fc40008011607 */
[----:B------:R-:W-:Y:S02]  /*5b30*/  UIADD3 UR8, UPT, UPT, -UR6, URZ, URZ ;  /* 0x000000ff06087290 */ /* 0x000fe4000fffe1ff */
[----:B------:R-:W-:Y:S02]  /*5b40*/  @!UP0 USEL UR7, UR5, UR7, !UP3 ;  /* 0x0000000705078287 */ /* 0x000fe4000d800000 */
[----:B------:R-:W-:Y:S02]  /*5b50*/  UIMAD UR8, UR54, UR8, UR4 ;  /* 0x00000008360872a4 */ /* 0x000fe4000f8e0204 */
[----:B------:R-:W-:Y:S02]  /*5b60*/  @!UP0 UIADD3 UR6, UPT, UPT, UR6, -UR7, URZ ;  /* 0x8000000706068290 */ /* 0x000fe4000fffe0ff */
[----:B------:R-:W-:Y:S02]  /*5b70*/  @!UP0 UIMAD UR7, UR8, UR12, UR7 ;  /* 0x0000000c080782a4 */ /* 0x000fe4000f8e0207 */
[----:B------:R-:W-:-:S02]  /*5b80*/  @!UP0 UIMAD UR4, UR54, UR6, UR5 ;  /* 0x00000006360482a4 */ /* 0x000fc4000f8e0205 */
[----:B------:R-:W-:Y:S02]  /*5b90*/  UIMAD UR6, UR13, UR9, UR21 ;  /* 0x000000090d0672a4 */ /* 0x000fe4000f8e0215 */
[----:B------:R-:W-:Y:S01]  /*5ba0*/  UIMAD UR63, UR4, UR18, UR10 ;  /* 0x00000012043f72a4 */ /* 0x000fe2000f8e020a */
[----:B------:R-:W-:Y:S02]  /*5bb0*/  @!UP0 UMOV UR5, UR7 ;  /* 0x0000000700058c82 */ /* 0x000fe40008000000 */
[----:B------:R-:W-:-:S06]  /*5bc0*/  UIMAD UR4, UR5, UR13, UR6 ;  /* 0x0000000d050472a4 */ /* 0x000fcc000f8e0206 */
[----:B------:R-:W-:-:S07]  /*5bd0*/  IMAD.U32 R39, RZ, RZ, UR4 ;  /* 0x00000004ff277e24 */ /* 0x000fce000f8e00ff */
.L_x_30:
[----:B------:R-:W1:Y:S02]  /*5be0*/  LDCU UR4, c[0x0][0xb30] ;  /* 0x00016600ff0477ac */ /* 0x000e640008000800 */
[----:B-1----:R-:W-:-:S09]  /*5bf0*/  UISETP.NE.AND UP0, UPT, UR4, 0x1, UPT ;  /* 0x000000010400788c */ /* 0x002fd2000bf05270 */
[----:B------:R-:W-:Y:S05]  /*5c00*/  BRA.U UP0, `(.L_x_31) ;  /* 0x00000001004c7547 */ /* 0x000fea000b800000 */
[----:B------:R-:W1:Y:S01]  /*5c10*/  LDCU.128 UR8, c[0x0][0xb10] ;  /* 0x00016200ff0877ac */ /* 0x000e620008000c00 */
[----:B------:R-:W-:Y:S01]  /*5c20*/  R2UR UR14, R39 ;  /* 0x00000000270e72ca */ /* 0x000fe200000e0000 */
[----:B------:R-:W2:Y:S01]  /*5c30*/  LDCU UR12, c[0x0][0xb0c] ;  /* 0x00016180ff0c77ac */ /* 0x000ea20008000800 */
[----:B------:R-:W3:Y:S11]  /*5c40*/  LDCU UR13, c[0x0][0xb20] ;  /* 0x00016400ff0d77ac */ /* 0x000ef60008000800 */
[----:B-1----:R-:W-:-:S02]  /*5c50*/  UIMAD.WIDE.U32 UR6, UR14, UR8, URZ ;  /* 0x000000080e0672a5 */ /* 0x002fc4000f8e00ff */
[----:B------:R-:W-:Y:S02]  /*5c60*/  UIMAD.WIDE.U32 UR4, UR63, UR11, URZ ;  /* 0x0000000b3f0472a5 */ /* 0x000fe4000f8e00ff */
[----:B--2---:R-:W-:Y:S02]  /*5c70*/  UISETP.NE.AND UP2, UPT, UR12, 0x1, UPT ;  /* 0x000000010c00788c */ /* 0x004fe4000bf45270 */
[----:B------:R-:W-:Y:S01]  /*5c80*/  UISETP.NE.AND UP0, UPT, UR10, 0x1, UPT ;  /* 0x000000010a00788c */ /* 0x000fe2000bf05270 */
[----:B------:R-:W-:Y:S02]  /*5c90*/  UMOV UR6, UR7 ;  /* 0x0000000700067c82 */ /* 0x000fe40008000000 */
[----:B------:R-:W-:Y:S01]  /*5ca0*/  UMOV UR4, UR5 ;  /* 0x0000000500047c82 */ /* 0x000fe20008000000 */
[----:B------:R-:W-:Y:S02]  /*5cb0*/  USHF.R.U32.HI UR6, URZ, UR9, UR6 ;  /* 0x00000009ff067299 */ /* 0x000fe40008011606 */
[----:B---3--:R-:W-:-:S02]  /*5cc0*/  USHF.R.U32.HI UR4, URZ, UR13, UR4 ;  /* 0x0000000dff047299 */ /* 0x008fc40008011604 */
[----:B------:R-:W-:Y:S02]  /*5cd0*/  USEL UR5, UR14, UR6, !UP2 ;  /* 0x000000060e057287 */ /* 0x000fe4000d000000 */
[----:B------:R-:W-:-:S04]  /*5ce0*/  USEL UR4, UR63, UR4, !UP0 ;  /* 0x000000043f047287 */ /* 0x000fc8000c000000 */
[----:B------:R-:W-:Y:S02]  /*5cf0*/  UIADD3 UR6, UPT, UPT, UR5, -UR4, URZ ;  /* 0x8000000405067290 */ /* 0x000fe4000fffe0ff */
[----:B------:R-:W-:Y:S02]  /*5d00*/  UIADD3 UR4, UPT, UPT, -UR5, UR4, URZ ;  /* 0x0000000405047290 */ /* 0x000fe4000fffe1ff */
[----:B------:R-:W-:Y:S02]  /*5d10*/  UIMAD UR63, UR6, UR10, UR63 ;  /* 0x0000000a063f72a4 */ /* 0x000fe4000f8e023f */
[----:B------:R-:W-:-:S06]  /*5d20*/  UIMAD UR14, UR4, UR12, UR14 ;  /* 0x0000000c040e72a4 */ /* 0x000fcc000f8e020e */
[----:B------:R-:W-:-:S07]  /*5d30*/  MOV R39, UR14 ;  /* 0x0000000e00277c02 */ /* 0x000fce0008000f00 */
.L_x_31:
[----:B------:R-:W-:Y:S01]  /*5d40*/  R2UR UR6, R39 ;  /* 0x00000000270672ca */ /* 0x000fe200000e0000 */
[----:B------:R-:W-:Y:S01]  /*5d50*/  UMOV UR46, UR62 ;  /* 0x0000003e002e7c82 */ /* 0x000fe20008000000 */
[----:B------:R-:W-:Y:S02]  /*5d60*/  R2UR UR5, R53 ;  /* 0x00000000350572ca */ /* 0x000fe400000e0000 */
[----:B------:R-:W-:Y:S02]  /*5d70*/  R2UR UR4, R52 ;  /* 0x00000000340472ca */ /* 0x000fe400000e0000 */
[----:B------:R-:W-:Y:S02]  /*5d80*/  PLOP3.LUT P1, PT, PT, PT, PT, 0x80, 0x8 ;  /* 0x000000000008781c */ /* 0x000fe40003f2f070 */
[----:B------:R-:W-:-:S07]  /*5d90*/  LOP3.LUT R3, R3, 0x1, RZ, 0x3c, !PT ;  /* 0x0000000103037812 */ /* 0x000fce00078e3cff */
[----:B------:R-:W-:Y:S02]  /*5da0*/  UIADD3 UR49, UPT, UPT, UR6, UR5, URZ ;  /* 0x0000000506317290 */ /* 0x000fe4000fffe0ff */
[----:B------:R-:W-:Y:S01]  /*5db0*/  UIADD3 UR21, UPT, UPT, UR63, UR4, URZ ;  /* 0x000000043f157290 */ /* 0x000fe2000fffe0ff */
[----:B------:R-:W-:Y:S11]  /*5dc0*/  BRA.U UP1, `(.L_x_32) ;  /* 0xffffffb501b47547 */ /* 0x000ff6000b83ffff */
[----:B------:R-:W-:Y:S01]  /*5dd0*/  UIADD3 UR39, UPT, UPT, UR39, 0x20, URZ ;  /* 0x0000002027277890 */ /* 0x000fe2000fffe0ff */
[----:B------:R-:W-:-:S03]  /*5de0*/  MOV R2, UR38 ;  /* 0x0000002600027c02 */ /* 0x000fc60008000f00 */
[----:B------:R-:W-:Y:S01]  /*5df0*/  ULEA UR4, UR47, UR39, 0x3 ;  /* 0x000000272f047291 */ /* 0x000fe2000f8e18ff */
[----:B------:R-:W-:-:S08]  /*5e00*/  SHF.L.U32 R2, R2, 0x1f, RZ ;  /* 0x0000001f02027819 */ /* 0x000fd000000006ff */
[----:B------:R-:W1:Y:S02]  /*5e10*/  SYNCS.PHASECHK.TRANS64.TRYWAIT P0, [UR4], R2 ;  /* 0x00000002ff0075a7 */ /* 0x000e640008001104 */
[----:B-1----:R-:W-:Y:S05]  /*5e20*/  @!P0 BRA `(.L_x_33) ;  /* 0x0000006400688947 */ /* 0x002fea0003800000 */
.L_x_128:
[----:B------:R-:W-:-:S04]  /*5e30*/  UIADD3 UR4, UPT, UPT, UR47, 0x1, URZ ;  /* 0x000000012f047890 */ /* 0x000fc8000fffe0ff */
[----:B------:R-:W-:-:S04]  /*5e40*/  UISETP.NE.AND UP0, UPT, UR4, 0x4, UPT ;  /* 0x000000040400788c */ /* 0x000fc8000bf05270 */
[----:B------:R-:W-:Y:S02]  /*5e50*/  USEL UR5, URZ, 0x1, UP0 ;  /* 0x00000001ff057887 */ /* 0x000fe40008000000 */
[----:B------:R-:W-:Y:S02]  /*5e60*/  USEL UR4, UR4, URZ, UP0 ;  /* 0x000000ff04047287 */ /* 0x000fe40008000000 */
[----:B------:R-:W-:Y:S02]  /*5e70*/  ULOP3.LUT UR38, UR38, UR5, URZ, 0x3c, !UPT ;  /* 0x0000000526267292 */ /* 0x000fe4000f8e3cff */
[----:B------:R-:W-:-:S04]  /*5e80*/  ULEA UR5, UR4, UR39, 0x3 ;  /* 0x0000002704057291 */ /* 0x000fc8000f8e18ff */
[----:B-1----:R-:W-:-:S04]  /*5e90*/  MOV R2, UR38 ;  /* 0x0000002600027c02 */ /* 0x002fc80008000f00 */
[----:B------:R-:W-:-:S04]  /*5ea0*/  SHF.L.U32 R2, R2, 0x1f, RZ ;  /* 0x0000001f02027819 */ /* 0x000fc800000006ff */
[----:B------:R-:W1:Y:S02]  /*5eb0*/  SYNCS.PHASECHK.TRANS64.TRYWAIT P0, [UR5], R2 ;  /* 0x00000002ff0075a7 */ /* 0x000e640008001105 */
[----:B-1----:R-:W-:Y:S05]  /*5ec0*/  @!P0 BRA `(.L_x_34) ;  /* 0x0000006400588947 */ /* 0x002fea0003800000 */
.L_x_130:
        /* <DEDUP_REMOVED lines=10> */
.L_x_132:
[----:B------:R-:W-:-:S04]  /*5f70*/  UIADD3 UR4, UPT, UPT, UR4, 0x1, URZ ;  /* 0x0000000104047890 */ /* 0x000fc8000fffe0ff */
[----:B------:R-:W-:-:S04]  /*5f80*/  UISETP.NE.AND UP0, UPT, UR4, 0x4, UPT ;  /* 0x000000040400788c */ /* 0x000fc8000bf05270 */
[----:B------:R-:W-:Y:S02]  /*5f90*/  USEL UR5, URZ, 0x1, UP0 ;  /* 0x00000001ff057887 */ /* 0x000fe40008000000 */
[----:B------:R-:W-:Y:S02]  /*5fa0*/  USEL UR4, UR4, URZ, UP0 ;  /* 0x000000ff04047287 */ /* 0x000fe40008000000 */
[----:B------:R-:W-:Y:S02]  /*5fb0*/  ULOP3.LUT UR5, UR38, UR5, URZ, 0x3c, !UPT ;  /* 0x0000000526057292 */ /* 0x000fe4000f8e3cff */
[----:B------:R-:W-:-:S04]  /*5fc0*/  ULEA UR4, UR4, UR39, 0x3 ;  /* 0x0000002704047291 */ /* 0x000fc8000f8e18ff */
[----:B-1----:R-:W-:Y:S02]  /*5fd0*/  IMAD.U32 R2, RZ, RZ, UR5 ;  /* 0x00000005ff027e24 */ /* 0x002fe4000f8e00ff */
[----:B------:R-:W-:-:S03]  /*5fe0*/  MOV R0, UR4 ;  /* 0x0000000400007c02 */ /* 0x000fc60008000f00 */
[----:B------:R-:W-:-:S07]  /*5ff0*/  SHF.L.U32 R2, R2, 0x1f, RZ ;  /* 0x0000001f02027819 */ /* 0x000fce00000006ff */
.L_x_36:
[----:B-1----:R1:W2:Y:S02]  /*6000*/  SYNCS.PHASECHK.TRANS64.TRYWAIT P0, [R0+URZ], R2 ;  /* 0x00000002000075a7 */ /* 0x0022a400080011ff */
[----:B--2---:R-:W-:Y:S05]  /*6010*/  @!P0 NANOSLEEP.SYNCS 0x989680 ;  /* 0x009896800000895d */ /* 0x004fea0003900000 */
[----:B------:R-:W2:Y:S02]  /*6020*/  @!P0 SYNCS.PHASECHK.TRANS64 P0, [R0+URZ], R2 ;  /* 0x00000002000085a7 */ /* 0x000ea400080010ff */
[----:B--2---:R-:W-:Y:S05]  /*6030*/  @P0 EXIT ;  /* 0x000000000000094d */ /* 0x004fea0003800000 */
[----:B------:R-:W-:Y:S05]  /*6040*/  BRA `(.L_x_36) ;  /* 0xfffffffc00ec7947 */ /* 0x000fea000383ffff */
.L_x_16:
[----:B------:R-:W2:Y:S02]  /*6050*/  S2UR UR4, SR_CgaCtaId ;  /* 0x00000000000479c3 */ /* 0x000ea40000008800 */
[----:B--2---:R-:W-:-:S04]  /*6060*/  UISETP.NE.AND UP0, UPT, UR4, URZ, UPT ;  /* 0x000000ff0400728c */ /* 0x004fc8000bf05270 */
[----:B------:R-:W-:-:S09]  /*6070*/  UISETP.NE.OR UP0, UPT, UR18, 0x1, UP0 ;  /* 0x000000011200788c */ /* 0x000fd20008705670 */
[----:B------:R-:W-:Y:S05]  /*6080*/  BRA.U UP0, `(.L_x_37) ;  /* 0x0000000100b47547 */ /* 0x000fea000b800000 */
[----:B------:R-:W2:Y:S01]  /*6090*/  S2UR UR5, SR_CgaCtaId ;  /* 0x00000000000579c3 */ /* 0x000ea20000008800 */
[----:B------:R-:W-:Y:S01]  /*60a0*/  UMOV UR4, 0x400 ;  /* 0x0000040000047882 */ /* 0x000fe20000000000 */
[----:B------:R-:W-:Y:S01]  /*60b0*/  HFMA2 R3, -RZ, RZ, 0, 5.9604644775390625e-08 ;  /* 0x00000001ff037431 */ /* 0x000fe200000001ff */
[----:B------:R-:W-:Y:S01]  /*60c0*/  ISETP.NE.AND P0, PT, R0, RZ, PT ;  /* 0x000000ff0000720c */ /* 0x000fe20003f05270 */
[----:B------:R-:W-:Y:S01]  /*60d0*/  IMAD.MOV.U32 R8, RZ, RZ, RZ ;  /* 0x000000ffff087224 */ /* 0x000fe200078e00ff */
[----:B--2---:R-:W-:-:S04]  /*60e0*/  ULEA UR4, UR5, UR4, 0x18 ;  /* 0x0000000405047291 */ /* 0x004fc8000f8ec0ff */
[----:B------:R-:W-:Y:S02]  /*60f0*/  UIADD3 UR5, UPT, UPT, UR4, 0x98, URZ ;  /* 0x0000009804057890 */ /* 0x000fe4000fffe0ff */
[----:B------:R-:W-:Y:S02]  /*6100*/  UIADD3 UR8, UPT, UPT, UR4, 0x90, URZ ;  /* 0x0000009004087890 */ /* 0x000fe4000fffe0ff */
[----:B------:R-:W-:-:S12]  /*6110*/  UPRMT UR5, URZ, 0x654, UR5 ;  /* 0x00000654ff057896 */ /* 0x000fd80008000005 */
.L_x_40:
[----:B------:R-:W-:Y:S01]  /*6120*/  SHF.L.U32 R6, R3, 0x1f, RZ ;  /* 0x0000001f03067819 */ /* 0x000fe200000006ff */
[----:B------:R-:W-:Y:S02]  /*6130*/  IMAD.U32 R4, RZ, RZ, UR8 ;  /* 0x00000008ff047e24 */ /* 0x000fe4000f8e00ff */
[----:B------:R-:W-:Y:S01]  /*6140*/  @!P0 IMAD.MOV.U32 R5, RZ, RZ, 0x10 ;  /* 0x00000010ff058424 */ /* 0x000fe200078e00ff */
[----:B------:R-:W2:Y:S02]  /*6150*/  SYNCS.PHASECHK.TRANS64.TRYWAIT P1, [UR4+0x98], R6 ;  /* 0x00009806ff0075a7 */ /* 0x000ea40008021104 */
[----:B------:R-:W-:-:S04]  /*6160*/  PRMT R4, R0, 0x654, R4 ;  /* 0x0000065400047816 */ /* 0x000fc80000000004 */
[----:B------:R-:W-:Y:S01]  /*6170*/  SEL R2, R4, R2, !P0 ;  /* 0x0000000204027207 */ /* 0x000fe20004000000 */
[----:B--2---:R-:W-:Y:S06]  /*6180*/  @!P1 BRA `(.L_x_38) ;  /* 0x0000006000d89947 */ /* 0x004fec0003800000 */
.L_x_134:
[----:B------:R-:W-:Y:S01]  /*6190*/  UIADD3 UR6, UPT, UPT, UR4, 0xd0, URZ ;  /* 0x000000d004067890 */ /* 0x000fe2000fffe0ff */
[----:B------:R3:W-:Y:S01]  /*61a0*/  @!P0 SYNCS.ARRIVE.TRANS64.RED RZ, [R2+URZ], R5 ;  /* 0x0000000502ff89a7 */ /* 0x0007e200080004ff */
[----:B------:R-:W-:Y:S01]  /*61b0*/  UIADD3 UR7, UPT, UPT, UR4, 0x90, URZ ;  /* 0x0000009004077890 */ /* 0x000fe2000fffe0ff */
[----:B------:R-:W-:-:S08]  /*61c0*/  LOP3.LUT R3, R3, 0x1, RZ, 0x3c, !PT ;  /* 0x0000000103037812 */ /* 0x000fd000078e3cff */
[----:B------:R-:W-:Y:S06]  /*61d0*/  UGETNEXTWORKID.BROADCAST [UR6], [UR7] ;  /* 0x00000000060073ca */ /* 0x000fec0008000100 */
[----:B---3--:R-:W-:-:S04]  /*61e0*/  SHF.L.U32 R5, R8, 0x1f, RZ ;  /* 0x0000001f08057819 */ /* 0x008fc800000006ff */
[----:B------:R-:W3:Y:S02]  /*61f0*/  SYNCS.PHASECHK.TRANS64.TRYWAIT P1, [UR4+0x90], R5 ;  /* 0x00009005ff0075a7 */ /* 0x000ee40008021104 */
[----:B---3--:R-:W-:Y:S05]  /*6200*/  @!P1 BRA `(.L_x_39) ;  /* 0x0000006000d09947 */ /* 0x008fea0003800000 */
.L_x_136:
[----:B--2---:R-:W2:Y:S01]  /*6210*/  LDS.128 R4, [UR4+0xd0] ;  /* 0x0000d004ff047984 */ /* 0x004ea20008000c00 */
[----:B------:R-:W-:Y:S01]  /*6220*/  LOP3.LUT R8, R8, 0x1, RZ, 0x3c, !PT ;  /* 0x0000000108087812 */ /* 0x000fe200078e3cff */
[----:B------:R-:W-:Y:S01]  /*6230*/  @!PT LDS RZ, [RZ] ;  /* 0x00000000fffff984 */ /* 0x000fe20000000800 */
[----:B------:R-:W-:Y:S01]  /*6240*/  @!PT LDS RZ, [RZ] ;  /* 0x00000000fffff984 */ /* 0x000fe20000000800 */
[----:B------:R-:W-:Y:S01]  /*6250*/  @!PT LDS RZ, [RZ] ;  /* 0x00000000fffff984 */ /* 0x000fe20000000800 */
[----:B------:R-:W-:Y:S01]  /*6260*/  @!PT LDS RZ, [RZ] ;  /* 0x00000000fffff984 */ /* 0x000fe20000000800 */
[----:B------:R3:W-:Y:S06]  /*6270*/  MEMBAR.ALL.CTA ;  /* 0x0000000000007992 */ /* 0x0007ec0000008000 */
[----:B---3--:R-:W3:Y:S02]  /*6280*/  FENCE.VIEW.ASYNC.S ;  /* 0x00000000000073c6 */ /* 0x008ee40000000000 */
[----:B---3--:R-:W-:Y:S01]  /*6290*/  SYNCS.ARRIVE.TRANS64.RED.A1T0 RZ, [UR5], RZ ;  /* 0x000000ffffff79a7 */ /* 0x008fe20008100405 */
[----:B--2---:R-:W-:-:S13]  /*62a0*/  LOP3.LUT P1, RZ, R6, 0x1, RZ, 0xc0, !PT ;  /* 0x0000000106ff7812 */ /* 0x004fda000782c0ff */
[----:B------:R-:W-:Y:S05]  /*62b0*/  @P1 BRA `(.L_x_40) ;  /* 0xfffffffc00981947 */ /* 0x000fea000383ffff */
[----:B------:R-:W-:-:S04]  /*62c0*/  SHF.L.U32 R0, R3, 0x1f, RZ ;  /* 0x0000001f03007819 */ /* 0x000fc800000006ff */
[----:B------:R-:W2:Y:S02]  /*62d0*/  SYNCS.PHASECHK.TRANS64 P0, [UR4+0x98], R0 ;  /* 0x00009800ff0075a7 */ /* 0x000ea40008001004 */
[----:B-12---:R-:W-:Y:S05]  /*62e0*/  @P0 EXIT ;  /* 0x000000000000094d */ /* 0x006fea0003800000 */
[----:B------:R-:W-:-:S07]  /*62f0*/  MOV R0, UR4 ;  /* 0x0000000400007c02 */ /* 0x000fce0008000f00 */
.L_x_41:
[----:B-1----:R-:W-:-:S04]  /*6300*/  SHF.L.U32 R2, R3, 0x1f, RZ ;  /* 0x0000001f03027819 */ /* 0x002fc800000006ff */
[----:B------:R1:W2:Y:S03]  /*6310*/  SYNCS.PHASECHK.TRANS64.TRYWAIT P0, [R0+URZ+0x98], R2 ;  /* 0x00009802000075a7 */ /* 0x0002a600080011ff */
[----:B--2---:R-:W-:Y:S05]  /*6320*/  @!P0 NANOSLEEP.SYNCS 0x989680 ;  /* 0x009896800000895d */ /* 0x004fea0003900000 */
[----:B------:R-:W2:Y:S02]  /*6330*/  @!P0 SYNCS.PHASECHK.TRANS64 P0, [R0+URZ+0x98], R2 ;  /* 0x00009802000085a7 */ /* 0x000ea400080010ff */
[----:B--2---:R-:W-:Y:S05]  /*6340*/  @P0 EXIT ;  /* 0x000000000000094d */ /* 0x004fea0003800000 */
[----:B------:R-:W-:Y:S05]  /*6350*/  BRA `(.L_x_41) ;  /* 0xfffffffc00e87947 */ /* 0x000fea000383ffff */
.L_x_37:
[----:B------:R-:W-:-:S09]  /*6360*/  UISETP.NE.AND UP0, UPT, UR18, URZ, UPT ;  /* 0x000000ff1200728c */ /* 0x000fd2000bf05270 */
[----:B------:R-:W-:Y:S05]  /*6370*/  BRA.U UP0, `(.L_x_42) ;  /* 0x0000001100007547 */ /* 0x000fea000b800000 */
[----:B------:R-:W2:Y:S01]  /*6380*/  S2UR UR7, SR_CgaCtaId ;  /* 0x00000000000779c3 */ /* 0x000ea20000008800 */
[----:B------:R-:W-:Y:S01]  /*6390*/  UMOV UR4, 0x40 ;  /* 0x0000004000047882 */ /* 0x000fe20000000000 */
[----:B------:R-:W-:Y:S01]  /*63a0*/  NOP ;  /* 0x0000000000007918 */ /* 0x000fe20000000000 */
[----:B------:R-:W-:Y:S01]  /*63b0*/  UMOV UR6, 0x400 ;  /* 0x0000040000067882 */ /* 0x000fe20000000000 */
[----:B--2---:R-:W-:Y:S02]  /*63c0*/  ULEA UR5, UR7, UR4, 0x18 ;  /* 0x0000000407057291 */ /* 0x004fe4000f8ec0ff */
[----:B------:R-:W-:-:S07]  /*63d0*/  ULEA UR6, UR7, UR6, 0x18 ;  /* 0x0000000607067291 */ /* 0x000fce000f8ec0ff */
[----:B------:R-:W2:Y:S02]  /*63e0*/  LDS.U8 R0, [UR5+0x1c] ;  /* 0x00001c05ff007984 */ /* 0x000ea40008000000 */
[----:B--2---:R-:W-:-:S13]  /*63f0*/  ISETP.NE.AND P0, PT, R0, RZ, PT ;  /* 0x000000ff0000720c */ /* 0x004fda0003f05270 */
[----:B------:R-:W-:Y:S05]  /*6400*/  @P0 BRA `(.L_x_43) ;  /* 0x0000000000580947 */ /* 0x000fea0003800000 */
[----:B------:R-:W-:-:S13]  /*6410*/  ELECT P0, URZ, PT ;  /* 0x0000000000ff782f */ /* 0x000fda0003800000 */
[----:B------:R-:W-:Y:S05]  /*6420*/  @!P0 BRA `(.L_x_44) ;  /* 0x0000000000608947 */ /* 0x000fea0003800000 */
[----:B------:R-:W-:Y:S01]  /*6430*/  UMOV UR4, 0x10 ;  /* 0x0000001000047882 */ /* 0x000fe20000000000 */
[----:B------:R-:W-:Y:S01]  /*6440*/  HFMA2 R0, -RZ, RZ, 0, 5.9604644775390625e-08 ;  /* 0x00000001ff007431 */ /* 0x000fe200000001ff */
[----:B------:R-:W-:-:S03]  /*6450*/  MOV R2, 0xffff ;  /* 0x0000ffff00027802 */ /* 0x000fc60000000f00 */
[----:B------:R-:W-:Y:S04]  /*6460*/  DEPBAR.LE SB2, 0x36 ;  /* 0x0000ad800000791a */ /* 0x000fe80000000000 */
[----:B------:R-:W2:Y:S02]  /*6470*/  UTCATOMSWS.FIND_AND_SET.ALIGN UP0, UR4, UR4 ;  /* 0x00000004000475e3 */ /* 0x000ea40008000800 */
[----:B--2---:R-:W-:Y:S01]  /*6480*/  MOV R3, UR4 ;  /* 0x0000000400037c02 */ /* 0x004fe20008000f00 */
[----:B------:R-:W-:Y:S06]  /*6490*/  BRA.U UP0, `(.L_x_45) ;  /* 0x0000000100187547 */ /* 0x000fec000b800000 */
.L_x_46:
[----:B------:R-:W-:Y:S05]  /*64a0*/  NANOSLEEP 0x64 ;  /* 0x000000640000795d */ /* 0x000fea0003800000 */
[----:B------:R-:W-:-:S05]  /*64b0*/  UMOV UR4, 0x10 ;  /* 0x0000001000047882 */ /* 0x000fca0000000000 */
[----:B------:R-:W-:Y:S04]  /*64c0*/  DEPBAR.LE SB2, 0x36 ;  /* 0x0000ad800000791a */ /* 0x000fe80000000000 */
[----:B------:R-:W2:Y:S02]  /*64d0*/  UTCATOMSWS.FIND_AND_SET.ALIGN UP0, UR4, UR4 ;  /* 0x00000004000475e3 */ /* 0x000ea40008000800 */
[----:B--2---:R-:W-:Y:S01]  /*64e0*/  MOV R3, UR4 ;  /* 0x0000000400037c02 */ /* 0x004fe20008000f00 */
[----:B------:R-:W-:Y:S05]  /*64f0*/  BRA.U !UP0, `(.L_x_46) ;  /* 0xfffffffd08e87547 */ /* 0x000fea000b83ffff */
.L_x_45:
[-C--:B------:R-:W-:Y:S02]  /*6500*/  SHF.L.U32 R2, R2, R3.reuse, RZ ;  /* 0x0000000302027219 */ /* 0x080fe400000006ff */
[----:B------:R-:W-:Y:S01]  /*6510*/  SHF.L.U32 R0, R0, R3, RZ ;  /* 0x0000000300007219 */ /* 0x000fe200000006ff */
[----:B------:R-:W-:Y:S02]  /*6520*/  IMAD.SHL.U32 R3, R3, 0x20, RZ ;  /* 0x0000002003037824 */ /* 0x000fe400078e00ff */
[----:B------:R2:W-:Y:S04]  /*6530*/  ATOMS.OR RZ, [UR5+0x14], R2 ;  /* 0x00001402ffff798c */ /* 0x0005e8000b000005 */
[----:B------:R2:W-:Y:S04]  /*6540*/  ATOMS.OR RZ, [UR5+0x18], R0 ;  /* 0x00001800ffff798c */ /* 0x0005e8000b000005 */
[----:B------:R2:W-:Y:S01]  /*6550*/  STS [UR6+0xe0], R3 ;  /* 0x0000e003ff007988 */ /* 0x0005e20008000806 */
[----:B------:R-:W-:Y:S05]  /*6560*/  BRA `(.L_x_44) ;  /* 0x0000000000107947 */ /* 0x000fea0003800000 */
.L_x_43:
[----:B------:R-:W-:Y:S02]  /*6570*/  MOV R0, 0xffffffff ;  /* 0xffffffff00007802 */ /* 0x000fe40000000f00 */
[----:B------:R-:W-:-:S03]  /*6580*/  MOV R2, 0x65b0 ;  /* 0x000065b000027802 */ /* 0x000fc60000000f00 */
[----:B------:R2:W-:Y:S04]  /*6590*/  STS [UR6+0xe0], R0 ;  /* 0x0000e000ff007988 */ /* 0x0005e80008000806 */
[----:B-12--5:R-:W-:Y:S05]  /*65a0*/  CALL.REL.NOINC `($__internal_1_$__cuda_sm10x_tcgen05_guardrail_trap_phase_invalid_during_alloc) ;  /* 0x0000006400dc7944 */ /* 0x026fea0003c00000 */
.L_x_44:
[----:B------:R-:W-:Y:S05]  /*65b0*/  WARPSYNC.ALL ;  /* 0x0000000000007948 */ /* 0x000fea0003800000 */
[----:B------:R-:W3:Y:S01]  /*65c0*/  S2UR UR4, SR_CgaCtaId ;  /* 0x00000000000479c3 */ /* 0x000ee20000008800 */
[----:B------:R-:W-:Y:S01]  /*65d0*/  UMOV UR23, 0x400 ;  /* 0x0000040000177882 */ /* 0x000fe20000000000 */
[----:B------:R-:W-:-:S06]  /*65e0*/  NOP ;  /* 0x0000000000007918 */ /* 0x000fcc0000000000 */
[----:B------:R-:W-:Y:S06]  /*65f0*/  BAR.ARV 0x6, 0xa0 ;  /* 0x0182800000007b1d */ /* 0x000fec0000002000 */
[----:B------:R-:W4:Y:S01]  /*6600*/  LDCU.64 UR6, c[0x0][0x388] ;  /* 0x00007100ff0677ac */ /* 0x000f220008000a00 */
[----:B------:R-:W-:Y:S01]  /*6610*/  IMAD.MOV.U32 R8, RZ, RZ, 0x1 ;  /* 0x00000001ff087424 */ /* 0x000fe200078e00ff */
[----:B------:R-:W-:Y:S01]  /*6620*/  UMOV UR26, URZ ;  /* 0x000000ff001a7c82 */ /* 0x000fe20008000000 */
[----:B------:R-:W-:Y:S01]  /*6630*/  UMOV UR22, URZ ;  /* 0x000000ff00167c82 */ /* 0x000fe20008000000 */
[----:B------:R-:W-:Y:S01]  /*6640*/  UMOV UR42, 0x0 ;  /* 0x00000000002a7882 */ /* 0x000fe20000000000 */
[----:B------:R-:W-:Y:S01]  /*6650*/  UMOV UR43, 0x4200910 ;  /* 0x04200910002b7882 */ /* 0x000fe20000000000 */
[----:B------:R-:W-:Y:S01]  /*6660*/  UMOV UR40, 0x0 ;  /* 0x0000000000287882 */ /* 0x000fe20000000000 */
[----:B------:R-:W-:Y:S01]  /*6670*/  UMOV UR41, 0x4200910 ;  /* 0x0420091000297882 */ /* 0x000fe20000000000 */
[----:B---3--:R-:W-:Y:S01]  /*6680*/  ULEA UR23, UR4, UR23, 0x18 ;  /* 0x0000001704177291 */ /* 0x008fe2000f8ec0ff */
[----:B------:R-:W-:Y:S01]  /*6690*/  UMOV UR38, 0x0 ;  /* 0x0000000000267882 */ /* 0x000fe20000000000 */
[----:B------:R-:W-:-:S02]  /*66a0*/  UMOV UR39, 0x4200910 ;  /* 0x0420091000277882 */ /* 0x000fc40000000000 */
[----:B------:R-:W-:Y:S01]  /*66b0*/  UIADD3 UR44, UPT, UPT, UR23, 0x98, URZ ;  /* 0x00000098172c7890 */ /* 0x000fe2000fffe0ff */
[----:B------:R-:W-:Y:S01]  /*66c0*/  UMOV UR36, 0x0 ;  /* 0x0000000000247882 */ /* 0x000fe20000000000 */
[----:B------:R-:W-:Y:S01]  /*66d0*/  UMOV UR37, 0x4200910 ;  /* 0x0420091000257882 */ /* 0x000fe20000000000 */
[----:B----4-:R-:W-:Y:S02]  /*66e0*/  UIADD3 UR4, UPT, UPT, UR6, 0x3f, URZ ;  /* 0x0000003f06047890 */ /* 0x010fe4000fffe0ff */
[----:B------:R-:W2:Y:S01]  /*66f0*/  LDS R9, [UR23+0xe0] ;  /* 0x0000e017ff097984 */ /* 0x000ea20008000800 */
[----:B------:R-:W3:Y:S01]  /*6700*/  LDCU UR6, c[0x0][0x390] ;  /* 0x00007200ff0677ac */ /* 0x000ee20008000800 */
[----:B------:R-:W-:Y:S01]  /*6710*/  USHF.R.S32.HI UR5, URZ, 0x1f, UR4 ;  /* 0x0000001fff057899 */ /* 0x000fe20008011404 */
[----:B------:R-:W-:Y:S01]  /*6720*/  UMOV UR34, 0x0 ;  /* 0x0000000000227882 */ /* 0x000fe20000000000 */
[----:B------:R-:W-:Y:S02]  /*6730*/  UMOV UR35, 0x4200910 ;  /* 0x0420091000237882 */ /* 0x000fe40000000000 */
[----:B------:R-:W-:-:S02]  /*6740*/  ULEA.HI UR4, UR5, UR4, URZ, 0x6 ;  /* 0x0000000405047291 */ /* 0x000fc4000f8f30ff */
[----:B------:R-:W-:Y:S02]  /*6750*/  UIADD3 UR5, UPT, UPT, UR23, 0x8800, URZ ;  /* 0x0000880017057890 */ /* 0x000fe4000fffe0ff */
[----:B------:R-:W-:Y:S02]  /*6760*/  USHF.R.S32.HI UR4, URZ, 0x6, UR4 ;  /* 0x00000006ff047899 */ /* 0x000fe40008011404 */
[----:B------:R-:W-:Y:S02]  /*6770*/  USHF.R.U32.HI UR5, URZ, 0x4, UR5 ;  /* 0x00000004ff057899 */ /* 0x000fe40008011605 */
[----:B------:R-:W-:Y:S02]  /*6780*/  UIMAD UR7, UR4, UR7, URZ ;  /* 0x00000007040772a4 */ /* 0x000fe4000f8e02ff */
[----:B------:R-:W-:Y:S02]  /*6790*/  UIADD3 UR4, UPT, UPT, UR23, 0x18800, URZ ;  /* 0x0001880017047890 */ /* 0x000fe4000fffe0ff */
[----:B------:R-:W-:-:S02]  /*67a0*/  ULOP3.LUT UR24, UR5, 0x3fff, URZ, 0xc0, !UPT ;  /* 0x00003fff05187892 */ /* 0x000fc4000f8ec0ff */
[----:B------:R-:W-:Y:S02]  /*67b0*/  USHF.R.U32.HI UR4, URZ, 0x4, UR4 ;  /* 0x00000004ff047899 */ /* 0x000fe40008011604 */
[----:B------:R-:W-:Y:S02]  /*67c0*/  UPRMT UR44, URZ, 0x654, UR44 ;  /* 0x00000654ff2c7896 */ /* 0x000fe4000800002c */
[----:B------:R-:W-:Y:S02]  /*67d0*/  ULOP3.LUT UR25, UR4, 0x3fff, URZ, 0xc0, !UPT ;  /* 0x00003fff04197892 */ /* 0x000fe4000f8ec0ff */
[----:B---3--:R-:W-:Y:S02]  /*67e0*/  UIMAD UR4, UR7, UR6, URZ ;  /* 0x00000006070472a4 */ /* 0x008fe4000f8e02ff */
[----:B------:R-:W-:Y:S02]  /*67f0*/  ULOP3.LUT UR24, UR24, 0x10000, URZ, 0xfc, !UPT ;  /* 0x0001000018187892 */ /* 0x000fe4000f8efcff */
[----:B------:R-:W-:-:S02]  /*6800*/  ULOP3.LUT UR25, UR25, 0x10000, URZ, 0xfc, !UPT ;  /* 0x0001000019197892 */ /* 0x000fc4000f8efcff */
[----:B------:R-:W-:Y:S02]  /*6810*/  UIADD3 UR45, UPT, UPT, UR4, -0x1, URZ ;  /* 0xffffffff042d7890 */ /* 0x000fe4000fffe0ff */
[----:B------:R-:W-:Y:S01]  /*6820*/  UISETP.GE.AND UP3, UPT, UR4, 0x1, UPT ;  /* 0x000000010400788c */ /* 0x000fe2000bf66270 */
[----:B------:R-:W-:Y:S01]  /*6830*/  UMOV UR32, 0x0 ;  /* 0x0000000000207882 */ /* 0x000fe20000000000 */
[C---:B--2---:R-:W-:Y:S01]  /*6840*/  VIADD R3, R9.reuse, 0x80 ;  /* 0x0000008009037836 */ /* 0x044fe20000000000 */
[----:B------:R-:W-:Y:S01]  /*6850*/  LOP3.LUT R2, R9, 0xffff, RZ, 0xc0, !PT ;  /* 0x0000ffff09027812 */ /* 0x000fe200078ec0ff */
[----:B------:R-:W-:Y:S01]  /*6860*/  UMOV UR33, 0x4200910 ;  /* 0x0420091000217882 */ /* 0x000fe20000000000 */
[----:B------:R-:W-:Y:S01]  /*6870*/  UMOV UR30, 0x0 ;  /* 0x00000000001e7882 */ /* 0x000fe20000000000 */
[----:B------:R-:W-:Y:S01]  /*6880*/  UMOV UR31, 0x4200910 ;  /* 0x04200910001f7882 */ /* 0x000fe20000000000 */
[----:B------:R-:W-:Y:S01]  /*6890*/  LOP3.LUT R3, R3, 0xffff, RZ, 0xc0, !PT ;  /* 0x0000ffff03037812 */ /* 0x000fe200078ec0ff */
[----:B------:R-:W-:Y:S01]  /*68a0*/  UMOV UR28, 0x0 ;  /* 0x00000000001c7882 */ /* 0x000fe20000000000 */
[----:B------:R-:W-:-:S03]  /*68b0*/  UMOV UR29, 0x4200910 ;  /* 0x04200910001d7882 */ /* 0x000fc60000000000 */
[----:B------:R2:W-:Y:S02]  /*68c0*/  STL.64 [R1], R2 ;  /* 0x0000000201007387 */ /* 0x0005e40000100a00 */
[----:B--2---:R-:W-:-:S07]  /*68d0*/  CS2R R2, SRZ ;  /* 0x0000000000027805 */ /* 0x004fce000001ff00 */
.L_x_53:
[----:B--2---:R-:W-:-:S04]  /*68e0*/  SHF.L.U32 R4, R3, 0x1f, RZ ;  /* 0x0000001f03047819 */ /* 0x004fc800000006ff */
[----:B------:R-:W2:Y:S02]  /*68f0*/  SYNCS.PHASECHK.TRANS64.TRYWAIT P0, [UR23+0x90], R4 ;  /* 0x00009004ff0075a7 */ /* 0x000ea40008001117 */
[----:B--23--:R-:W-:Y:S05]  /*6900*/  @!P0 BRA `(.L_x_47) ;  /* 0x0000005c00288947 */ /* 0x00cfea0003800000 */
.L_x_138:
[----:B--2---:R-:W2:Y:S01]  /*6910*/  LDS.128 R4, [UR23+0xd0] ;  /* 0x0000d017ff047984 */ /* 0x004ea20008000c00 */
[----:B------:R-:W-:Y:S01]  /*6920*/  ULEA UR27, UR26, UR23, 0x3 ;  /* 0x000000171a1b7291 */ /* 0x000fe2000f8e18ff */
[----:B------:R-:W-:Y:S01]  /*6930*/  SHF.L.U32 R0, R8, 0x1f, RZ ;  /* 0x0000001f08007819 */ /* 0x000fe200000006ff */
[----:B------:R-:W-:Y:S01]  /*6940*/  @!PT LDS RZ, [RZ] ;  /* 0x00000000fffff984 */ /* 0x000fe20000000800 */
[----:B------:R-:W-:Y:S01]  /*6950*/  @!PT LDS RZ, [RZ] ;  /* 0x00000000fffff984 */ /* 0x000fe20000000800 */
[----:B------:R-:W-:Y:S01]  /*6960*/  @!PT LDS RZ, [RZ] ;  /* 0x00000000fffff984 */ /* 0x000fe20000000800 */
[----:B------:R-:W-:Y:S01]  /*6970*/  @!PT LDS RZ, [RZ] ;  /* 0x00000000fffff984 */ /* 0x000fe20000000800 */
[----:B------:R3:W-:Y:S06]  /*6980*/  MEMBAR.ALL.CTA ;  /* 0x0000000000007992 */ /* 0x0007ec0000008000 */
[----:B---3--:R-:W3:Y:S02]  /*6990*/  FENCE.VIEW.ASYNC.S ;  /* 0x00000000000073c6 */ /* 0x008ee40000000000 */
[----:B---3--:R-:W-:Y:S01]  /*69a0*/  SYNCS.ARRIVE.TRANS64.RED.A1T0 RZ, [UR44], RZ ;  /* 0x000000ffffff79a7 */ /* 0x008fe2000810042c */
[----:B------:R-:W3:Y:S01]  /*69b0*/  SYNCS.PHASECHK.TRANS64.TRYWAIT P0, [UR27+0xb0], R0 ;  /* 0x0000b000ff0075a7 */ /* 0x000ee2000800111b */
[----:B--2---:R-:W-:Y:S01]  /*69c0*/  LOP3.LUT P3, RZ, R6, 0x1, RZ, 0xc0, !PT ;  /* 0x0000000106ff7812 */ /* 0x004fe2000786c0ff */
[----:B---3--:R-:W-:-:S12]  /*69d0*/  @!P0 BRA `(.L_x_48) ;  /* 0x0000005c000c8947 */ /* 0x008fd80003800000 */
.L_x_140:
[----:B------:R-:W-:Y:S05]  /*69e0*/  BRA.U !UP3, `(.L_x_49) ;  /* 0x000000050b547547 */ /* 0x000fea000b800000 */
[----:B--2---:R-:W-:Y:S01]  /*69f0*/  IMAD.U32 R0, RZ, RZ, UR26 ;  /* 0x0000001aff007e24 */ /* 0x004fe2000f8e00ff */
[----:B------:R-:W-:-:S04]  /*6a00*/  ULEA UR4, UR22, UR23, 0x3 ;  /* 0x0000001716047291 */ /* 0x000fc8000f8e18ff */
[----:B------:R-:W-:-:S05]  /*6a10*/  LEA R0, R0, R1, 0x2 ;  /* 0x0000000100007211 */ /* 0x000fca00078e10ff */
[----:B------:R2:W5:Y:S01]  /*6a20*/  LDL R4, [R0] ;  /* 0x0000000000047983 */ /* 0x0005620000100800 */
[----:B------:R-:W-:Y:S01]  /*6a30*/  UPLOP3.LUT UP2, UPT, UPT, UPT, UPT, 0x40, 0x4 ;  /* 0x000000000004789c */ /* 0x000fe20003f4e870 */
[----:B------:R-:W-:Y:S01]  /*6a40*/  UMOV UR20, UR45 ;  /* 0x0000002d00147c82 */ /* 0x000fe20008000000 */
[----:B--2---:R-:W-:-:S04]  /*6a50*/  SHF.L.U32 R0, R2, 0x1f, RZ ;  /* 0x0000001f02007819 */ /* 0x004fc800000006ff */
[----:B------:R2:W3:Y:S01]  /*6a60*/  SYNCS.PHASECHK.TRANS64.TRYWAIT P2, [UR4], R0 ;  /* 0x00000000ff0075a7 */ /* 0x0004e20008041104 */
[----:B------:R-:W-:-:S05]  /*6a70*/  UMOV UR4, UR22 ;  /* 0x0000001600047c82 */ /* 0x000fca0008000000 */
.L_x_52:
[----:B------:R-:W-:Y:S01]  /*6a80*/  ULEA UR21, UR4, UR23, 0x3 ;  /* 0x0000001704157291 */ /* 0x000fe2000f8e18ff */
[----:B---34-:R-:W-:Y:S11]  /*6a90*/  @P2 BRA `(.L_x_50) ;  /* 0x00000000000c2947 */ /* 0x018ff60003800000 */
[----:B------:R-:W-:Y:S04]  /*6aa0*/  SHF.L.U32 R5, R2, 0x1f, RZ ;  /* 0x0000001f02057819 */ /* 0x000fe800000006ff */
[----:B------:R-:W3:Y:S02]  /*6ab0*/  SYNCS.PHASECHK.TRANS64.TRYWAIT P0, [UR21], R5 ;  /* 0x00000005ff0075a7 */ /* 0x000ee40008001115 */
[----:B---3--:R-:W-:Y:S05]  /*6ac0*/  @!P0 BRA `(.L_x_51) ;  /* 0x0000005800e88947 */ /* 0x008fea0003800000 */
.L_x_50:
[----:B------:R-:W-:Y:S01]  /*6ad0*/  UISETP.NE.AND UP0, UPT, UR20, URZ, UPT ;  /* 0x000000ff1400728c */ /* 0x000fe2000bf05270 */
[----:B------:R-:W-:Y:S01]  /*6ae0*/  PLOP3.LUT P2, PT, PT, PT, PT, 0x80, 0x8 ;  /* 0x000000000008781c */ /* 0x000fe20003f4f070 */
[----:B------:R-:W-:Y:S01]  /*6af0*/  UIADD3 UR5, UPT, UPT, UR4, 0x1, URZ ;  /* 0x0000000104057890 */ /* 0x000fe2000fffe0ff */
[----:B------:R-:W-:Y:S03]  /*6b00*/  ELECT P1, URZ, PT ;  /* 0x0000000000ff782f */ /* 0x000fe60003820000 */
[----:B------:R-:W-:Y:S01]  /*6b10*/  UISETP.NE.AND UP1, UPT, UR5, 0x4, UPT ;  /* 0x000000040500788c */ /* 0x000fe2000bf25270 */
[----:B------:R-:W-:Y:S01]  /*6b20*/  PLOP3.LUT P0, PT, PT, PT, UP0, 0x80, 0x8 ;  /* 0x000000000008781c */ /* 0x000fe20003f0f008 */
[----:B------:R-:W-:Y:S02]  /*6b30*/  ULEA UR18, UR4, UR25, 0xb ;  /* 0x0000001904127291 */ /* 0x000fe4000f8e58ff */
[----:B------:R-:W-:Y:S02]  /*6b40*/  USEL UR6, URZ, 0x1, UP1 ;  /* 0x00000001ff067887 */ /* 0x000fe40008800000 */
[----:B------:R-:W-:Y:S02]  /*6b50*/  USEL UR22, UR5, URZ, UP1 ;  /* 0x000000ff05167287 */ /* 0x000fe40008800000 */
[----:B------:R-:W-:Y:S02]  /*6b60*/  ULEA UR16, UR4, UR24, 0xa ;  /* 0x0000001804107291 */ /* 0x000fe4000f8e50ff */
[----:B------:R-:W-:Y:S01]  /*6b70*/  @UP0 ULEA UR5, UR22, UR23, 0x3 ;  /* 0x0000001716050291 */ /* 0x000fe2000f8e18ff */
[----:B------:R-:W-:Y:S01]  /*6b80*/  LOP3.LUT R2, R2, UR6, RZ, 0x3c, !PT ;  /* 0x0000000602027c12 */ /* 0x000fe2000f8e3cff */
[----:B------:R-:W-:Y:S01]  /*6b90*/  UIADD3 UR8, UPT, UPT, UR18, 0x2, URZ ;  /* 0x0000000212087890 */ /* 0x000fe2000fffe0ff */
[----:B-----5:R-:W-:Y:S01]  /*6ba0*/  @P1 R2UR.BROADCAST UR6, R4 ;  /* 0x00000000040612ca */ /* 0x020fe200008e0000 */
[----:B------:R-:W-:Y:S01]  /*6bb0*/  UIADD3 UR4, UPT, UPT, UR16, 0x2, URZ ;  /* 0x0000000210047890 */ /* 0x000fe2000fffe0ff */
[----:B--2---:R-:W-:Y:S01]  /*6bc0*/  @P0 SHF.L.U32 R0, R2, 0x1f, RZ ;  /* 0x0000001f02000819 */ /* 0x004fe200000006ff */
[----:B------:R-:W-:Y:S02]  /*6bd0*/  UIADD3 UR12, UPT, UPT, UR18, 0x4, URZ ;  /* 0x00000004120c7890 */ /* 0x000fe4000fffe0ff */
[----:B------:R-:W-:Y:S01]  /*6be0*/  UIADD3 UR10, UPT, UPT, UR18, 0x6, URZ ;  /* 0x00000006120a7890 */ /* 0x000fe2000fffe0ff */
[----:B------:R4:W2:Y:S01]  /*6bf0*/  @P0 SYNCS.PHASECHK.TRANS64.TRYWAIT P2, [UR5], R0 ;  /* 0x00000000ff0005a7 */ /* 0x0008a20008041105 */
[----:B------:R-:W-:Y:S11]  /*6c00*/  ELECT P0, URZ, PT ;  /* 0x0000000000ff782f */ /* 0x000ff60003800000 */
[----:B------:R-:W-:Y:S02]  /*6c10*/  @!UPT UIADD3 URZ, UPT, UPT, URZ, URZ, URZ ;  /* 0x000000fffffff290 */ /* 0x000fe4000fffe0ff */
[C---:B------:R-:W-:Y:S02]  /*6c20*/  @P0 R2UR.BROADCAST UR15, R4.reuse ;  /* 0x00000000040f02ca */ /* 0x040fe400008e0000 */
[----:B------:R-:W-:Y:S11]  /*6c30*/  ELECT P0, URZ, PT ;  /* 0x0000000000ff782f */ /* 0x000ff60003800000 */
[----:B------:R-:W-:Y:S02]  /*6c40*/  @!UPT UIADD3 URZ, UPT, UPT, URZ, URZ, URZ ;  /* 0x000000fffffff290 */ /* 0x000fe4000fffe0ff */
[C---:B------:R-:W-:Y:S02]  /*6c50*/  @P0 R2UR.BROADCAST UR14, R4.reuse ;  /* 0x00000000040e02ca */ /* 0x040fe400008e0000 */
[----:B------:R-:W-:Y:S01]  /*6c60*/  ELECT P0, URZ, PT ;  /* 0x0000000000ff782f */ /* 0x000fe20003800000 */
[----:B------:R-:W-:Y:S01]  /*6c70*/  UMOV UR19, 0x40004080 ;  /* 0x4000408000137882 */ /* 0x000fe20000000000 */
[----:B------:R-:W-:Y:S01]  /*6c80*/  UMOV UR17, 0x40004080 ;  /* 0x4000408000117882 */ /* 0x000fe20000000000 */
[----:B------:R-:W-:Y:S01]  /*6c90*/  UMOV UR9, 0x40004080 ;  /* 0x4000408000097882 */ /* 0x000fe20000000000 */
[----:B------:R3:W-:Y:S01]  /*6ca0*/  UTCHMMA gdesc[UR16], gdesc[UR18], tmem[UR6], tmem[UR42], idesc[UR43], UP2 ;  /* 0x00ff2a12100075ea */ /* 0x0007e20009000006 */
[----:B------:R-:W-:Y:S01]  /*6cb0*/  UPLOP3.LUT UP2, UPT, UPT, UPT, UPT, 0x80, 0x8 ;  /* 0x000000000008789c */ /* 0x000fe20003f4f070 */
[----:B------:R-:W-:Y:S01]  /*6cc0*/  UMOV UR5, 0x40004080 ;  /* 0x4000408000057882 */ /* 0x000fe20000000000 */
[----:B------:R-:W-:Y:S01]  /*6cd0*/  UMOV UR13, 0x40004080 ;  /* 0x40004080000d7882 */ /* 0x000fe20000000000 */
[----:B------:R1:W-:Y:S01]  /*6ce0*/  UTCHMMA gdesc[UR4], gdesc[UR8], tmem[UR15], tmem[UR40], idesc[UR41], UPT ;  /* 0x00ff2808040075ea */ /* 0x0003e2000b80000f */
[----:B------:R-:W-:Y:S01]  /*6cf0*/  UMOV UR7, 0x40004080 ;  /* 0x4000408000077882 */ /* 0x000fe20000000000 */
[----:B------:R-:W-:Y:S01]  /*6d00*/  UMOV UR11, 0x40004080 ;  /* 0x40004080000b7882 */ /* 0x000fe20000000000 */
[----:B---3--:R-:W-:Y:S02]  /*6d10*/  UIADD3 UR6, UPT, UPT, UR16, 0x4, URZ ;  /* 0x0000000410067890 */ /* 0x008fe4000fffe0ff */
[C---:B------:R-:W-:Y:S02]  /*6d20*/  @P0 R2UR.BROADCAST UR19, R4.reuse ;  /* 0x00000000041302ca */ /* 0x040fe400008e0000 */
[----:B------:R-:W-:Y:S11]  /*6d30*/  ELECT P0, URZ, PT ;  /* 0x0000000000ff782f */ /* 0x000ff60003800000 */
[----:B------:R-:W-:Y:S02]  /*6d40*/  @!UPT UIADD3 URZ, UPT, UPT, URZ, URZ, URZ ;  /* 0x000000fffffff290 */ /* 0x000fe4000fffe0ff */
[C---:B------:R-:W-:Y:S02]  /*6d50*/  @P0 R2UR.BROADCAST UR17, R4.reuse ;  /* 0x00000000041102ca */ /* 0x040fe400008e0000 */
[----:B------:R-:W-:Y:S01]  /*6d60*/  ELECT P0, URZ, PT ;  /* 0x0000000000ff782f */ /* 0x000fe20003800000 */
[----:B-1----:R-:W-:Y:S02]  /*6d70*/  UIADD3 UR4, UPT, UPT, UR16, 0x6, URZ ;  /* 0x0000000610047890 */ /* 0x002fe4000fffe0ff */
[----:B------:R-:W-:Y:S01]  /*6d80*/  UIADD3 UR8, UPT, UPT, UR18, 0x40, URZ ;  /* 0x0000004012087890 */ /* 0x000fe2000fffe0ff */
[----:B------:R1:W-:Y:S01]  /*6d90*/  UTCHMMA gdesc[UR6], gdesc[UR12], tmem[UR14], tmem[UR38], idesc[UR39], UPT ;  /* 0x00ff260c060075ea */ /* 0x0003e2000b80000e */
[----:B------:R-:W-:Y:S05]  /*6da0*/  UMOV UR15, 0x40004080 ;  /* 0x40004080000f7882 */ /* 0x000fea0000000000 */
[----:B------:R3:W-:Y:S01]  /*6db0*/  UTCHMMA gdesc[UR4], gdesc[UR10], tmem[UR19], tmem[UR36], idesc[UR37], UPT ;  /* 0x00ff240a040075ea */ /* 0x0007e2000b800013 */
[----:B-1----:R-:W-:Y:S02]  /*6dc0*/  UIADD3 UR6, UPT, UPT, UR16, 0x40, URZ ;  /* 0x0000004010067890 */ /* 0x002fe4000fffe0ff */
[----:B------:R-:W-:Y:S02]  /*6dd0*/  UIADD3 UR14, UPT, UPT, UR18, 0x42, URZ ;  /* 0x00000042120e7890 */ /* 0x000fe4000fffe0ff */
[----:B------:R-:W-:Y:S02]  /*6de0*/  UIADD3 UR12, UPT, UPT, UR18, 0x44, URZ ;  /* 0x00000044120c7890 */ /* 0x000fe4000fffe0ff */
[----:B---3--:R-:W-:Y:S01]  /*6df0*/  UIADD3 UR4, UPT, UPT, UR16, 0x42, URZ ;  /* 0x0000004210047890 */ /* 0x008fe2000fffe0ff */
[C---:B------:R-:W-:Y:S02]  /*6e00*/  @P0 R2UR.BROADCAST UR19, R4.reuse ;  /* 0x00000000041302ca */ /* 0x040fe400008e0000 */
[----:B------:R-:W-:Y:S01]  /*6e10*/  ELECT P0, URZ, PT ;  /* 0x0000000000ff782f */ /* 0x000fe20003800000 */
[----:B------:R1:W-:Y:S01]  /*6e20*/  UTCHMMA gdesc[UR6], gdesc[UR8], tmem[UR17], tmem[UR34], idesc[UR35], UPT ;  /* 0x00ff2208060075ea */ /* 0x0003e2000b800011 */
[----:B------:R-:W-:Y:S09]  /*6e30*/  UIADD3 UR10, UPT, UPT, UR18, 0x46, URZ ;  /* 0x00000046120a7890 */ /* 0x000ff2000fffe0ff */
[----:B------:R3:W-:Y:S01]  /*6e40*/  UTCHMMA gdesc[UR4], gdesc[UR14], tmem[UR19], tmem[UR32], idesc[UR33], UPT ;  /* 0x00ff200e040075ea */ /* 0x0007e2000b800013 */
[----:B-1----:R-:W-:Y:S01]  /*6e50*/  UIADD3 UR8, UPT, UPT, UR16, 0x44, URZ ;  /* 0x0000004410087890 */ /* 0x002fe2000fffe0ff */
[C---:B------:R-:W-:Y:S02]  /*6e60*/  @P0 R2UR.BROADCAST UR17, R4.reuse ;  /* 0x00000000041102ca */ /* 0x040fe400008e0000 */
[----:B------:R-:W-:Y:S01]  /*6e70*/  ELECT P0, URZ, PT ;  /* 0x0000000000ff782f */ /* 0x000fe20003800000 */
[----:B------:R-:W-:Y:S02]  /*6e80*/  UIADD3 UR6, UPT, UPT, UR16, 0x46, URZ ;  /* 0x0000004610067890 */ /* 0x000fe4000fffe0ff */
[----:B---3--:R-:W-:Y:S10]  /*6e90*/  UIADD3 UR5, UPT, UPT, UR21, 0x20, URZ ;  /* 0x0000002015057890 */ /* 0x008ff4000fffe0ff */
[----:B------:R-:W-:Y:S01]  /*6ea0*/  @P0 R2UR.BROADCAST UR14, R4 ;  /* 0x00000000040e02ca */ /* 0x000fe200008e0000 */
[----:B------:R-:W-:Y:S01]  /*6eb0*/  UIADD3 UR4, UPT, UPT, UR20, 0x1, URZ ;  /* 0x0000000114047890 */ /* 0x000fe2000fffe0ff */
[----:B------:R1:W-:Y:S03]  /*6ec0*/  UTCHMMA gdesc[UR8], gdesc[UR12], tmem[UR17], tmem[UR30], idesc[UR31], UPT ;  /* 0x00ff1e0c080075ea */ /* 0x0003e6000b800011 */
[----:B------:R-:W-:Y:S03]  /*6ed0*/  UISETP.GT.U32.AND UP0, UPT, UR4, 0x1, UPT ;  /* 0x000000010400788c */ /* 0x000fe6000bf04070 */
[----:B------:R-:W-:Y:S05]  /*6ee0*/  UMOV UR4, UR22 ;  /* 0x0000001600047c82 */ /* 0x000fea0008000000 */
[----:B------:R4:W-:Y:S01]  /*6ef0*/  UTCHMMA gdesc[UR6], gdesc[UR10], tmem[UR14], tmem[UR28], idesc[UR29], UPT ;  /* 0x00ff1c0a060075ea */ /* 0x0009e2000b80000e */
[----:B------:R4:W-:Y:S01]  /*6f00*/  UTCBAR [UR5], URZ ;  /* 0x000000ff050073e9 */ /* 0x0009e200080000ff */
[----:B-1----:R-:W-:Y:S07]  /*6f10*/  UIADD3 UR8, UPT, UPT, UR20, -0x1, URZ ;  /* 0xffffffff14087890 */ /* 0x002fee000fffe0ff */
[----:B------:R-:W-:Y:S01]  /*6f20*/  UMOV UR20, UR8 ;  /* 0x0000000800147c82 */ /* 0x000fe20008000000 */
[----:B--2---:R-:W-:Y:S05]  /*6f30*/  BRA.U UP0, `(.L_x_52) ;  /* 0xfffffff900d07547 */ /* 0x004fea000b83ffff */
.L_x_49:
[----:B------:R-:W-:Y:S01]  /*6f40*/  UIADD3 UR4, UPT, UPT, UR26, 0x1, URZ ;  /* 0x000000011a047890 */ /* 0x000fe2000fffe0ff */
[----:B------:R-:W-:Y:S01]  /*6f50*/  LOP3.LUT R3, R3, 0x1, RZ, 0x3c, !PT ;  /* 0x0000000103037812 */ /* 0x000fe200078e3cff */
[----:B----4-:R-:W-:Y:S02]  /*6f60*/  UIADD3 UR5, UPT, UPT, UR27, 0xa0, URZ ;  /* 0x000000a01b057890 */ /* 0x010fe4000fffe0ff */
[----:B------:R-:W-:-:S04]  /*6f70*/  UISETP.NE.AND UP0, UPT, UR4, 0x2, UPT ;  /* 0x000000020400788c */ /* 0x000fc8000bf05270 */
[----:B------:R-:W-:Y:S02]  /*6f80*/  USEL UR6, URZ, 0x1, UP0 ;  /* 0x00000001ff067887 */ /* 0x000fe40008000000 */
[----:B------:R-:W-:Y:S01]  /*6f90*/  USEL UR26, UR4, URZ, UP0 ;  /* 0x000000ff041a7287 */ /* 0x000fe20008000000 */
[----:B------:R3:W-:Y:S03]  /*6fa0*/  UTCBAR [UR5], URZ ;  /* 0x000000ff050073e9 */ /* 0x0007e600080000ff */
[----:B------:R-:W-:Y:S01]  /*6fb0*/  LOP3.LUT R8, R8, UR6, RZ, 0x3c, !PT ;  /* 0x0000000608087c12 */ /* 0x000fe2000f8e3cff */
[----:B------:R-:W-:Y:S07]  /*6fc0*/  @P3 BRA `(.L_x_53) ;  /* 0xfffffff800443947 */ /* 0x000fee000383ffff */
[----:B------:R-:W4:Y:S01]  /*6fd0*/  S2UR UR6, SR_CgaCtaId ;  /* 0x00000000000679c3 */ /* 0x000f220000008800 */
[----:B------:R-:W-:Y:S01]  /*6fe0*/  ELECT P0, URZ, PT ;  /* 0x0000000000ff782f */ /* 0x000fe20003800000 */
[----:B--2---:R-:W-:Y:S01]  /*6ff0*/  IMAD.MOV.U32 R0, RZ, RZ, 0x1 ;  /* 0x00000001ff007424 */ /* 0x004fe200078e00ff */
[----:B------:R-:W-:Y:S01]  /*7000*/  UIADD3 UR23, UPT, UPT, UR23, 0xb0, URZ ;  /* 0x000000b017177890 */ /* 0x000fe2000fffe0ff */
[----:B------:R-:W-:Y:S01]  /*7010*/  SHF.L.U32 R2, R8, 0x1f, RZ ;  /* 0x0000001f08027819 */ /* 0x000fe200000006ff */
[----:B------:R-:W-:-:S03]  /*7020*/  UMOV UR4, 0x40 ;  /* 0x0000004000047882 */ /* 0x000fc60000000000 */
[----:B------:R-:W-:Y:S01]  /*7030*/  UVIRTCOUNT.DEALLOC.SMPOOL 0x80 ;  /* 0x000000800000784c */ /* 0x000fe20000000000 */
[----:B----4-:R-:W-:Y:S02]  /*7040*/  ULEA UR6, UR6, UR4, 0x18 ;  /* 0x0000000406067291 */ /* 0x010fe4000f8ec0ff */
[----:B------:R-:W-:-:S07]  /*7050*/  ULEA UR4, UR26, UR23, 0x3 ;  /* 0x000000171a047291 */ /* 0x000fce000f8e18ff */
[----:B------:R2:W-:Y:S02]  /*7060*/  @P0 STS.U8 [UR6+0x1c], R0 ;  /* 0x00001c00ff000988 */ /* 0x0005e40008000006 */
[----:B------:R-:W4:Y:S02]  /*7070*/  SYNCS.PHASECHK.TRANS64.TRYWAIT P0, [UR4], R2 ;  /* 0x00000002ff0075a7 */ /* 0x000f240008001104 */
[----:B--2-4-:R-:W-:Y:S05]  /*7080*/  @!P0 BRA `(.L_x_54) ;  /* 0x0000005400908947 */ /* 0x014fea0003800000 */
.L_x_143:
[----:B------:R-:W-:-:S04]  /*7090*/  UIADD3 UR4, UPT, UPT, UR26, 0x1, URZ ;  /* 0x000000011a047890 */ /* 0x000fc8000fffe0ff */
[----:B------:R-:W-:-:S04]  /*70a0*/  UISETP.NE.AND UP0, UPT, UR4, 0x2, UPT ;  /* 0x000000020400788c */ /* 0x000fc8000bf05270 */
[----:B---3--:R-:W-:Y:S02]  /*70b0*/  USEL UR5, URZ, 0x1, UP0 ;  /* 0x00000001ff057887 */ /* 0x008fe40008000000 */
[----:B------:R-:W-:-:S04]  /*70c0*/  USEL UR4, UR4, URZ, UP0 ;  /* 0x000000ff04047287 */ /* 0x000fc80008000000 */
[----:B------:R-:W-:Y:S01]  /*70d0*/  ULEA UR4, UR4, UR23, 0x3 ;  /* 0x0000001704047291 */ /* 0x000fe2000f8e18ff */
[----:B--2---:R-:W-:-:S04]  /*70e0*/  LOP3.LUT R2, R8, UR5, RZ, 0x3c, !PT ;  /* 0x0000000508027c12 */ /* 0x004fc8000f8e3cff */
[----:B------:R-:W-:-:S04]  /*70f0*/  SHF.L.U32 R2, R2, 0x1f, RZ ;  /* 0x0000001f02027819 */ /* 0x000fc800000006ff */
[----:B------:R-:W2:Y:S02]  /*7100*/  SYNCS.PHASECHK.TRANS64.TRYWAIT P0, [UR4], R2 ;  /* 0x00000002ff0075a7 */ /* 0x000ea40008001104 */
[----:B--2---:R-:W-:Y:S05]  /*7110*/  @!P0 BRA `(.L_x_55) ;  /* 0x0000005400848947 */ /* 0x004fea0003800000 */
.L_x_145:
[----:B------:R-:W-:Y:S01]  /*7120*/  NOP ;  /* 0x0000000000007918 */ /* 0x000fe20000000000 */
[----:B--2---:R-:W2:Y:S01]  /*7130*/  LDS R0, [UR6+0x14] ;  /* 0x00001406ff007984 */ /* 0x004ea20008000800 */
[----:B------:R-:W-:Y:S01]  /*7140*/  LOP3.LUT R3, R9, 0xffff, RZ, 0xc0, !PT ;  /* 0x0000ffff09037812 */ /* 0x000fe200078ec0ff */
[----:B------:R-:W-:-:S03]  /*7150*/  IMAD.MOV.U32 R2, RZ, RZ, 0xffff ;  /* 0x0000ffffff027424 */ /* 0x000fc600078e00ff */
[----:B------:R-:W-:-:S04]  /*7160*/  SHF.R.U32.HI R3, RZ, 0x5, R3 ;  /* 0x00000005ff037819 */ /* 0x000fc80000011603 */
[----:B------:R-:W-:-:S04]  /*7170*/  SHF.L.U32 R2, R2, R3, RZ ;  /* 0x0000000302027219 */ /* 0x000fc800000006ff */
[----:B--2---:R-:W-:-:S04]  /*7180*/  LOP3.LUT R0, R0, R2, RZ, 0xc0, !PT ;  /* 0x0000000200007212 */ /* 0x004fc800078ec0ff */
[----:B------:R-:W-:Y:S01]  /*7190*/  ISETP.NE.AND P0, PT, R0, R2, PT ;  /* 0x000000020000720c */ /* 0x000fe20003f05270 */
[----:B------:R-:W-:-:S05]  /*71a0*/  IMAD.MOV.U32 R0, RZ, RZ, 0x1 ;  /* 0x00000001ff007424 */ /* 0x000fca00078e00ff */
[----:B------:R-:W-:-:S07]  /*71b0*/  SHF.L.U32 R0, R0, R3, RZ ;  /* 0x0000000300007219 */ /* 0x000fce00000006ff */
[----:B------:R-:W-:Y:S05]  /*71c0*/  @P0 BRA `(.L_x_56) ;  /* 0x00000000005c0947 */ /* 0x000fea0003800000 */
[----:B------:R-:W2:Y:S02]  /*71d0*/  LDS R3, [UR6+0x18] ;  /* 0x00001806ff037984 */ /* 0x000ea40008000800 */
[----:B--2---:R-:W-:-:S04]  /*71e0*/  LOP3.LUT R3, R3, R0, RZ, 0xc0, !PT ;  /* 0x0000000003037212 */ /* 0x004fc800078ec0ff */
[----:B------:R-:W-:-:S13]  /*71f0*/  ISETP.NE.AND P0, PT, R3, R0, PT ;  /* 0x000000000300720c */ /* 0x000fda0003f05270 */
[----:B------:R-:W-:Y:S05]  /*7200*/  @P0 BRA `(.L_x_57) ;  /* 0x0000000000400947 */ /* 0x000fea0003800000 */
[----:B------:R-:W-:Y:S01]  /*7210*/  R2UR UR4, R2 ;  /* 0x00000000020472ca */ /* 0x000fe200000e0000 */
[----:B------:R-:W2:Y:S01]  /*7220*/  S2R R3, SR_LANEID ;  /* 0x0000000000037919 */ /* 0x000ea20000000000 */
[----:B------:R-:W-:-:S04]  /*7230*/  LOP3.LUT R0, RZ, R0, RZ, 0x33, !PT ;  /* 0x00000000ff007212 */ /* 0x000fc800078e33ff */
[----:B------:R-:W3:Y:S07]  /*7240*/  REDUX UR7, R0 ;  /* 0x00000000000773c4 */ /* 0x000eee0000000000 */
[----:B------:R-:W-:-:S03]  /*7250*/  ULOP3.LUT UR5, URZ, UR4, URZ, 0x33, !UPT ;  /* 0x00000004ff057292 */ /* 0x000fc6000f8e33ff */
[----:B------:R-:W-:Y:S02]  /*7260*/  VOTEU.ANY UR4, UPT, PT ;  /* 0x0000000000047886 */ /* 0x000fe400038e0100 */
[----:B------:R-:W-:Y:S01]  /*7270*/  UFLO.U32 UR4, UR4 ;  /* 0x00000004000472bd */ /* 0x000fe200080e0000 */
[----:B------:R-:W-:-:S04]  /*7280*/  IMAD.U32 R2, RZ, RZ, UR5 ;  /* 0x00000005ff027e24 */ /* 0x000fc8000f8e00ff */
[----:B------:R-:W4:Y:S02]  /*7290*/  REDUX UR8, R2 ;  /* 0x00000000020873c4 */ /* 0x000f240000000000 */
[----:B------:R1:W-:Y:S01]  /*72a0*/  UTCATOMSWS.AND URZ, UR5 ;  /* 0x0000000500ff79e3 */ /* 0x0003e20008000000 */
[----:B---3--:R-:W-:Y:S01]  /*72b0*/  IMAD.U32 R0, RZ, RZ, UR7 ;  /* 0x00000007ff007e24 */ /* 0x008fe2000f8e00ff */
[----:B--2---:R-:W-:Y:S01]  /*72c0*/  ISETP.EQ.U32.AND P0, PT, R3, UR4, PT ;  /* 0x0000000403007c0c */ /* 0x004fe2000bf02070 */
[----:B----4-:R-:W-:-:S12]  /*72d0*/  IMAD.U32 R2, RZ, RZ, UR8 ;  /* 0x00000008ff027e24 */ /* 0x010fd8000f8e00ff */
[----:B------:R2:W-:Y:S04]  /*72e0*/  @P0 ATOMS.AND RZ, [UR6+0x14], R2 ;  /* 0x00001402ffff098c */ /* 0x0005e8000a800006 */
[----:B------:R2:W-:Y:S01]  /*72f0*/  @P0 ATOMS.AND RZ, [UR6+0x18], R0 ;  /* 0x00001800ffff098c */ /* 0x0005e2000a800006 */
[----:B-1----:R-:W-:Y:S05]  /*7300*/  BRA `(.L_x_58) ;  /* 0x0000000000147947 */ /* 0x002fea0003800000 */
.L_x_57:
[----:B------:R-:W-:Y:S02]  /*7310*/  MOV R2, 0x7330 ;  /* 0x0000733000027802 */ /* 0x000fe40000000f00 */
[----:B-1---5:R-:W-:Y:S05]  /*7320*/  CALL.REL.NOINC `($__internal_0_$__cuda_sm10x_tcgen05_guardrail_trap_col_being_dealloced_not_returned_by_alloc) ;  /* 0x0000005800707944 */ /* 0x022fea0003c00000 */
[----:B------:R-:W-:Y:S05]  /*7330*/  BRA `(.L_x_58) ;  /* 0x0000000000087947 */ /* 0x000fea0003800000 */
.L_x_56:
[----:B------:R-:W-:Y:S02]  /*7340*/  MOV R2, 0x7360 ;  /* 0x0000736000027802 */ /* 0x000fe40000000f00 */
[----:B-1---5:R-:W-:Y:S05]  /*7350*/  CALL.REL.NOINC `($__internal_2_$__cuda_sm10x_tcgen05_guardrail_trap_unallocated_columns_being_dealloced) ;  /* 0x00000058007c7944 */ /* 0x022fea0003c00000 */
.L_x_58:
[----:B------:R-:W-:Y:S01]  /*7360*/  NOP ;  /* 0x0000000000007918 */ /* 0x000fe20000000000 */
[----:B------:R-:W-:Y:S05]  /*7370*/  EXIT ;  /* 0x000000000000794d */ /* 0x000fea0003800000 */
.L_x_42:
[----:B------:R-:W-:-:S09]  /*7380*/  UISETP.NE.OR UP0, UPT, UR18, 0x3, !UP3 ;  /* 0x000000031200788c */ /* 0x000fd2000df05670 */
[----:B------:R-:W-:Y:S05]  /*7390*/  BRA.U UP0, `(.L_x_59) ;  /* 0x0000001100b07547 */ /* 0x000fea000b800000 */
[----:B------:R-:W2:Y:S01]  /*73a0*/  LDCU.64 UR4, c[0x0][0x888] ;  /* 0x00011100ff0477ac */ /* 0x000ea20008000a00 */
[----:B------:R-:W3:Y:S01]  /*73b0*/  S2UR UR10, SR_CgaCtaId ;  /* 0x00000000000a79c3 */ /* 0x000ee20000008800 */
[----:B------:R-:W-:Y:S01]  /*73c0*/  R2UR UR56, R52 ;  /* 0x00000000343872ca */ /* 0x000fe200000e0000 */
[----:B------:R-:W-:Y:S01]  /*73d0*/  HFMA2 R9, -RZ, RZ, 0, 0 ;  /* 0x00000000ff097431 */ /* 0x000fe200000001ff */
[----:B------:R-:W4:Y:S01]  /*73e0*/  LDCU UR51, c[0x0][0x370] ;  /* 0x00006e00ff3377ac */ /* 0x000f220008000800 */
[----:B------:R-:W-:Y:S01]  /*73f0*/  R2UR UR55, R53 ;  /* 0x00000000353772ca */ /* 0x000fe200000e0000 */
[----:B------:R-:W-:Y:S01]  /*7400*/  IMAD.MOV.U32 R10, RZ, RZ, 0x1 ;  /* 0x00000001ff0a7424 */ /* 0x000fe200078e00ff */
[----:B------:R-:W4:Y:S02]  /*7410*/  LDCU.128 UR40, c[0x0][0xb10] ;  /* 0x00016200ff2877ac */ /* 0x000f240008000c00 */
[----:B------:R-:W1:Y:S01]  /*7420*/  LDC.64 R12, c[0x0][0x348] ;  /* 0x0000d200ff0c7b82 */ /* 0x000e620000000a00 */
[----:B------:R-:W-:Y:S01]  /*7430*/  IMAD.MOV.U32 R0, RZ, RZ, 0x2000 ;  /* 0x00002000ff007424 */ /* 0x000fe200078e00ff */
[----:B------:R-:W3:Y:S01]  /*7440*/  LDCU UR48, c[0x0][0x374] ;  /* 0x00006e80ff3077ac */ /* 0x000ee20008000800 */
[----:B------:R-:W3:Y:S01]  /*7450*/  LDCU.64 UR38, c[0x0][0x890] ;  /* 0x00011200ff2677ac */ /* 0x000ee20008000a00 */
[----:B------:R-:W1:Y:S01]  /*7460*/  LDCU UR30, c[0x0][0xb0c] ;  /* 0x00016180ff1e77ac */ /* 0x000e620008000800 */
[----:B--2---:R-:W-:Y:S01]  /*7470*/  UISETP.NE.U32.AND UP0, UPT, UR4, URZ, UPT ;  /* 0x000000ff0400728c */ /* 0x004fe2000bf05070 */
[----:B------:R-:W2:Y:S01]  /*7480*/  LDCU UR65, c[0x0][0xb20] ;  /* 0x00016400ff4177ac */ /* 0x000ea20008000800 */
[----:B------:R-:W2:Y:S01]  /*7490*/  LDCU UR4, c[0x0][0xb30] ;  /* 0x00016600ff0477ac */ /* 0x000ea20008000800 */
[----:B------:R-:W2:Y:S01]  /*74a0*/  LDCU.128 UR44, c[0x0][0x980] ;  /* 0x00013000ff2c77ac */ /* 0x000ea20008000c00 */
[----:B------:R-:W-:Y:S01]  /*74b0*/  UMOV UR31, 0x400 ;  /* 0x00000400001f7882 */ /* 0x000fe20000000000 */
[----:B----4-:R-:W-:-:S02]  /*74c0*/  UIMAD.WIDE.U32 UR6, UR51, UR40, URZ ;  /* 0x00000028330672a5 */ /* 0x010fc4000f8e00ff */
[----:B---3--:R-:W-:Y:S02]  /*74d0*/  UIMAD.WIDE.U32 UR8, UR48, UR43, URZ ;  /* 0x0000002b300872a5 */ /* 0x008fe4000f8e00ff */
[----:B------:R-:W-:Y:S02]  /*74e0*/  ULEA UR31, UR10, UR31, 0x18 ;  /* 0x0000001f0a1f7291 */ /* 0x000fe4000f8ec0ff */
[----:B------:R-:W-:Y:S02]  /*74f0*/  UISETP.NE.AND.EX UP5, UPT, UR5, URZ, UPT, UP0 ;  /* 0x000000ff0500728c */ /* 0x000fe4000bfa5300 */
[----:B------:R-:W-:Y:S02]  /*7500*/  UISETP.NE.U32.AND UP6, UPT, UR38, URZ, UPT ;  /* 0x000000ff2600728c */ /* 0x000fe4000bfc5070 */
[----:B------:R-:W-:Y:S02]  /*7510*/  UIADD3 UR58, UPT, UPT, UR31, 0x58, URZ ;  /* 0x000000581f3a7890 */ /* 0x000fe4000fffe0ff */
[----:B------:R-:W-:-:S02]  /*7520*/  UIADD3 UR57, UPT, UPT, UR31, 0x98, URZ ;  /* 0x000000981f397890 */ /* 0x000fc4000fffe0ff */
[----:B------:R-:W-:Y:S02]  /*7530*/  UIADD3 UR33, UPT, UPT, UR31, 0x40, URZ ;  /* 0x000000401f217890 */ /* 0x000fe4000fffe0ff */
[----:B------:R-:W-:Y:S02]  /*7540*/  UIADD3 UR25, UPT, UPT, UR31, 0x48, URZ ;  /* 0x000000481f197890 */ /* 0x000fe4000fffe0ff */
[----:B------:R-:W-:Y:S02]  /*7550*/  UIADD3 UR17, UPT, UPT, UR31, 0x50, URZ ;  /* 0x000000501f117890 */ /* 0x000fe4000fffe0ff */
[----:B-1----:R-:W-:Y:S02]  /*7560*/  UISETP.NE.AND UP0, UPT, UR54, 0x1, UPT ;  /* 0x000000013600788c */ /* 0x002fe4000bf05270 */
[----:B------:R-:W-:Y:S01]  /*7570*/  UISETP.NE.AND UP0, UPT, UR30, 0x1, UPT ;  /* 0x000000011e00788c */ /* 0x000fe2000bf05270 */
[----:B------:R-:W-:Y:S01]  /*7580*/  UMOV UR63, UR7 ;  /* 0x00000007003f7c82 */ /* 0x000fe20008000000 */
[----:B------:R-:W-:Y:S01]  /*7590*/  UMOV UR62, UR9 ;  /* 0x00000009003e7c82 */ /* 0x000fe20008000000 */
[----:B------:R-:W-:-:S02]  /*75a0*/  UISETP.GE.AND UP2, UPT, UR54, 0x1, UPT ;  /* 0x000000013600788c */ /* 0x000fc4000bf46270 */
[----:B------:R-:W-:Y:S02]  /*75b0*/  UISETP.NE.AND UP0, UPT, UR42, 0x1, UPT ;  /* 0x000000012a00788c */ /* 0x000fe4000bf05270 */
[----:B------:R-:W-:Y:S01]  /*75c0*/  UPLOP3.LUT UP4, UPT, UPT, UPT, UPT, 0x40, 0x4 ;  /* 0x000000000004789c */ /* 0x000fe20003f8e870 */
[----:B------:R-:W1:Y:S01]  /*75d0*/  LDCU.64 UR22, c[0x0][0xb28] ;  /* 0x00016500ff1677ac */ /* 0x000e620008000a00 */
[----:B------:R-:W3:Y:S01]  /*75e0*/  LDCU.64 UR52, c[0x0][0x990] ;  /* 0x00013200ff3477ac */ /* 0x000ee20008000a00 */
[----:B------:R-:W-:Y:S02]  /*75f0*/  UISETP.NE.AND.EX UP6, UPT, UR39, URZ, UPT, UP6 ;  /* 0x000000ff2700728c */ /* 0x000fe4000bfc5360 */
[----:B------:R-:W-:Y:S02]  /*7600*/  UPRMT UR58, UR10, 0x654, UR58 ;  /* 0x000006540a3a7896 */ /* 0x000fe4000800003a */
[----:B------:R-:W-:Y:S02]  /*7610*/  UPRMT UR57, URZ, 0x654, UR57 ;  /* 0x00000654ff397896 */ /* 0x000fe40008000039 */
[----:B------:R-:W-:-:S02]  /*7620*/  UPRMT UR61, UR10, 0x654, UR33 ;  /* 0x000006540a3d7896 */ /* 0x000fc40008000021 */
[----:B------:R-:W-:Y:S02]  /*7630*/  UPRMT UR60, UR10, 0x654, UR25 ;  /* 0x000006540a3c7896 */ /* 0x000fe40008000019 */
[----:B------:R-:W-:Y:S02]  /*7640*/  UPRMT UR59, UR10, 0x654, UR17 ;  /* 0x000006540a3b7896 */ /* 0x000fe40008000011 */
[----:B------:R-:W-:Y:S02]  /*7650*/  USHF.R.U32.HI UR63, URZ, UR41, UR63 ;  /* 0x00000029ff3f7299 */ /* 0x000fe4000801163f */
[----:B--2---:R-:W-:Y:S02]  /*7660*/  USHF.R.U32.HI UR62, URZ, UR65, UR62 ;  /* 0x00000041ff3e7299 */ /* 0x004fe4000801163e */
[----:B------:R-:W-:Y:S02]  /*7670*/  UISETP.NE.AND UP3, UPT, UR4, 0x1, UPT ;  /* 0x000000010400788c */ /* 0x000fe4000bf65270 */
[----:B------:R-:W-:-:S02]  /*7680*/  UISETP.NE.AND UP2, UPT, UR44, 0x1, UPT ;  /* 0x000000012c00788c */ /* 0x000fc4000bf45270 */
[----:B-1-3--:R-:W-:-:S11]  /*7690*/  UISETP.NE.AND UP0, UPT, UR47, 0x1, UPT ;  /* 0x000000012f00788c */ /* 0x00afd6000bf05270 */
.L_x_70:
[----:B------:R-:W-:Y:S04]  /*76a0*/  SHF.L.U32 R3, R9, 0x1f, RZ ;  /* 0x0000001f09037819 */ /* 0x000fe800000006ff */
[----:B-1----:R-:W1:Y:S02]  /*76b0*/  SYNCS.PHASECHK.TRANS64.TRYWAIT P0, [UR31+0x90], R3 ;  /* 0x00009003ff0075a7 */ /* 0x002e64000800111f */
[----:B-1----:R-:W-:Y:S05]  /*76c0*/  @!P0 BRA `(.L_x_60) ;  /* 0x0000005000308947 */ /* 0x002fea0003800000 */
.L_x_147:
[----:B------:R-:W2:Y:S01]  /*76d0*/  LDS.128 R4, [UR31+0xd0] ;  /* 0x0000d01fff047984 */ /* 0x000ea20008000c00 */
[----:B------:R-:W-:Y:S01]  /*76e0*/  UISETP.GE.AND UP0, UPT, UR54, 0x1, UPT ;  /* 0x000000013600788c */ /* 0x000fe2000bf06270 */
[----:B------:R-:W-:Y:S01]  /*76f0*/  @!PT LDS RZ, [RZ] ;  /* 0x00000000fffff984 */ /* 0x000fe20000000800 */
[----:B------:R-:W-:Y:S01]  /*7700*/  @!PT LDS RZ, [RZ] ;  /* 0x00000000fffff984 */ /* 0x000fe20000000800 */
[----:B------:R-:W-:Y:S01]  /*7710*/  @!PT LDS RZ, [RZ] ;  /* 0x00000000fffff984 */ /* 0x000fe20000000800 */
[----:B------:R-:W-:Y:S01]  /*7720*/  @!PT LDS RZ, [RZ] ;  /* 0x00000000fffff984 */ /* 0x000fe20000000800 */
[----:B------:R3:W-:Y:S06]  /*7730*/  MEMBAR.ALL.CTA ;  /* 0x0000000000007992 */ /* 0x0007ec0000008000 */
[----:B---3--:R-:W3:Y:S02]  /*7740*/  FENCE.VIEW.ASYNC.S ;  /* 0x00000000000073c6 */ /* 0x008ee40000000000 */
[----:B---3--:R-:W-:Y:S01]  /*7750*/  SYNCS.ARRIVE.TRANS64.RED.A1T0 RZ, [UR57], RZ ;  /* 0x000000ffffff79a7 */ /* 0x008fe20008100439 */
[----:B--2---:R-:W-:Y:S11]  /*7760*/  LOP3.LUT P0, RZ, R6, 0x1, RZ, 0xc0, !PT ;  /* 0x0000000106ff7812 */ /* 0x004ff6000780c0ff */
[----:B------:R-:W-:Y:S02]  /*7770*/  @!UPT UIADD3 URZ, UPT, UPT, URZ, URZ, URZ ;  /* 0x000000fffffff290 */ /* 0x000fe4000fffe0ff */
[----:B------:R-:W-:Y:S01]  /*7780*/  VOTEU.ANY UP2, P0 ;  /* 0x0000000000ff7886 */ /* 0x000fe20000040100 */
[----:B------:R-:W-:Y:S11]  /*7790*/  PLOP3.LUT P0, PT, PT, PT, UP2, 0x80, 0x8 ;  /* 0x000000000008781c */ /* 0x000ff60003f0f028 */
[----:B------:R-:W-:Y:S02]  /*77a0*/  @!UPT UIADD3 URZ, UPT, UPT, URZ, URZ, URZ ;  /* 0x000000fffffff290 */ /* 0x000fe4000fffe0ff */
[----:B-1----:R-:W-:Y:S02]  /*77b0*/  @P0 MOV R3, R4 ;  /* 0x0000000400030202 */ /* 0x002fe40000000f00 */
[----:B------:R-:W-:Y:S02]  /*77c0*/  @P0 LOP3.LUT R2, R5, 0xffff, RZ, 0xc0, !PT ;  /* 0x0000ffff05020812 */ /* 0x000fe400078ec0ff */
[----:B------:R-:W-:Y:S02]  /*77d0*/  @P0 R2UR UR5, R3 ;  /* 0x00000000030502ca */ /* 0x000fe400000e0000 */
[----:B------:R-:W-:Y:S11]  /*77e0*/  @P0 R2UR UR4, R2 ;  /* 0x00000000020402ca */ /* 0x000ff600000e0000 */
[----:B------:R-:W-:Y:S02]  /*77f0*/  @UP2 UMOV UR15, UR5 ;  /* 0x00000005000f2c82 */ /* 0x000fe40008000000 */
[----:B------:R-:W-:Y:S01]  /*7800*/  @UP2 UMOV UR14, UR4 ;  /* 0x00000004000e2c82 */ /* 0x000fe20008000000 */
[----:B------:R-:W-:Y:S05]  /*7810*/  BRA.U !UP0, `(.L_x_61) ;  /* 0x0000000108c07547 */ /* 0x000fea000b800000 */
[----:B------:R-:W-:Y:S02]  /*7820*/  UIMAD.WIDE.U32 UR8, UR14, UR43, URZ ;  /* 0x0000002b0e0872a5 */ /* 0x000fe4000f8e00ff */
[----:B------:R-:W-:Y:S02]  /*7830*/  UP2UR UR16, UPR, URZ, 0x4 ;  /* 0x00000004ff107883 */ /* 0x000fe40008000000 */
[----:B------:R-:W-:Y:S02]  /*7840*/  UISETP.NE.AND UP2, UPT, UR42, 0x1, UPT ;  /* 0x000000012a00788c */ /* 0x000fe4000bf45270 */
[----:B------:R-:W-:Y:S02]  /*7850*/  UIMAD.WIDE.U32 UR10, UR15, UR40, URZ ;  /* 0x000000280f0a72a5 */ /* 0x000fe4000f8e00ff */
[----:B------:R-:W-:Y:S02]  /*7860*/  USEL UR4, UR48, UR62, !UP2 ;  /* 0x0000003e30047287 */ /* 0x000fe4000d000000 */
[----:B------:R-:W-:Y:S02]  /*7870*/  UISETP.NE.AND UP0, UPT, UR30, 0x1, UPT ;  /* 0x000000011e00788c */ /* 0x000fe4000bf05270 */
[----:B------:R-:W-:Y:S02]  /*7880*/  UP2UR UR20, UPR, URZ, 0x2 ;  /* 0x00000002ff147883 */ /* 0x000fe40008000000 */
[----:B------:R-:W-:Y:S02]  /*7890*/  UISETP.NE.AND UP1, UPT, UR54, 0x1, UPT ;  /* 0x000000013600788c */ /* 0x000fe4000bf25270 */
[----:B------:R-:W-:Y:S02]  /*78a0*/  UIMAD.WIDE.U32 UR12, UR4, UR22, URZ ;  /* 0x00000016040c72a5 */ /* 0x000fe4000f8e00ff */
[----:B------:R-:W-:Y:S01]  /*78b0*/  USEL UR7, UR51, UR63, !UP0 ;  /* 0x0000003f33077287 */ /* 0x000fe2000c000000 */
[----:B------:R-:W-:Y:S02]  /*78c0*/  UMOV UR5, UR9 ;  /* 0x0000000900057c82 */ /* 0x000fe40008000000 */
[----:B------:R-:W-:Y:S02]  /*78d0*/  USHF.R.U32.HI UR6, URZ, UR65, UR5 ;  /* 0x00000041ff067299 */ /* 0x000fe40008011605 */
[----:B------:R-:W-:Y:S02]  /*78e0*/  UIMAD.WIDE.U32 UR18, UR7, UR22, URZ ;  /* 0x00000016071272a5 */ /* 0x000fe4000f8e00ff */
[----:B------:R-:W-:Y:S02]  /*78f0*/  USEL UR6, UR14, UR6, !UP2 ;  /* 0x000000060e067287 */ /* 0x000fe4000d000000 */
[----:B------:R-:W-:Y:S01]  /*7900*/  UISETP.NE.AND UP2, UPT, UR16, URZ, UPT ;  /* 0x000000ff1000728c */ /* 0x000fe2000bf45270 */
[----:B------:R-:W-:Y:S01]  /*7910*/  UMOV UR5, UR11 ;  /* 0x0000000b00057c82 */ /* 0x000fe20008000000 */
[----:B------:R-:W-:Y:S02]  /*7920*/  UIMAD.WIDE.U32 UR10, UR6, UR22, URZ ;  /* 0x00000016060a72a5 */ /* 0x000fe4000f8e00ff */
[----:B------:R-:W-:Y:S03]  /*7930*/  USHF.R.U32.HI UR8, URZ, UR41, UR5 ;  /* 0x00000029ff087299 */ /* 0x000fe60008011605 */
[----:B------:R-:W-:Y:S02]  /*7940*/  UMOV UR5, UR13 ;  /* 0x0000000d00057c82 */ /* 0x000fe40008000000 */
[----:B------:R-:W-:Y:S03]  /*7950*/  @UP1 USHF.R.U32.HI UR4, URZ, UR23, UR5 ;  /* 0x00000017ff041299 */ /* 0x000fe60008011605 */
[----:B------:R-:W-:Y:S01]  /*7960*/  UMOV UR5, UR19 ;  /* 0x0000001300057c82 */ /* 0x000fe20008000000 */
[----:B------:R-:W-:Y:S02]  /*7970*/  UIMAD UR4, UR54, UR4, URZ ;  /* 0x00000004360472a4 */ /* 0x000fe4000f8e02ff */
[----:B------:R-:W-:Y:S02]  /*7980*/  @UP1 USHF.R.U32.HI UR7, URZ, UR23, UR5 ;  /* 0x00000017ff071299 */ /* 0x000fe40008011605 */
[----:B------:R-:W-:Y:S02]  /*7990*/  USEL UR5, UR15, UR8, !UP0 ;  /* 0x000000080f057287 */ /* 0x000fe4000c000000 */
[----:B------:R-:W-:Y:S02]  /*79a0*/  UIMAD UR8, UR54, UR7, URZ ;  /* 0x00000007360872a4 */ /* 0x000fe4000f8e02ff */
[----:B------:R-:W-:Y:S03]  /*79b0*/  UISETP.GE.AND UP0, UPT, UR6, UR4, UPT ;  /* 0x000000040600728c */ /* 0x000fe6000bf06270 */
[----:B------:R-:W-:Y:S01]  /*79c0*/  UMOV UR4, UR11 ;  /* 0x0000000b00047c82 */ /* 0x000fe20008000000 */
[----:B------:R-:W-:Y:S02]  /*79d0*/  UISETP.GE.OR UP0, UPT, UR5, UR8, UP0 ;  /* 0x000000080500728c */ /* 0x000fe40008706670 */
[----:B------:R-:W-:Y:S02]  /*79e0*/  USHF.R.U32.HI UR4, URZ, UR23, UR4 ;  /* 0x00000017ff047299 */ /* 0x000fe40008011604 */
[----:B------:R-:W-:Y:S02]  /*79f0*/  UIMAD.WIDE.U32 UR8, UR5, UR22, URZ ;  /* 0x00000016050872a5 */ /* 0x000fe4000f8e00ff */
[----:B------:R-:W-:Y:S04]  /*7a00*/  USEL UR10, UR6, UR4, !UP1 ;  /* 0x00000004060a7287 */ /* 0x000fe8000c800000 */
[----:B------:R-:W-:Y:S01]  /*7a10*/  UIADD3 UR11, UPT, UPT, -UR10, URZ, URZ ;  /* 0x000000ff0a0b7290 */ /* 0x000fe2000fffe1ff */
[----:B------:R-:W-:Y:S02]  /*7a20*/  @!UP0 UMOV UR4, UR9 ;  /* 0x0000000900048c82 */ /* 0x000fe40008000000 */
[----:B------:R-:W-:Y:S02]  /*7a30*/  @!UP0 USHF.R.U32.HI UR4, URZ, UR23, UR4 ;  /* 0x00000017ff048299 */ /* 0x000fe40008011604 */
[----:B------:R-:W-:Y:S02]  /*7a40*/  UIMAD UR8, UR54, UR11, UR6 ;  /* 0x0000000b360872a4 */ /* 0x000fe4000f8e0206 */
[----:B------:R-:W-:Y:S02]  /*7a50*/  @!UP0 USEL UR4, UR5, UR4, !UP1 ;  /* 0x0000000405048287 */ /* 0x000fe4000c800000 */
[----:B------:R-:W-:Y:S02]  /*7a60*/  UISETP.NE.AND UP1, UPT, UR20, URZ, UPT ;  /* 0x000000ff1400728c */ /* 0x000fe4000bf25270 */
[----:B------:R-:W-:Y:S02]  /*7a70*/  @!UP0 UIMAD UR8, UR7, UR8, UR4 ;  /* 0x00000008070882a4 */ /* 0x000fe4000f8e0204 */
[----:B------:R-:W-:Y:S02]  /*7a80*/  @!UP0 UIADD3 UR9, UPT, UPT, UR10, -UR4, URZ ;  /* 0x800000040a098290 */ /* 0x000fe4000fffe0ff */
[----:B------:R-:W-:Y:S02]  /*7a90*/  UIADD3 UR4, UPT, UPT, -UR5, URZ, URZ ;  /* 0x000000ff05047290 */ /* 0x000fe4000fffe1ff */
[----:B------:R-:W-:Y:S02]  /*7aa0*/  UIADD3 UR7, UPT, UPT, -UR6, URZ, URZ ;  /* 0x000000ff06077290 */ /* 0x000fe4000fffe1ff */
[----:B------:R-:W-:Y:S02]  /*7ab0*/  @!UP0 UIMAD UR6, UR9, UR54, UR5 ;  /* 0x00000036090682a4 */ /* 0x000fe4000f8e0205 */
[----:B------:R-:W-:Y:S02]  /*7ac0*/  UIMAD UR15, UR30, UR4, UR15 ;  /* 0x000000041e0f72a4 */ /* 0x000fe4000f8e020f */
[----:B------:R-:W-:Y:S01]  /*7ad0*/  UIMAD UR4, UR42, UR7, UR14 ;  /* 0x000000072a0472a4 */ /* 0x000fe2000f8e020e */
[----:B------:R-:W-:Y:S02]  /*7ae0*/  @!UP0 UMOV UR5, UR8 ;  /* 0x0000000800058c82 */ /* 0x000fe40008000000 */
[----:B------:R-:W-:Y:S02]  /*7af0*/  UIMAD UR15, UR5, UR30, UR15 ;  /* 0x0000001e050f72a4 */ /* 0x000fe4000f8e020f */
[----:B------:R-:W-:Y:S11]  /*7b00*/  UIMAD UR14, UR6, UR42, UR4 ;  /* 0x0000002a060e72a4 */ /* 0x000ff6000f8e0204 */
[----:B------:R-:W-:Y:S01]  /*7b10*/  @!UPT UIADD3 URZ, UPT, UPT, URZ, URZ, URZ ;  /* 0x000000fffffff290 */ /* 0x000fe2000fffe0ff */
.L_x_61:
[----:B------:R-:W1:Y:S01]  /*7b20*/  @!UP3 LDCU.128 UR8, c[0x0][0xb10] ;  /* 0x00016200ff08b7ac */ /* 0x000e620008000c00 */
[----:B------:R-:W-:Y:S02]  /*7b30*/  ISETP.NE.U32.AND P1, PT, RZ, UR38, PT ;  /* 0x00000026ff007c0c */ /* 0x000fe4000bf25070 */
[----:B------:R-:W-:Y:S02]  /*7b40*/  SHF.L.U32 R8, R10, 0x1f, RZ ;  /* 0x0000001f0a087819 */ /* 0x000fe400000006ff */
[----:B------:R-:W-:Y:S01]  /*7b50*/  ISETP.NE.AND.EX P1, PT, RZ, UR39, PT, P1 ;  /* 0x00000027ff007c0c */ /* 0x000fe2000bf25310 */
[----:B------:R-:W2:Y:S01]  /*7b60*/  @!UP3 LDCU UR5, c[0x0][0xb0c] ;  /* 0x00016180ff05b7ac */ /* 0x000ea20008000800 */
[----:B------:R-:W-:Y:S02]  /*7b70*/  USHF.L.U32 UR34, UR21, 0x7, URZ ;  /* 0x0000000715227899 */ /* 0x000fe400080006ff */
[----:B-1----:R-:W-:Y:S07]  /*7b80*/  UIMAD.WIDE.U32 UR6, UR15, UR8, URZ ;  /* 0x000000080f0672a5 */ /* 0x002fee000f8e00ff */
[----:B------:R-:W-:Y:S01]  /*7b90*/  @!UP3 UMOV UR4, UR7 ;  /* 0x000000070004bc82 */ /* 0x000fe20008000000 */
[----:B--2---:R-:W-:Y:S02]  /*7ba0*/  @!UP3 UISETP.NE.AND UP0, UPT, UR5, 0x1, UPT ;  /* 0x000000010500b88c */ /* 0x004fe4000bf05270 */
[----:B------:R-:W-:Y:S02]  /*7bb0*/  @!UP3 USHF.R.U32.HI UR4, URZ, UR9, UR4 ;  /* 0x00000009ff04b299 */ /* 0x000fe40008011604 */
[----:B------:R-:W-:Y:S02]  /*7bc0*/  UIMAD.WIDE.U32 UR6, UR14, UR11, URZ ;  /* 0x0000000b0e0672a5 */ /* 0x000fe4000f8e00ff */
[----:B------:R-:W-:Y:S02]  /*7bd0*/  @!UP3 USEL UR8, UR15, UR4, !UP0 ;  /* 0x000000040f08b287 */ /* 0x000fe4000c000000 */
[----:B------:R-:W-:Y:S03]  /*7be0*/  @!UP3 UISETP.NE.AND UP0, UPT, UR10, 0x1, UPT ;  /* 0x000000010a00b88c */ /* 0x000fe6000bf05270 */
[----:B------:R-:W-:Y:S02]  /*7bf0*/  @!UP3 UMOV UR6, UR7 ;  /* 0x000000070006bc82 */ /* 0x000fe40008000000 */
[----:B------:R-:W1:Y:S02]  /*7c00*/  @!UP3 LDCU UR4, c[0x0][0xb20] ;  /* 0x00016400ff04b7ac */ /* 0x000e640008000800 */
[----:B-1----:R-:W-:Y:S04]  /*7c10*/  @!UP3 USHF.R.U32.HI UR6, URZ, UR4, UR6 ;  /* 0x00000004ff06b299 */ /* 0x002fe80008011606 */
[----:B------:R-:W-:Y:S04]  /*7c20*/  @!UP3 USEL UR6, UR14, UR6, !UP0 ;  /* 0x000000060e06b287 */ /* 0x000fe8000c000000 */
[----:B------:R-:W-:Y:S02]  /*7c30*/  @!UP3 UIADD3 UR4, UPT, UPT, -UR8, UR6, URZ ;  /* 0x000000060804b290 */ /* 0x000fe4000fffe1ff */
[----:B------:R-:W-:Y:S02]  /*7c40*/  @!UP3 UIADD3 UR6, UPT, UPT, UR8, -UR6, URZ ;  /* 0x800000060806b290 */ /* 0x000fe4000fffe0ff */
[----:B------:R-:W-:Y:S02]  /*7c50*/  @!UP3 UIMAD UR15, UR4, UR5, UR15 ;  /* 0x00000005040fb2a4 */ /* 0x000fe4000f8e020f */
[----:B------:R-:W-:Y:S01]  /*7c60*/  @!UP3 UIMAD UR14, UR6, UR10, UR14 ;  /* 0x0000000a060eb2a4 */ /* 0x000fe2000f8e020e */
[----:B------:R-:W-:Y:S11]  /*7c70*/  BRA.U UP4, `(.L_x_62) ;  /* 0x0000000104107547 */ /* 0x000ff6000b800000 */
[----:B------:R-:W-:Y:S04]  /*7c80*/  MOV R3, UR64 ;  /* 0x0000004000037c02 */ /* 0x000fe80008000f00 */
[----:B------:R-:W-:Y:S04]  /*7c90*/  SHF.L.U32 R3, R3, 0x1f, RZ ;  /* 0x0000001f03037819 */ /* 0x000fe800000006ff */
[----:B------:R-:W1:Y:S02]  /*7ca0*/  SYNCS.PHASECHK.TRANS64.TRYWAIT P2, [UR31+0x88], R3 ;  /* 0x00008803ff0075a7 */ /* 0x000e64000804111f */
[----:B-1----:R-:W-:Y:S05]  /*7cb0*/  @!P2 BRA `(.L_x_63) ;  /* 0x0000004800cca947 */ /* 0x002fea0003800000 */
.L_x_62:
[----:B------:R-:W-:Y:S05]  /*7cc0*/  BRA.U !UP6, `(.L_x_64) ;  /* 0x000000010e387547 */ /* 0x000fea000b800000 */
[----:B------:R-:W-:Y:S01]  /*7cd0*/  UPLOP3.LUT UP1, UPT, UPT, UPT, UP5, 0x80, 0x8 ;  /* 0x000000000008789c */ /* 0x000fe20003f2f050 */
[----:B------:R-:W-:Y:S01]  /*7ce0*/  IMAD.MOV.U32 R59, RZ, RZ, 0x1 ;  /* 0x00000001ff3b7424 */ /* 0x000fe200078e00ff */
[----:B------:R-:W2:Y:S04]  /*7cf0*/  LDCU.64 UR8, c[0x0][0x358] ;  /* 0x00006b00ff0877ac */ /* 0x000ea80008000a00 */
[----:B------:R-:W-:Y:S05]  /*7d00*/  PLOP3.LUT P2, PT, PT, PT, UP1, 0x80, 0x8 ;  /* 0x000000000008781c */ /* 0x000fea0003f4f018 */
[----:B------:R-:W3:Y:S01]  /*7d10*/  @UP1 LDCU.64 UR4, c[0x0][0x888] ;  /* 0x00011100ff0417ac */ /* 0x000ee20008000a00 */
[----:B------:R-:W-:Y:S04]  /*7d20*/  @UP1 UIMAD UR6, UR50, UR38, URZ ;  /* 0x00000026320612a4 */ /* 0x000fe8000f8e02ff */
[----:B---3--:R-:W-:Y:S06]  /*7d30*/  @UP1 UIMAD.WIDE UR4, UR6, 0x4, UR4 ;  /* 0x00000004060418a5 */ /* 0x008fec000f8e0204 */
[----:B-1----:R-:W-:Y:S01]  /*7d40*/  IMAD.U32 R2, RZ, RZ, UR4 ;  /* 0x00000004ff027e24 */ /* 0x002fe2000f8e00ff */
[----:B------:R-:W-:Y:S04]  /*7d50*/  MOV R3, UR5 ;  /* 0x0000000500037c02 */ /* 0x000fe80008000f00 */
[----:B------:R-:W1:Y:S01]  /*7d60*/  @!UP1 LDCU UR4, c[0x0][0x880] ;  /* 0x00011000ff0497ac */ /* 0x000e620008000800 */
[----:B--2--5:R2:W5:Y:S02]  /*7d70*/  @P2 LDG.E R27, desc[UR8][R2.64] ;  /* 0x00000008021b2981 */ /* 0x024564000c1e1900 */
[----:B--2---:R-:W-:Y:S05]  /*7d80*/  HFMA2 R2, -RZ, RZ, 0, 5.9604644775390625e-08 ;  /* 0x00000001ff027431 */ /* 0x004fea00000001ff */
[----:B------:R-:W-:Y:S01]  /*7d90*/  @!P2 PRMT R59, R2, 0x7610, R59 ;  /* 0x00007610023ba816 */ /* 0x000fe2000000003b */
[----:B-1----:R-:W-:Y:S07]  /*7da0*/  @!P2 IMAD.U32 R27, RZ, RZ, UR4 ;  /* 0x00000004ff1bae24 */ /* 0x002fee000f8e00ff */
.L_x_64:
[----:B-----5:R-:W-:Y:S01]  /*7db0*/  @!P1 FSETP.EQ.AND P3, PT, R27, RZ, PT ;  /* 0x000000ff1b00920b */ /* 0x020fe20003f62000 */
[----:B------:R-:W-:Y:S01]  /*7dc0*/  @!UPT UIADD3 URZ, UPT, UPT, URZ, URZ, URZ ;  /* 0x000000fffffff290 */ /* 0x000fe2000fffe0ff */
[----:B------:R-:W-:Y:S11]  /*7dd0*/  @!P1 BRA `(.L_x_65) ;  /* 0x0000000000149947 */ /* 0x000ff60003800000 */
[----:B------:R-:W-:Y:S02]  /*7de0*/  LOP3.LUT P1, RZ, R59, 0xff, RZ, 0xc0, !PT ;  /* 0x000000ff3bff7812 */ /* 0x000fe4000782c0ff */
[----:B------:R-:W-:Y:S04]  /*7df0*/  PLOP3.LUT P3, PT, PT, PT, UP1, 0x80, 0x8 ;  /* 0x000000000008781c */ /* 0x000fe80003f6f018 */
[----:B------:R-:W-:Y:S07]  /*7e00*/  PLOP3.LUT P3, PT, P3, PT, PT, 0x8, 0x80 ;  /* 0x000000000080781c */ /* 0x000fee0001f6e170 */
[----:B------:R-:W-:Y:S11]  /*7e10*/  @P1 FSETP.EQ.AND P3, PT, R27, RZ, PT ;  /* 0x000000ff1b00120b */ /* 0x000ff60003f62000 */
[----:B------:R-:W-:Y:S02]  /*7e20*/  @!UPT UIADD3 URZ, UPT, UPT, URZ, URZ, URZ ;  /* 0x000000fffffff290 */ /* 0x000fe4000fffe0ff */
.L_x_65:
[----:B------:R-:W-:Y:S01]  /*7e30*/  USHF.L.U32 UR35, UR49, 0x6, URZ ;  /* 0x0000000631237899 */ /* 0x000fe200080006ff */
[----:B------:R-:W2:Y:S01]  /*7e40*/  SYNCS.PHASECHK.TRANS64.TRYWAIT P1, [UR31+0x60], R8 ;  /* 0x00006008ff0075a7 */ /* 0x000ea2000802111f */
[----:B------:R-:W-:Y:S02]  /*7e50*/  UISETP.NE.AND UP0, UPT, UR44, 0x1, UPT ;  /* 0x000000012c00788c */ /* 0x000fe4000bf05270 */
[----:B------:R-:W-:Y:S01]  /*7e60*/  UIMAD.WIDE.U32 UR4, UR35, UR45, URZ ;  /* 0x0000002d230472a5 */ /* 0x000fe2000f8e00ff */
[----:B------:R-:W-:Y:S04]  /*7e70*/  ELECT P2, URZ, PT ;  /* 0x0000000000ff782f */ /* 0x000fe80003840000 */
[----:B------:R-:W-:Y:S02]  /*7e80*/  PLOP3.LUT P2, PT, P3, P2, PT, 0xf2, 0x2f ;  /* 0x00000000002f781c */ /* 0x000fe40001f45e72 */
[----:B------:R-:W-:Y:S02]  /*7e90*/  UMOV UR4, UR5 ;  /* 0x0000000500047c82 */ /* 0x000fe40008000000 */
[----:B------:R-:W-:Y:S04]  /*7ea0*/  USHF.R.U32.HI UR4, URZ, UR46, UR4 ;  /* 0x0000002eff047299 */ /* 0x000fe80008011604 */
[----:B------:R-:W-:Y:S02]  /*7eb0*/  USEL UR36, UR35, UR4, !UP0 ;  /* 0x0000000423247287 */ /* 0x000fe4000c000000 */
[----:B------:R-:W-:Y:S02]  /*7ec0*/  UISETP.NE.AND UP0, UPT, UR47, 0x1, UPT ;  /* 0x000000012f00788c */ /* 0x000fe4000bf05270 */
[----:B------:R-:W-:Y:S07]  /*7ed0*/  UIMAD.WIDE.U32 UR4, UR36, UR52, URZ ;  /* 0x00000034240472a5 */ /* 0x000fee000f8e00ff */
[----:B------:R-:W-:Y:S02]  /*7ee0*/  UMOV UR4, UR5 ;  /* 0x0000000500047c82 */ /* 0x000fe40008000000 */
[----:B------:R-:W-:Y:S04]  /*7ef0*/  USHF.R.U32.HI UR4, URZ, UR53, UR4 ;  /* 0x00000035ff047299 */ /* 0x000fe80008011604 */
[----:B------:R-:W-:Y:S02]  /*7f00*/  USEL UR37, UR36, UR4, !UP0 ;  /* 0x0000000424257287 */ /* 0x000fe4000c000000 */
[----:B------:R-:W-:Y:S02]  /*7f10*/  UIADD3 UR4, UPT, UPT, -UR36, URZ, URZ ;  /* 0x000000ff24047290 */ /* 0x000fe4000fffe1ff */
[----:B------:R-:W-:Y:S02]  /*7f20*/  UIADD3 UR5, UPT, UPT, -UR37, URZ, URZ ;  /* 0x000000ff25057290 */ /* 0x000fe4000fffe1ff */
[----:B------:R-:W-:Y:S02]  /*7f30*/  UIMAD UR35, UR44, UR4, UR35 ;  /* 0x000000042c2372a4 */ /* 0x000fe4000f8e0223 */
[----:B------:R-:W-:Y:S01]  /*7f40*/  UIMAD UR36, UR47, UR5, UR36 ;  /* 0x000000052f2472a4 */ /* 0x000fe2000f8e0224 */
[----:B--2---:R-:W-:Y:S11]  /*7f50*/  @!P1 BRA `(.L_x_66) ;  /* 0x00000048003c9947 */ /* 0x004ff60003800000 */
.L_x_150:
[----:B------:R-:W-:Y:S01]  /*7f60*/  VOTEU.ALL UP0, P2 ;  /* 0x0000000000ff7886 */ /* 0x000fe20001000000 */
[----:B-1----:R-:W-:Y:S04]  /*7f70*/  @!P2 IADD3 R3, P1, PT, R12, 0x580, RZ ;  /* 0x000005800c03a810 */ /* 0x002fe80007f3e0ff */
[----:B------:R-:W-:Y:S01]  /*7f80*/  @!UP0 UPRMT UR4, URZ, 0x40, URZ ;  /* 0x00000040ff048896 */ /* 0x000fe200080000ff */
[----:B------:R-:W-:Y:S01]  /*7f90*/  @!P2 IMAD.X R2, RZ, RZ, R13, P1 ;  /* 0x000000ffff02a224 */ /* 0x000fe200008e060d */
[----:B------:R-:W-:Y:S01]  /*7fa0*/  @!P2 R2UR UR5, R3 ;  /* 0x000000000305a2ca */ /* 0x000fe200000e0000 */
[----:B------:R-:W-:Y:S02]  /*7fb0*/  @!UP0 UIADD3 UR32, UPT, UPT, UR31, 0x400, URZ ;  /* 0x000004001f208890 */ /* 0x000fe4000fffe0ff */
[----:B------:R-:W-:Y:S02]  /*7fc0*/  @!UP0 UPRMT UR6, UR4, 0x5410, URZ ;  /* 0x0000541004068896 */ /* 0x000fe400080000ff */
[----:B------:R-:W-:Y:S01]  /*7fd0*/  @!P2 R2UR UR4, R2 ;  /* 0x000000000204a2ca */ /* 0x000fe200000e0000 */
[----:B------:R-:W-:Y:S07]  /*7fe0*/  VOTEU.ALL UP0, P2 ;  /* 0x0000000000ff7886 */ /* 0x000fee0001000000 */
[----:B------:R-:W-:Y:S05]  /*7ff0*/  IMAD.U32 R2, RZ, RZ, UR5 ;  /* 0x00000005ff027e24 */ /* 0x000fea000f8e00ff */
[----:B------:R-:W-:Y:S01]  /*8000*/  IMAD.U32 R3, RZ, RZ, UR4 ;  /* 0x00000004ff037e24 */ /* 0x000fe2000f8e00ff */
[----:B------:R-:W-:Y:S01]  /*8010*/  @!P2 R2UR UR4, R2 ;  /* 0x000000000204a2ca */ /* 0x000fe200000e0000 */
[----:B------:R-:W-:Y:S03]  /*8020*/  @!P2 IMAD.MOV.U32 R2, RZ, RZ, 0x2000 ;  /* 0x00002000ff02a424 */ /* 0x000fe600078e00ff */
[----:B------:R-:W-:Y:S11]  /*8030*/  @!P2 R2UR UR5, R3 ;  /* 0x000000000305a2ca */ /* 0x000ff600000e0000 */
[----:B------:R-:W-:Y:S02]  /*8040*/  @!UPT UIADD3 URZ, UPT, UPT, URZ, URZ, URZ ;  /* 0x000000fffffff290 */ /* 0x000fe4000fffe0ff */
[----:B------:R1:W-:Y:S01]  /*8050*/  @!UP0 UTMALDG.4D.IM2COL [UR32], [UR4], UR6 ;  /* 0x00000020040083b4 */ /* 0x0003e20008058006 */
[----:B------:R1:W-:Y:S01]  /*8060*/  @!P2 SYNCS.ARRIVE.TRANS64.RED.A0TR RZ, [UR31+0x40], R2 ;  /* 0x00004002ffffa9a7 */ /* 0x0003e2000830041f */
[----:B------:R-:W-:Y:S01]  /*8070*/  SYNCS.ARRIVE.TRANS64.RED.A1T0 RZ, [UR61], RZ ;  /* 0x000000ffffff79a7 */ /* 0x000fe2000810043d */
[----:B------:R-:W2:Y:S02]  /*8080*/  SYNCS.PHASECHK.TRANS64.TRYWAIT P1, [UR31+0x68], R8 ;  /* 0x00006808ff0075a7 */ /* 0x000ea4000802111f */
[----:B-12---:R-:W-:Y:S05]  /*8090*/  @!P1 BRA `(.L_x_67) ;  /* 0x0000004800049947 */ /* 0x006fea0003800000 */
.L_x_152:
[----:B------:R-:W-:Y:S01]  /*80a0*/  VOTEU.ALL UP0, P2 ;  /* 0x0000000000ff7886 */ /* 0x000fe20001000000 */
[----:B------:R-:W-:Y:S01]  /*80b0*/  @!P2 IADD3 R3, P1, PT, R12, 0x580, RZ ;  /* 0x000005800c03a810 */ /* 0x000fe20007f3e0ff */
[----:B------:R-:W-:Y:S01]  /*80c0*/  UMOV UR27, UR35 ;  /* 0x00000023001b7c82 */ /* 0x000fe20008000000 */
[----:B------:R-:W-:Y:S01]  /*80d0*/  UMOV UR28, UR36 ;  /* 0x00000024001c7c82 */ /* 0x000fe20008000000 */
[----:B------:R-:W-:Y:S01]  /*80e0*/  UMOV UR29, UR37 ;  /* 0x00000025001d7c82 */ /* 0x000fe20008000000 */
[----:B------:R-:W-:Y:S01]  /*80f0*/  @!UP0 UPRMT UR4, URZ, 0x40, URZ ;  /* 0x00000040ff048896 */ /* 0x000fe200080000ff */
[----:B-1----:R-:W-:Y:S01]  /*8100*/  @!P2 IMAD.X R2, RZ, RZ, R13, P1 ;  /* 0x000000ffff02a224 */ /* 0x002fe200008e060d */
[----:B------:R-:W-:Y:S01]  /*8110*/  @!P2 R2UR UR5, R3 ;  /* 0x000000000305a2ca */ /* 0x000fe200000e0000 */
[----:B------:R-:W-:Y:S02]  /*8120*/  @!UP0 UIADD3 UR26, UPT, UPT, UR34, 0x20, URZ ;  /* 0x00000020221a8890 */ /* 0x000fe4000fffe0ff */
[----:B------:R-:W-:Y:S02]  /*8130*/  @!UP0 UPRMT UR6, UR4, 0x5410, URZ ;  /* 0x0000541004068896 */ /* 0x000fe400080000ff */
[----:B------:R-:W-:Y:S01]  /*8140*/  @!P2 R2UR UR4, R2 ;  /* 0x000000000204a2ca */ /* 0x000fe200000e0000 */
[----:B------:R-:W-:Y:S01]  /*8150*/  @!UP0 UIADD3 UR24, UPT, UPT, UR31, 0x2400, URZ ;  /* 0x000024001f188890 */ /* 0x000fe2000fffe0ff */
[----:B------:R-:W-:Y:S06]  /*8160*/  VOTEU.ALL UP0, P2 ;  /* 0x0000000000ff7886 */ /* 0x000fec0001000000 */
        /* <DEDUP_REMOVED lines=11> */
.L_x_154:
        /* <DEDUP_REMOVED lines=8> */
[----:B------:R-:W-:Y:S01]  /*82a0*/  @!UP0 UIADD3 UR18, UPT, UPT, UR34, 0x40, URZ ;  /* 0x0000004022128890 */ /* 0x000fe2000fffe0ff */
[----:B------:R-:W-:Y:S01]  /*82b0*/  @P0 SHF.R.U32.HI R4, RZ, 0x10, R5 ;  /* 0x00000010ff040819 */ /* 0x000fe20000011605 */
[----:B------:R-:W-:Y:S02]  /*82c0*/  @!UP0 UPRMT UR6, UR4, 0x5410, URZ ;  /* 0x0000541004068896 */ /* 0x000fe400080000ff */
[----:B------:R-:W-:Y:S01]  /*82d0*/  @!P2 R2UR UR4, R2 ;  /* 0x000000000204a2ca */ /* 0x000fe200000e0000 */
[----:B------:R-:W-:Y:S01]  /*82e0*/  @!UP0 UIADD3 UR16, UPT, UPT, UR31, 0x4400, URZ ;  /* 0x000044001f108890 */ /* 0x000fe2000fffe0ff */
[----:B------:R-:W-:Y:S01]  /*82f0*/  @P0 R2UR UR50, R4 ;  /* 0x00000000043202ca */ /* 0x000fe200000e0000 */
[----:B------:R-:W-:Y:S05]  /*8300*/  VOTEU.ALL UP0, P2 ;  /* 0x0000000000ff7886 */ /* 0x000fea0001000000 */
        /* <DEDUP_REMOVED lines=11> */
.L_x_156:
        /* <DEDUP_REMOVED lines=9> */
[----:B------:R-:W-:Y:S01]  /*8450*/  LOP3.LUT R10, R10, 0x1, RZ, 0x3c, !PT ;  /* 0x000000010a0a7812 */ /* 0x000fe200078e3cff */
[----:B------:R-:W-:Y:S01]  /*8460*/  @!UP0 UPRMT UR6, UR4, 0x5410, URZ ;  /* 0x0000541004068896 */ /* 0x000fe200080000ff */
[----:B------:R-:W-:Y:S01]  /*8470*/  LOP3.LUT R9, R9, 0x1, RZ, 0x3c, !PT ;  /* 0x0000000109097812 */ /* 0x000fe200078e3cff */
[----:B------:R-:W-:Y:S01]  /*8480*/  @!UP0 UIADD3 UR8, UPT, UPT, UR31, 0x6400, URZ ;  /* 0x000064001f088890 */ /* 0x000fe2000fffe0ff */
[----:B------:R-:W-:Y:S01]  /*8490*/  @!P2 R2UR UR4, R2 ;  /* 0x000000000204a2ca */ /* 0x000fe200000e0000 */
[----:B------:R-:W-:Y:S01]  /*84a0*/  @!UP0 UIADD3 UR9, UPT, UPT, UR31, 0x58, URZ ;  /* 0x000000581f098890 */ /* 0x000fe2000fffe0ff */
[----:B------:R-:W-:Y:S01]  /*84b0*/  VOTEU.ALL UP0, P2 ;  /* 0x0000000000ff7886 */ /* 0x000fe20001000000 */
[----:B------:R-:W-:Y:S02]  /*84c0*/  UIADD3 UR21, UPT, UPT, UR14, UR56, URZ ;  /* 0x000000380e157290 */ /* 0x000fe4000fffe0ff */
[----:B------:R-:W-:Y:S02]  /*84d0*/  UIADD3 UR49, UPT, UPT, UR15, UR55, URZ ;  /* 0x000000370f317290 */ /* 0x000fe4000fffe0ff */
[----:B------:R-:W-:Y:S01]  /*84e0*/  IMAD.U32 R2, RZ, RZ, UR5 ;  /* 0x00000005ff027e24 */ /* 0x000fe2000f8e00ff */
[----:B------:R-:W-:Y:S05]  /*84f0*/  UPLOP3.LUT UP4, UPT, UPT, UPT, UPT, 0x80, 0x8 ;  /* 0x000000000008789c */ /* 0x000fea0003f8f070 */
[----:B------:R-:W-:Y:S01]  /*8500*/  IMAD.U32 R3, RZ, RZ, UR4 ;  /* 0x00000004ff037e24 */ /* 0x000fe2000f8e00ff */
[----:B------:R-:W-:Y:S04]  /*8510*/  @!P2 R2UR UR4, R2 ;  /* 0x000000000204a2ca */ /* 0x000fe800000e0000 */
[----:B------:R-:W-:Y:S11]  /*8520*/  @!P2 R2UR UR5, R3 ;  /* 0x000000000305a2ca */ /* 0x000ff600000e0000 */
[----:B------:R-:W-:Y:S02]  /*8530*/  @!UPT UIADD3 URZ, UPT, UPT, URZ, URZ, URZ ;  /* 0x000000fffffff290 */ /* 0x000fe4000fffe0ff */
[----:B------:R1:W-:Y:S01]  /*8540*/  @!UP0 UTMALDG.4D.IM2COL [UR8], [UR4], UR6 ;  /* 0x00000008040083b4 */ /* 0x0003e20008058006 */
[----:B------:R1:W-:Y:S01]  /*8550*/  @!P2 SYNCS.ARRIVE.TRANS64.RED.A0TR RZ, [UR31+0x58], R0 ;  /* 0x00005800ffffa9a7 */ /* 0x0003e2000830041f */
[----:B------:R-:W-:Y:S01]  /*8560*/  SYNCS.ARRIVE.TRANS64.RED.A1T0 RZ, [UR58], RZ ;  /* 0x000000ffffff79a7 */ /* 0x000fe2000810043a */
[----:B------:R-:W-:Y:S05]  /*8570*/  BRA.U UP2, `(.L_x_70) ;  /* 0xfffffff102487547 */ /* 0x000fea000b83ffff */
[----:B------:R-:W-:-:S04]  /*8580*/  SHF.L.U32 R2, R10, 0x1f, RZ ;  /* 0x0000001f0a027819 */ /* 0x000fc800000006ff */
[----:B------:R-:W2:Y:S02]  /*8590*/  SYNCS.PHASECHK.TRANS64.TRYWAIT P0, [UR31+0x60], R2 ;  /* 0x00006002ff0075a7 */ /* 0x000ea4000800111f */
[----:B--2---:R-:W-:Y:S05]  /*85a0*/  @!P0 BRA `(.L_x_71) ;  /* 0x0000004400088947 */ /* 0x004fea0003800000 */
.L_x_158:
[----:B------:R-:W2:Y:S02]  /*85b0*/  SYNCS.PHASECHK.TRANS64.TRYWAIT P0, [UR31+0x68], R2 ;  /* 0x00006802ff0075a7 */ /* 0x000ea4000800111f */
[----:B--2---:R-:W-:Y:S05]  /*85c0*/  @!P0 BRA `(.L_x_72) ;  /* 0x0000004400188947 */ /* 0x004fea0003800000 */
.L_x_160:
[----:B------:R-:W2:Y:S02]  /*85d0*/  SYNCS.PHASECHK.TRANS64.TRYWAIT P0, [UR31+0x70], R2 ;  /* 0x00007002ff0075a7 */ /* 0x000ea4000800111f */
[----:B--2---:R-:W-:Y:S05]  /*85e0*/  @!P0 BRA `(.L_x_73) ;  /* 0x0000004400288947 */ /* 0x004fea0003800000 */
.L_x_162:
[----:B-1----:R-:W-:-:S07]  /*85f0*/  MOV R0, UR31 ;  /* 0x0000001f00007c02 */ /* 0x002fce0008000f00 */
.L_x_74:
[----:B-1----:R-:W-:-:S04]  /*8600*/  SHF.L.U32 R2, R10, 0x1f, RZ ;  /* 0x0000001f0a027819 */ /* 0x002fc800000006ff */
[----:B------:R1:W2:Y:S03]  /*8610*/  SYNCS.PHASECHK.TRANS64.TRYWAIT P0, [R0+URZ+0x78], R2 ;  /* 0x00007802000075a7 */ /* 0x0002a600080011ff */
[----:B--2---:R-:W-:Y:S05]  /*8620*/  @!P0 NANOSLEEP.SYNCS 0x989680 ;  /* 0x009896800000895d */ /* 0x004fea0003900000 */
[----:B------:R-:W2:Y:S02]  /*8630*/  @!P0 SYNCS.PHASECHK.TRANS64 P0, [R0+URZ+0x78], R2 ;  /* 0x00007802000085a7 */ /* 0x000ea400080010ff */
[----:B--2---:R-:W-:Y:S05]  /*8640*/  @P0 EXIT ;  /* 0x000000000000094d */ /* 0x004fea0003800000 */
[----:B------:R-:W-:Y:S05]  /*8650*/  BRA `(.L_x_74) ;  /* 0xfffffffc00e87947 */ /* 0x000fea000383ffff */
.L_x_59:
[----:B------:R-:W-:-:S06]  /*8660*/  UISETP.GE.AND UP0, UPT, UR18, 0x4, UPT ;  /* 0x000000041200788c */ /* 0x000fcc000bf06270 */
[----:B------:R-:W-:-:S13]  /*8670*/  PLOP3.LUT P0, PT, PT, PT, UP0, 0x80, 0x8 ;  /* 0x000000000008781c */ /* 0x000fda0003f0f008 */
[----:B-1----:R-:W-:Y:S05]  /*8680*/  @!P0 EXIT ;  /* 0x000000000000894d */ /* 0x002fea0003800000 */
[----:B------:R-:W1:Y:S08]  /*8690*/  S2UR UR4, SR_CgaCtaId ;  /* 0x00000000000479c3 */ /* 0x000e700000008800 */
[----:B------:R-:W-:Y:S01]  /*86a0*/  BAR.SYNC.DEFER_BLOCKING 0x6, 0xa0 ;  /* 0x0182800000007b1d */ /* 0x000fe20000010000 */
[C---:B------:R-:W-:Y:S01]  /*86b0*/  IMAD.SHL.U32 R3, R58.reuse, 0x20, RZ ;  /* 0x000000203a037824 */ /* 0x040fe200078e00ff */
[C---:B------:R-:W-:Y:S01]  /*86c0*/  R2P PR, R58.reuse, 0x6 ;  /* 0x000000063a007804 */ /* 0x040fe20000000000 */
[----:B------:R-:W-:-:S02]  /*86d0*/  IMAD.SHL.U32 R0, R58, 0x10, RZ ;  /* 0x000000103a007824 */ /* 0x000fc400078e00ff */
[----:B------:R-:W-:Y:S02]  /*86e0*/  HFMA2 R56, -RZ, RZ, 0, 5.9604644775390625e-08 ;  /* 0x00000001ff387431 */ /* 0x000fe400000001ff */
[C---:B------:R-:W-:Y:S01]  /*86f0*/  IMAD.SHL.U32 R57, R58.reuse, 0x4, RZ ;  /* 0x000000043a397824 */ /* 0x040fe200078e00ff */
[----:B------:R-:W-:Y:S01]  /*8700*/  UMOV UR45, 0x400 ;  /* 0x00000400002d7882 */ /* 0x000fe20000000000 */
[C---:B------:R-:W-:Y:S01]  /*8710*/  LOP3.LUT R6, R3.reuse, 0xe0, RZ, 0xc0, !PT ;  /* 0x000000e003067812 */ /* 0x040fe200078ec0ff */
[----:B------:R-:W2:Y:S01]  /*8720*/  LDC.64 R50, c[0x0][0x8b0] ;  /* 0x00022c00ff327b82 */ /* 0x000ea20000000a00 */
[----:B------:R-:W-:Y:S01]  /*8730*/  LOP3.LUT R3, R3, 0x100, RZ, 0xc0, !PT ;  /* 0x0000010003037812 */ /* 0x000fe200078ec0ff */
[----:B------:R-:W-:Y:S01]  /*8740*/  IMAD.U32 R23, R58, 0x10000, RZ ;  /* 0x000100003a177824 */ /* 0x000fe200078e00ff */
[----:B------:R-:W-:Y:S01]  /*8750*/  LOP3.LUT R57, R6, 0x1c, R57, 0xf8, !PT ;  /* 0x0000001c06397812 */ /* 0x000fe200078ef839 */
[----:B------:R-:W-:Y:S01]  /*8760*/  IMAD.MOV.U32 R71, RZ, RZ, 0x10 ;  /* 0x00000010ff477424 */ /* 0x000fe200078e00ff */
[----:B------:R-:W-:Y:S01]  /*8770*/  LOP3.LUT R0, R3, 0x600, R0, 0xf8, !PT ;  /* 0x0000060003007812 */ /* 0x000fe200078ef800 */
[----:B------:R-:W-:Y:S01]  /*8780*/  IMAD.MOV.U32 R70, RZ, RZ, 0x20 ;  /* 0x00000020ff467424 */ /* 0x000fe200078e00ff */
[----:B------:R-:W-:Y:S01]  /*8790*/  SHF.R.U32.HI R6, RZ, 0x2, R58 ;  /* 0x00000002ff067819 */ /* 0x000fe2000001163a */
[----:B------:R-:W3:Y:S01]  /*87a0*/  LDC.64 R48, c[0x0][0x8a8] ;  /* 0x00022a00ff307b82 */ /* 0x000ee20000000a00 */
[----:B------:R-:W-:Y:S01]  /*87b0*/  LOP3.LUT R58, R58, 0x60, RZ, 0xc0, !PT ;  /* 0x000000603a3a7812 */ /* 0x000fe200078ec0ff */
[----:B------:R-:W-:Y:S01]  /*87c0*/  IMAD.MOV.U32 R22, RZ, RZ, RZ ;  /* 0x000000ffff167224 */ /* 0x000fe200078e00ff */
[----:B------:R-:W-:-:S02]  /*87d0*/  LOP3.LUT R57, R57, 0x4, R6, 0x78, !PT ;  /* 0x0000000439397812 */ /* 0x000fc400078e7806 */
[----:B------:R-:W-:Y:S02]  /*87e0*/  CS2R R54, SRZ ;  /* 0x0000000000367805 */ /* 0x000fe4000001ff00 */
[----:B------:R-:W-:Y:S01]  /*87f0*/  LOP3.LUT R23, R23, 0x600000, RZ, 0xc0, !PT ;  /* 0x0060000017177812 */ /* 0x000fe200078ec0ff */
[----:B------:R-:W4:Y:S01]  /*8800*/  LDCU UR60, c[0x0][0x370] ;  /* 0x00006e00ff3c77ac */ /* 0x000f220008000800 */
[----:B------:R-:W-:Y:S02]  /*8810*/  LOP3.LUT R57, R0, R57, RZ, 0xfc, !PT ;  /* 0x0000003900397212 */ /* 0x000fe400078efcff */
[----:B------:R-:W-:Y:S01]  /*8820*/  SEL R71, R71, 0xfffffff0, !P2 ;  /* 0xfffffff047477807 */ /* 0x000fe20005000000 */
[----:B-1----:R-:W-:Y:S01]  /*8830*/  ULEA UR45, UR4, UR45, 0x18 ;  /* 0x0000002d042d7291 */ /* 0x002fe2000f8ec0ff */
[----:B------:R-:W-:Y:S01]  /*8840*/  SEL R70, R70, 0xffffffe0, !P1 ;  /* 0xffffffe046467807 */ /* 0x000fe20004800000 */
[----:B------:R-:W1:Y:S01]  /*8850*/  LDCU.64 UR4, c[0x0][0x890] ;  /* 0x00011200ff0477ac */ /* 0x000e620008000a00 */
[----:B------:R-:W2:Y:S06]  /*8860*/  LDCU UR39, c[0x0][0xb0c] ;  /* 0x00016180ff2777ac */ /* 0x000eac0008000800 */
[----:B------:R-:W4:Y:S01]  /*8870*/  LDS R2, [UR45+0xe0] ;  /* 0x0000e02dff027984 */ /* 0x000f220008000800 */
[----:B------:R-:W2:Y:S01]  /*8880*/  LDCU UR38, c[0x0][0xb30] ;  /* 0x00016600ff2677ac */ /* 0x000ea20008000800 */
[----:B------:R-:W2:Y:S01]  /*8890*/  LDCU.64 UR52, c[0x0][0x888] ;  /* 0x00011100ff3477ac */ /* 0x000ea20008000a00 */
[----:B------:R-:W2:Y:S01]  /*88a0*/  LDCU.64 UR46, c[0x0][0xb28] ;  /* 0x00016500ff2e77ac */ /* 0x000ea20008000a00 */
[----:B-1----:R-:W-:-:S02]  /*88b0*/  IMAD.U32 R62, RZ, RZ, UR4 ;  /* 0x00000004ff3e7e24 */ /* 0x002fc4000f8e00ff */
[----:B------:R-:W-:Y:S01]  /*88c0*/  IMAD.U32 R61, RZ, RZ, UR5 ;  /* 0x00000005ff3d7e24 */ /* 0x000fe2000f8e00ff */
[----:B------:R-:W1:Y:S01]  /*88d0*/  LDCU.64 UR4, c[0x0][0xa90] ;  /* 0x00015200ff0477ac */ /* 0x000e620008000a00 */
[----:B------:R-:W2:Y:S01]  /*88e0*/  LDCU.128 UR56, c[0x0][0xb10] ;  /* 0x00016200ff3877ac */ /* 0x000ea20008000c00 */
[----:B------:R-:W2:Y:S01]  /*88f0*/  LDCU UR55, c[0x0][0x374] ;  /* 0x00006e80ff3777ac */ /* 0x000ea20008000800 */
[----:B------:R-:W-:Y:S01]  /*8900*/  UMOV UR51, URZ ;  /* 0x000000ff00337c82 */ /* 0x000fe20008000000 */
[----:B------:R-:W-:Y:S01]  /*8910*/  UMOV UR48, URZ ;  /* 0x000000ff00307c82 */ /* 0x000fe20008000000 */
[----:B-1----:R-:W-:Y:S01]  /*8920*/  MOV R64, UR4 ;  /* 0x0000000400407c02 */ /* 0x002fe20008000f00 */
[----:B------:R-:W-:Y:S01]  /*8930*/  IMAD.U32 R63, RZ, RZ, UR5 ;  /* 0x00000005ff3f7e24 */ /* 0x000fe2000f8e00ff */
[----:B------:R-:W1:Y:S01]  /*8940*/  LDCU.128 UR4, c[0x0][0xa80] ;  /* 0x00015000ff0477ac */ /* 0x000e620008000c00 */
[C---:B----4-:R-:W-:Y:S01]  /*8950*/  VIADD R3, R2.reuse, 0x80 ;  /* 0x0000008002037836 */ /* 0x050fe20000000000 */
[----:B------:R-:W-:-:S04]  /*8960*/  LOP3.LUT R2, R2, 0xffff, RZ, 0xc0, !PT ;  /* 0x0000ffff02027812 */ /* 0x000fc800078ec0ff */
[----:B------:R-:W-:-:S05]  /*8970*/  LOP3.LUT R3, R3, 0xffff, RZ, 0xc0, !PT ;  /* 0x0000ffff03037812 */ /* 0x000fca00078ec0ff */
[----:B------:R4:W-:Y:S01]  /*8980*/  STL.64 [R1], R2 ;  /* 0x0000000201007387 */ /* 0x0009e20000100a00 */
[----:B-1----:R-:W-:Y:S01]  /*8990*/  IMAD.U32 R68, RZ, RZ, UR4 ;  /* 0x00000004ff447e24 */ /* 0x002fe2000f8e00ff */
[----:B------:R-:W-:Y:S01]  /*89a0*/  UIADD3 UR4, UPT, UPT, UR45, 0x400, URZ ;  /* 0x000004002d047890 */ /* 0x000fe2000fffe0ff */
[----:B------:R-:W-:Y:S01]  /*89b0*/  IMAD.U32 R67, RZ, RZ, UR5 ;  /* 0x00000005ff437e24 */ /* 0x000fe2000f8e00ff */
[----:B------:R-:W-:Y:S01]  /*89c0*/  MOV R66, UR6 ;  /* 0x0000000600427c02 */ /* 0x000fe20008000f00 */
[----:B------:R-:W-:-:S03]  /*89d0*/  IMAD.U32 R65, RZ, RZ, UR7 ;  /* 0x00000007ff417e24 */ /* 0x000fc6000f8e00ff */
[----:B--23--:R-:W-:-:S07]  /*89e0*/  IMAD.U32 R69, RZ, RZ, UR4 ;  /* 0x00000004ff457e24 */ /* 0x00cfce000f8e00ff */
.L_x_118:
[----:B----4-:R-:W-:Y:S04]  /*89f0*/  SHF.L.U32 R2, R54, 0x1f, RZ ;  /* 0x0000001f36027819 */ /* 0x010fe800000006ff */
[----:B-1----:R-:W1:Y:S02]  /*8a00*/  SYNCS.PHASECHK.TRANS64.TRYWAIT P0, [UR45+0x90], R2 ;  /* 0x00009002ff0075a7 */ /* 0x002e64000800112d */
[----:B-1----:R-:W-:Y:S05]  /*8a10*/  @!P0 BRA `(.L_x_75) ;  /* 0x0000004000348947 */ /* 0x002fea0003800000 */
.L_x_164:
[----:B------:R-:W2:Y:S01]  /*8a20*/  LDS.128 R4, [UR45+0xd0] ;  /* 0x0000d02dff047984 */ /* 0x000ea20008000c00 */
[----:B------:R-:W-:Y:S01]  /*8a30*/  UIADD3 UR4, UPT, UPT, UR45, 0x98, URZ ;  /* 0x000000982d047890 */ /* 0x000fe2000fffe0ff */
[----:B-1----:R-:W-:Y:S01]  /*8a40*/  IMAD R2, R22, 0x4, R1 ;  /* 0x0000000416027824 */ /* 0x002fe200078e0201 */
[----:B------:R-:W-:Y:S01]  /*8a50*/  UISETP.GE.AND UP0, UPT, UR54, 0x1, UPT ;  /* 0x000000013600788c */ /* 0x000fe2000bf06270 */
[----:B------:R-:W-:Y:S01]  /*8a60*/  @!PT LDS RZ, [RZ] ;  /* 0x00000000fffff984 */ /* 0x000fe20000000800 */
[----:B------:R-:W-:Y:S01]  /*8a70*/  @!PT LDS RZ, [RZ] ;  /* 0x00000000fffff984 */ /* 0x000fe20000000800 */
[----:B------:R-:W-:Y:S01]  /*8a80*/  @!PT LDS RZ, [RZ] ;  /* 0x00000000fffff984 */ /* 0x000fe20000000800 */
[----:B------:R-:W-:Y:S01]  /*8a90*/  @!PT LDS RZ, [RZ] ;  /* 0x00000000fffff984 */ /* 0x000fe20000000800 */
[----:B------:R1:W-:Y:S06]  /*8aa0*/  MEMBAR.ALL.CTA ;  /* 0x0000000000007992 */ /* 0x0003ec0000008000 */
[----:B-1----:R-:W1:Y:S01]  /*8ab0*/  FENCE.VIEW.ASYNC.S ;  /* 0x00000000000073c6 */ /* 0x002e620000000000 */
[----:B------:R-:W-:Y:S09]  /*8ac0*/  UPRMT UR4, URZ, 0x654, UR4 ;  /* 0x00000654ff047896 */ /* 0x000ff20008000004 */
[----:B-1----:R-:W-:Y:S01]  /*8ad0*/  SYNCS.ARRIVE.TRANS64.RED.A1T0 RZ, [UR4], RZ ;  /* 0x000000ffffff79a7 */ /* 0x002fe20008100404 */
[----:B------:R-:W5:Y:S01]  /*8ae0*/  LDL R2, [R2] ;  /* 0x0000000002027983 */ /* 0x000f620000100800 */
[----:B--2---:R-:W-:Y:S11]  /*8af0*/  LOP3.LUT P0, RZ, R6, 0x1, RZ, 0xc0, !PT ;  /* 0x0000000106ff7812 */ /* 0x004ff6000780c0ff */
[----:B------:R-:W-:Y:S02]  /*8b00*/  @!UPT UIADD3 URZ, UPT, UPT, URZ, URZ, URZ ;  /* 0x000000fffffff290 */ /* 0x000fe4000fffe0ff */
[----:B------:R-:W-:Y:S01]  /*8b10*/  VOTEU.ANY UP1, P0 ;  /* 0x0000000000ff7886 */ /* 0x000fe20000020100 */
[----:B------:R-:W-:Y:S01]  /*8b20*/  PLOP3.LUT P0, PT, PT, PT, UP1, 0x80, 0x8 ;  /* 0x000000000008781c */ /* 0x000fe20003f0f018 */
[----:B------:R-:W-:Y:S11]  /*8b30*/  UP2UR UR61, UPR, URZ, 0x2 ;  /* 0x00000002ff3d7883 */ /* 0x000ff60008000000 */
[----:B------:R-:W-:Y:S01]  /*8b40*/  @!UPT UIADD3 URZ, UPT, UPT, URZ, URZ, URZ ;  /* 0x000000fffffff290 */ /* 0x000fe2000fffe0ff */
[----:B------:R-:W-:Y:S02]  /*8b50*/  @P0 MOV R3, R4 ;  /* 0x0000000400030202 */ /* 0x000fe40000000f00 */
[----:B------:R-:W-:Y:S02]  /*8b60*/  @P0 LOP3.LUT R0, R5, 0xffff, RZ, 0xc0, !PT ;  /* 0x0000ffff05000812 */ /* 0x000fe400078ec0ff */
[----:B------:R-:W-:Y:S02]  /*8b70*/  @P0 R2UR UR5, R3 ;  /* 0x00000000030502ca */ /* 0x000fe400000e0000 */
[----:B------:R-:W-:Y:S11]  /*8b80*/  @P0 R2UR UR4, R0 ;  /* 0x00000000000402ca */ /* 0x000ff600000e0000 */
[----:B------:R-:W-:Y:S02]  /*8b90*/  @UP1 UMOV UR37, UR5 ;  /* 0x0000000500251c82 */ /* 0x000fe40008000000 */
[----:B------:R-:W-:Y:S01]  /*8ba0*/  @UP1 UMOV UR36, UR4 ;  /* 0x0000000400241c82 */ /* 0x000fe20008000000 */
[----:B------:R-:W-:Y:S05]  /*8bb0*/  BRA.U !UP0, `(.L_x_76) ;  /* 0x0000000108cc7547 */ /* 0x000fea000b800000 */
[----:B------:R-:W1:Y:S01]  /*8bc0*/  LDCU UR9, c[0x0][0xb20] ;  /* 0x00016400ff0977ac */ /* 0x000e620008000800 */
[----:B------:R-:W-:Y:S02]  /*8bd0*/  UIMAD.WIDE.U32 UR4, UR55, UR59, URZ ;  /* 0x0000003b370472a5 */ /* 0x000fe4000f8e00ff */
[----:B------:R-:W-:Y:S02]  /*8be0*/  UIMAD.WIDE.U32 UR6, UR60, UR56, URZ ;  /* 0x000000383c0672a5 */ /* 0x000fe4000f8e00ff */
[----:B------:R-:W-:Y:S02]  /*8bf0*/  UIMAD.WIDE.U32 UR10, UR36, UR59, URZ ;  /* 0x0000003b240a72a5 */ /* 0x000fe4000f8e00ff */
[----:B------:R-:W-:Y:S02]  /*8c00*/  UISETP.NE.AND UP0, UPT, UR58, 0x1, UPT ;  /* 0x000000013a00788c */ /* 0x000fe4000bf05270 */
[----:B------:R-:W-:Y:S02]  /*8c10*/  UISETP.NE.AND UP1, UPT, UR39, 0x1, UPT ;  /* 0x000000012700788c */ /* 0x000fe4000bf25270 */
[----:B------:R-:W-:Y:S02]  /*8c20*/  UISETP.NE.AND UP2, UPT, UR54, 0x1, UPT ;  /* 0x000000013600788c */ /* 0x000fe4000bf45270 */
[----:B------:R-:W-:Y:S01]  /*8c30*/  UIMAD.WIDE.U32 UR12, UR37, UR56, URZ ;  /* 0x00000038250c72a5 */ /* 0x000fe2000f8e00ff */
[----:B------:R-:W-:Y:S01]  /*8c40*/  UMOV UR4, UR5 ;  /* 0x0000000500047c82 */ /* 0x000fe20008000000 */
[----:B------:R-:W-:Y:S01]  /*8c50*/  UMOV UR6, UR11 ;  /* 0x0000000b00067c82 */ /* 0x000fe20008000000 */
[----:B-1----:R-:W-:Y:S03]  /*8c60*/  USHF.R.U32.HI UR8, URZ, UR9, UR4 ;  /* 0x00000009ff087299 */ /* 0x002fe60008011604 */
[----:B------:R-:W-:Y:S02]  /*8c70*/  UMOV UR4, UR7 ;  /* 0x0000000700047c82 */ /* 0x000fe40008000000 */
[----:B------:R-:W-:Y:S02]  /*8c80*/  USHF.R.U32.HI UR5, URZ, UR57, UR4 ;  /* 0x00000039ff057299 */ /* 0x000fe40008011604 */
[----:B------:R-:W-:Y:S02]  /*8c90*/  USEL UR4, UR55, UR8, !UP0 ;  /* 0x0000000837047287 */ /* 0x000fe4000c000000 */
[----:B------:R-:W-:Y:S02]  /*8ca0*/  USHF.R.U32.HI UR8, URZ, UR9, UR6 ;  /* 0x00000009ff087299 */ /* 0x000fe40008011606 */
[----:B------:R-:W-:Y:S02]  /*8cb0*/  UIMAD.WIDE.U32 UR6, UR4, UR46, URZ ;  /* 0x0000002e040672a5 */ /* 0x000fe4000f8e00ff */
[----:B------:R-:W-:Y:S02]  /*8cc0*/  USEL UR9, UR60, UR5, !UP1 ;  /* 0x000000053c097287 */ /* 0x000fe4000c800000 */
[----:B------:R-:W-:Y:S02]  /*8cd0*/  USEL UR8, UR36, UR8, !UP0 ;  /* 0x0000000824087287 */ /* 0x000fe4000c000000 */
[----:B------:R-:W-:Y:S01]  /*8ce0*/  UIMAD.WIDE.U32 UR10, UR9, UR46, URZ ;  /* 0x0000002e090a72a5 */ /* 0x000fe2000f8e00ff */
[----:B------:R-:W-:Y:S01]  /*8cf0*/  UMOV UR6, UR7 ;  /* 0x0000000700067c82 */ /* 0x000fe20008000000 */
[----:B------:R-:W-:Y:S01]  /*8d00*/  UMOV UR5, UR13 ;  /* 0x0000000d00057c82 */ /* 0x000fe20008000000 */
[----:B------:R-:W-:Y:S02]  /*8d10*/  @UP2 USHF.R.U32.HI UR4, URZ, UR47, UR6 ;  /* 0x0000002fff042299 */ /* 0x000fe40008011606 */
[----:B------:R-:W-:Y:S02]  /*8d20*/  USHF.R.U32.HI UR5, URZ, UR57, UR5 ;  /* 0x00000039ff057299 */ /* 0x000fe40008011605 */
[----:B------:R-:W-:Y:S02]  /*8d30*/  UIMAD UR4, UR54, UR4, URZ ;  /* 0x00000004360472a4 */ /* 0x000fe4000f8e02ff */
[----:B------:R-:W-:Y:S02]  /*8d40*/  USEL UR5, UR37, UR5, !UP1 ;  /* 0x0000000525057287 */ /* 0x000fe4000c800000 */
[----:B------:R-:W-:Y:S01]  /*8d50*/  UISETP.GE.AND UP0, UPT, UR8, UR4, UPT ;  /* 0x000000040800728c */ /* 0x000fe2000bf06270 */
[----:B------:R-:W-:Y:S01]  /*8d60*/  UMOV UR6, UR11 ;  /* 0x0000000b00067c82 */ /* 0x000fe20008000000 */
[----:B------:R-:W-:Y:S02]  /*8d70*/  UIMAD.WIDE.U32 UR10, UR8, UR46, URZ ;  /* 0x0000002e080a72a5 */ /* 0x000fe4000f8e00ff */
[----:B------:R-:W-:Y:S04]  /*8d80*/  @UP2 USHF.R.U32.HI UR9, URZ, UR47, UR6 ;  /* 0x0000002fff092299 */ /* 0x000fe80008011606 */
[----:B------:R-:W-:Y:S01]  /*8d90*/  UIMAD UR6, UR54, UR9, URZ ;  /* 0x00000009360672a4 */ /* 0x000fe2000f8e02ff */
[----:B------:R-:W-:Y:S03]  /*8da0*/  UMOV UR4, UR11 ;  /* 0x0000000b00047c82 */ /* 0x000fe60008000000 */
[----:B------:R-:W-:Y:S02]  /*8db0*/  UISETP.GE.OR UP0, UPT, UR5, UR6, UP0 ;  /* 0x000000060500728c */ /* 0x000fe40008706670 */
[----:B------:R-:W-:Y:S02]  /*8dc0*/  USHF.R.U32.HI UR4, URZ, UR47, UR4 ;  /* 0x0000002fff047299 */ /* 0x000fe40008011604 */
[----:B------:R-:W-:Y:S02]  /*8dd0*/  UIMAD.WIDE.U32 UR6, UR5, UR46, URZ ;  /* 0x0000002e050672a5 */ /* 0x000fe4000f8e00ff */
[----:B------:R-:W-:Y:S02]  /*8de0*/  USEL UR11, UR8, UR4, !UP2 ;  /* 0x00000004080b7287 */ /* 0x000fe4000d000000 */
[----:B------:R-:W-:Y:S02]  /*8df0*/  UIADD3 UR6, UPT, UPT, -UR5, URZ, URZ ;  /* 0x000000ff05067290 */ /* 0x000fe4000fffe1ff */
[----:B------:R-:W-:Y:S02]  /*8e00*/  UIADD3 UR10, UPT, UPT, -UR11, URZ, URZ ;  /* 0x000000ff0b0a7290 */ /* 0x000fe4000fffe1ff */
[----:B------:R-:W-:Y:S02]  /*8e10*/  UIMAD UR6, UR39, UR6, UR37 ;  /* 0x00000006270672a4 */ /* 0x000fe4000f8e0225 */
[----:B------:R-:W-:Y:S01]  /*8e20*/  UIMAD UR10, UR54, UR10, UR8 ;  /* 0x0000000a360a72a4 */ /* 0x000fe2000f8e0208 */
[----:B------:R-:W-:Y:S01]  /*8e30*/  @!UP0 UMOV UR4, UR7 ;  /* 0x0000000700048c82 */ /* 0x000fe20008000000 */
[----:B------:R-:W-:Y:S02]  /*8e40*/  UIADD3 UR7, UPT, UPT, -UR8, URZ, URZ ;  /* 0x000000ff08077290 */ /* 0x000fe4000fffe1ff */
[----:B------:R-:W-:Y:S04]  /*8e50*/  @!UP0 USHF.R.U32.HI UR4, URZ, UR47, UR4 ;  /* 0x0000002fff048299 */ /* 0x000fe80008011604 */
[----:B------:R-:W-:Y:S04]  /*8e60*/  @!UP0 USEL UR4, UR5, UR4, !UP2 ;  /* 0x0000000405048287 */ /* 0x000fe8000d000000 */
[----:B------:R-:W-:Y:S02]  /*8e70*/  @!UP0 UIMAD UR9, UR9, UR10, UR4 ;  /* 0x0000000a090982a4 */ /* 0x000fe4000f8e0204 */
[----:B------:R-:W-:Y:S02]  /*8e80*/  @!UP0 UIADD3 UR10, UPT, UPT, UR11, -UR4, URZ ;  /* 0x800000040b0a8290 */ /* 0x000fe4000fffe0ff */
[----:B------:R-:W-:Y:S02]  /*8e90*/  UIMAD UR4, UR58, UR7, UR36 ;  /* 0x000000073a0472a4 */ /* 0x000fe4000f8e0224 */
[----:B------:R-:W-:Y:S03]  /*8ea0*/  @!UP0 UIMAD UR8, UR10, UR54, UR5 ;  /* 0x000000360a0882a4 */ /* 0x000fe6000f8e0205 */
[----:B------:R-:W-:Y:S02]  /*8eb0*/  @!UP0 UMOV UR5, UR9 ;  /* 0x0000000900058c82 */ /* 0x000fe40008000000 */
[----:B------:R-:W-:Y:S02]  /*8ec0*/  UIMAD UR37, UR5, UR39, UR6 ;  /* 0x00000027052572a4 */ /* 0x000fe4000f8e0206 */
[----:B------:R-:W-:Y:S11]  /*8ed0*/  UIMAD UR36, UR8, UR58, UR4 ;  /* 0x0000003a082472a4 */ /* 0x000ff6000f8e0204 */
[----:B------:R-:W-:Y:S01]  /*8ee0*/  @!UPT UIADD3 URZ, UPT, UPT, URZ, URZ, URZ ;  /* 0x000000fffffff290 */ /* 0x000fe2000fffe0ff */
.L_x_76:
[----:B------:R-:W-:Y:S01]  /*8ef0*/  UISETP.NE.AND UP0, UPT, UR38, 0x1, UPT ;  /* 0x000000012600788c */ /* 0x000fe2000bf05270 */
[----:B------:R-:W-:Y:S01]  /*8f00*/  @P0 SHF.R.U32.HI R4, RZ, 0x10, R5 ;  /* 0x00000010ff040819 */ /* 0x000fe20000011605 */
[----:B------:R-:W-:Y:S01]  /*8f10*/  USHF.L.U32 UR41, UR21, 0x7, URZ ;  /* 0x0000000715297899 */ /* 0x000fe200080006ff */
[----:B------:R-:W-:Y:S02]  /*8f20*/  BSSY.RECONVERGENT B6, `(.L_x_77) ;  /* 0x0000034000067945 */ /* 0x000fe40003800200 */
[----:B------:R-:W-:Y:S02]  /*8f30*/  @P0 R2UR UR62, R4 ;  /* 0x00000000043e02ca */ /* 0x000fe400000e0000 */
[----:B------:R-:W-:Y:S04]  /*8f40*/  LOP3.LUT P0, RZ, R69, 0x3f0, RZ, 0xc0, !PT ;  /* 0x000003f045ff7812 */ /* 0x000fe8000780c0ff */
[----:B------:R-:W1:Y:S01]  /*8f50*/  @!UP0 LDCU.128 UR12, c[0x0][0xb10] ;  /* 0x00016200ff0c87ac */ /* 0x000e620008000c00 */
[----:B------:R-:W2:Y:S01]  /*8f60*/  @!UP0 LDCU UR5, c[0x0][0xb0c] ;  /* 0x00016180ff0587ac */ /* 0x000ea20008000800 */
[----:B------:R-:W3:Y:S01]  /*8f70*/  @!UP0 LDCU UR10, c[0x0][0xb20] ;  /* 0x00016400ff0a87ac */ /* 0x000ee20008000800 */
[----:B-1----:R-:W-:Y:S02]  /*8f80*/  UIMAD.WIDE.U32 UR8, UR37, UR12, URZ ;  /* 0x0000000c250872a5 */ /* 0x002fe4000f8e00ff */
[----:B------:R-:W-:Y:S02]  /*8f90*/  UIMAD.WIDE.U32 UR6, UR36, UR15, URZ ;  /* 0x0000000f240672a5 */ /* 0x000fe4000f8e00ff */
[----:B------:R-:W-:Y:S03]  /*8fa0*/  @!UP0 UISETP.NE.AND UP1, UPT, UR14, 0x1, UPT ;  /* 0x000000010e00888c */ /* 0x000fe6000bf25270 */
[----:B------:R-:W-:Y:S01]  /*8fb0*/  @!UP0 UMOV UR4, UR9 ;  /* 0x0000000900048c82 */ /* 0x000fe20008000000 */
[----:B--2---:R-:W-:Y:S02]  /*8fc0*/  @!UP0 UISETP.NE.AND UP2, UPT, UR5, 0x1, UPT ;  /* 0x000000010500888c */ /* 0x004fe4000bf45270 */
[----:B------:R-:W-:Y:S01]  /*8fd0*/  @!UP0 USHF.R.U32.HI UR4, URZ, UR13, UR4 ;  /* 0x0000000dff048299 */ /* 0x000fe20008011604 */
[----:B------:R-:W-:Y:S02]  /*8fe0*/  @!UP0 UMOV UR6, UR7 ;  /* 0x0000000700068c82 */ /* 0x000fe40008000000 */
[----:B---3--:R-:W-:Y:S02]  /*8ff0*/  @!UP0 USHF.R.U32.HI UR6, URZ, UR10, UR6 ;  /* 0x0000000aff068299 */ /* 0x008fe40008011606 */
[----:B------:R-:W-:Y:S02]  /*9000*/  @!UP0 USEL UR7, UR37, UR4, !UP2 ;  /* 0x0000000425078287 */ /* 0x000fe4000d000000 */
[----:B------:R-:W-:Y:S04]  /*9010*/  @!UP0 USEL UR6, UR36, UR6, !UP1 ;  /* 0x0000000624068287 */ /* 0x000fe8000c800000 */
[----:B------:R-:W-:Y:S02]  /*9020*/  @!UP0 UIADD3 UR4, UPT, UPT, -UR7, UR6, URZ ;  /* 0x0000000607048290 */ /* 0x000fe4000fffe1ff */
[----:B------:R-:W-:Y:S02]  /*9030*/  @!UP0 UIADD3 UR6, UPT, UPT, UR7, -UR6, URZ ;  /* 0x8000000607068290 */ /* 0x000fe4000fffe0ff */
[----:B------:R-:W-:Y:S02]  /*9040*/  @!UP0 UIMAD UR37, UR4, UR5, UR37 ;  /* 0x00000005042582a4 */ /* 0x000fe4000f8e0225 */
[----:B------:R-:W-:Y:S01]  /*9050*/  @!UP0 UIMAD UR36, UR6, UR14, UR36 ;  /* 0x0000000e062482a4 */ /* 0x000fe2000f8e0224 */
[----:B------:R-:W-:Y:S11]  /*9060*/  @!P0 BRA `(.L_x_78) ;  /* 0x00000000007c8947 */ /* 0x000ff60003800000 */
[----:B------:R-:W1:Y:S01]  /*9070*/  LDCU.64 UR8, c[0x4][0x80] ;  /* 0x01001000ff0877ac */ /* 0x000e620008000a00 */
[----:B------:R-:W-:Y:S01]  /*9080*/  MOV R16, 0x0 ;  /* 0x0000000000107802 */ /* 0x000fe20000000f00 */
[----:B------:R-:W-:Y:S02]  /*9090*/  HFMA2 R12, -RZ, RZ, 0, 5.9604644775390625e-08 ;  /* 0x00000001ff0c7431 */ /* 0x000fe400000001ff */
[----:B------:R-:W-:Y:S01]  /*90a0*/  IMAD.MOV.U32 R8, RZ, RZ, 0x70 ;  /* 0x00000070ff087424 */ /* 0x000fe200078e00ff */
[----:B------:R2:W3:Y:S01]  /*90b0*/  LDC.64 R14, c[0x4][R16] ;  /* 0x01000000100e7b82 */ /* 0x0004e20000000a00 */
[----:B------:R-:W4:Y:S01]  /*90c0*/  LDCU.64 UR6, c[0x4][0x88] ;  /* 0x01001100ff0677ac */ /* 0x000f220008000a00 */
[----:B------:R-:W-:Y:S01]  /*90d0*/  IMAD.MOV.U32 R13, RZ, RZ, RZ ;  /* 0x000000ffff0d7224 */ /* 0x000fe200078e00ff */
[----:B------:R-:W2:Y:S01]  /*90e0*/  LDCU.64 UR4, c[0x4][0x8] ;  /* 0x01000100ff0477ac */ /* 0x000ea20008000a00 */
[----:B-1----:R-:W-:Y:S01]  /*90f0*/  MOV R5, UR9 ;  /* 0x0000000900057c02 */ /* 0x002fe20008000f00 */
[----:B------:R-:W-:Y:S01]  /*9100*/  IMAD.U32 R4, RZ, RZ, UR8 ;  /* 0x00000008ff047e24 */ /* 0x000fe2000f8e00ff */
[----:B----4-:R-:W-:Y:S01]  /*9110*/  MOV R7, UR7 ;  /* 0x0000000700077c02 */ /* 0x010fe20008000f00 */
[----:B------:R-:W-:Y:S01]  /*9120*/  IMAD.U32 R6, RZ, RZ, UR6 ;  /* 0x00000006ff067e24 */ /* 0x000fe2000f8e00ff */
[----:B--2---:R-:W-:Y:S01]  /*9130*/  MOV R11, UR5 ;  /* 0x00000005000b7c02 */ /* 0x004fe20008000f00 */
[----:B------:R-:W-:Y:S02]  /*9140*/  IMAD.U32 R10, RZ, RZ, UR4 ;  /* 0x00000004ff0a7e24 */ /* 0x000fe4000f8e00ff */
[----:B------:R-:W-:Y:S07]  /*9150*/  LEPC R20, `(.L_x_79) ;  /* 0x000000001014794e */ /* 0x000fee0000000000 */
[----:B---3-5:R-:W-:Y:S05]  /*9160*/  CALL.ABS.NOINC R14 ;  /* 0x000000000e007343 */ /* 0x028fea0003c00000 */
.L_x_79:
[----:B------:R-:W1:Y:S01]  /*9170*/  LDCU.64 UR8, c[0x4][0x80] ;  /* 0x01001000ff0877ac */ /* 0x000e620008000a00 */
[----:B------:R-:W2:Y:S01]  /*9180*/  LDC.64 R16, c[0x4][R16] ;  /* 0x0100000010107b82 */ /* 0x000ea20000000a00 */
[----:B------:R-:W-:Y:S02]  /*9190*/  HFMA2 R12, -RZ, RZ, 0, 5.9604644775390625e-08 ;  /* 0x00000001ff0c7431 */ /* 0x000fe400000001ff */
[----:B------:R-:W-:Y:S02]  /*91a0*/  IMAD.MOV.U32 R8, RZ, RZ, 0x70 ;  /* 0x00000070ff087424 */ /* 0x000fe400078e00ff */
[----:B------:R-:W-:Y:S01]  /*91b0*/  IMAD.MOV.U32 R13, RZ, RZ, RZ ;  /* 0x000000ffff0d7224 */ /* 0x000fe200078e00ff */
[----:B------:R-:W3:Y:S01]  /*91c0*/  LDCU.64 UR6, c[0x4][0x88] ;  /* 0x01001100ff0677ac */ /* 0x000ee20008000a00 */
[----:B------:R-:W4:Y:S01]  /*91d0*/  LDCU.64 UR4, c[0x4][0x8] ;  /* 0x01000100ff0477ac */ /* 0x000f220008000a00 */
[----:B-1----:R-:W-:Y:S02]  /*91e0*/  MOV R4, UR8 ;  /* 0x0000000800047c02 */ /* 0x002fe40008000f00 */
[----:B------:R-:W-:Y:S02]  /*91f0*/  MOV R5, UR9 ;  /* 0x0000000900057c02 */ /* 0x000fe40008000f00 */
[----:B---3--:R-:W-:Y:S01]  /*9200*/  MOV R7, UR7 ;  /* 0x0000000700077c02 */ /* 0x008fe20008000f00 */
[----:B------:R-:W-:Y:S01]  /*9210*/  IMAD.U32 R6, RZ, RZ, UR6 ;  /* 0x00000006ff067e24 */ /* 0x000fe2000f8e00ff */
[----:B----4-:R-:W-:Y:S01]  /*9220*/  MOV R11, UR5 ;  /* 0x00000005000b7c02 */ /* 0x010fe20008000f00 */
[----:B------:R-:W-:Y:S02]  /*9230*/  IMAD.U32 R10, RZ, RZ, UR4 ;  /* 0x00000004ff0a7e24 */ /* 0x000fe4000f8e00ff */
[----:B------:R-:W-:Y:S07]  /*9240*/  LEPC R20, `(.L_x_78) ;  /* 0x000000001014794e */ /* 0x000fee0000000000 */
[----:B--2---:R-:W-:Y:S05]  /*9250*/  CALL.ABS.NOINC R16 ;  /* 0x0000000010007343 */ /* 0x004fea0003c00000 */
.L_x_78:
[----:B------:R-:W-:Y:S05]  /*9260*/  BSYNC.RECONVERGENT B6 ;  /* 0x0000000000067941 */ /* 0x000fea0003800200 */
.L_x_77:
[----:B------:R-:W-:Y:S01]  /*9270*/  R2UR UR5, R62 ;  /* 0x000000003e0572ca */ /* 0x000fe200000e0000 */
[----:B------:R-:W-:Y:S01]  /*9280*/  UISETP.NE.AND UP2, UPT, UR63, URZ, UPT ;  /* 0x000000ff3f00728c */ /* 0x000fe2000bf45270 */
[----:B------:R-:W-:Y:S02]  /*9290*/  R2UR UR4, R61 ;  /* 0x000000003d0472ca */ /* 0x000fe400000e0000 */
[----:B------:R-:W-:Y:S02]  /*92a0*/  ISETP.NE.U32.AND P4, PT, R50, RZ, PT ;  /* 0x000000ff3200720c */ /* 0x000fe40003f85070 */
[----:B------:R-:W-:Y:S02]  /*92b0*/  ISETP.NE.U32.AND P2, PT, RZ, UR52, PT ;  /* 0x00000034ff007c0c */ /* 0x000fe4000bf45070 */
[----:B------:R-:W-:Y:S02]  /*92c0*/  PLOP3.LUT P1, PT, PT, PT, UP2, 0x80, 0x8 ;  /* 0x000000000008781c */ /* 0x000fe40003f2f028 */
[----:B------:R-:W-:Y:S02]  /*92d0*/  ISETP.NE.AND.EX P4, PT, R51, RZ, PT, P4 ;  /* 0x000000ff3300720c */ /* 0x000fe40003f85340 */
[----:B------:R-:W-:Y:S01]  /*92e0*/  ISETP.NE.AND.EX P2, PT, RZ, UR53, PT, P2 ;  /* 0x00000035ff007c0c */ /* 0x000fe2000bf45320 */
[----:B------:R-:W-:Y:S04]  /*92f0*/  UISETP.NE.U32.AND UP0, UPT, UR5, URZ, UPT ;  /* 0x000000ff0500728c */ /* 0x000fe8000bf05070 */
[----:B------:R-:W-:Y:S02]  /*9300*/  UISETP.NE.AND.EX UP1, UPT, UR4, URZ, UPT, UP0 ;  /* 0x000000ff0400728c */ /* 0x000fe4000bf25300 */
[----:B------:R-:W-:Y:S02]  /*9310*/  UPLOP3.LUT UP0, UPT, UPT, UPT, UPT, 0x40, 0x4 ;  /* 0x000000000004789c */ /* 0x000fe40003f0e870 */
[----:B------:R-:W-:Y:S06]  /*9320*/  @UP2 UPLOP3.LUT UP0, UPT, UPT, UPT, UP1, 0x80, 0x8 ;  /* 0x000000000008289c */ /* 0x000fec0003f0f010 */
[----:B------:R-:W-:Y:S01]  /*9330*/  PLOP3.LUT P0, PT, PT, PT, UP0, 0x80, 0x8 ;  /* 0x000000000008781c */ /* 0x000fe20003f0f008 */
[----:B------:R-:W-:Y:S01]  /*9340*/  @!UPT UIADD3 URZ, UPT, UPT, URZ, URZ, URZ ;  /* 0x000000fffffff290 */ /* 0x000fe2000fffe0ff */
[----:B------:R-:W-:Y:S11]  /*9350*/  BRA.U !UP1, `(.L_x_80) ;  /* 0x0000000109407547 */ /* 0x000ff6000b800000 */
[----:B------:R-:W-:Y:S01]  /*9360*/  UISETP.NE.U32.AND UP0, UPT, UR52, URZ, UPT ;  /* 0x000000ff3400728c */ /* 0x000fe2000bf05070 */
[----:B------:R-:W-:Y:S01]  /*9370*/  R2UR UR6, R62 ;  /* 0x000000003e0672ca */ /* 0x000fe200000e0000 */
[----:B------:R-:W1:Y:S01]  /*9380*/  LDCU.64 UR8, c[0x0][0x358] ;  /* 0x00006b00ff0877ac */ /* 0x000e620008000a00 */
[----:B------:R-:W-:Y:S02]  /*9390*/  HFMA2 R59, -RZ, RZ, 0, 5.9604644775390625e-08 ;  /* 0x00000001ff3b7431 */ /* 0x000fe400000001ff */
[----:B------:R-:W-:Y:S01]  /*93a0*/  IMAD.MOV.U32 R0, RZ, RZ, 0x1 ;  /* 0x00000001ff007424 */ /* 0x000fe200078e00ff */
[----:B------:R-:W-:Y:S06]  /*93b0*/  UISETP.NE.AND.EX UP0, UPT, UR53, URZ, UPT, UP0 ;  /* 0x000000ff3500728c */ /* 0x000fec000bf05300 */
[----:B------:R-:W-:Y:S05]  /*93c0*/  PLOP3.LUT P3, PT, PT, PT, UP0, 0x80, 0x8 ;  /* 0x000000000008781c */ /* 0x000fea0003f6f008 */
[----:B------:R-:W2:Y:S01]  /*93d0*/  @UP0 LDCU.64 UR4, c[0x0][0x888] ;  /* 0x00011100ff0407ac */ /* 0x000ea20008000a00 */
[----:B------:R-:W-:Y:S07]  /*93e0*/  @UP0 UIMAD UR6, UR50, UR6, URZ ;  /* 0x00000006320602a4 */ /* 0x000fee000f8e02ff */
[----:B------:R-:W-:Y:S01]  /*93f0*/  @!P3 PRMT R59, R0, 0x7610, R59 ;  /* 0x00007610003bb816 */ /* 0x000fe2000000003b */
[----:B--2---:R-:W-:Y:S06]  /*9400*/  @UP0 UIMAD.WIDE UR4, UR6, 0x4, UR4 ;  /* 0x00000004060408a5 */ /* 0x004fec000f8e0204 */
[----:B------:R-:W-:Y:S02]  /*9410*/  IMAD.U32 R4, RZ, RZ, UR4 ;  /* 0x00000004ff047e24 */ /* 0x000fe4000f8e00ff */
[----:B------:R-:W-:Y:S03]  /*9420*/  IMAD.U32 R5, RZ, RZ, UR5 ;  /* 0x00000005ff057e24 */ /* 0x000fe6000f8e00ff */
[----:B------:R-:W2:Y:S02]  /*9430*/  @!UP0 LDCU UR4, c[0x0][0x880] ;  /* 0x00011000ff0487ac */ /* 0x000ea40008000800 */
[----:B-1---5:R1:W5:Y:S02]  /*9440*/  @P3 LDG.E R27, desc[UR8][R4.64] ;  /* 0x00000008041b3981 */ /* 0x022364000c1e1900 */
[----:B-12---:R-:W-:Y:S02]  /*9450*/  @!P3 MOV R27, UR4 ;  /* 0x00000004001bbc02 */ /* 0x006fe40008000f00 */
.L_x_80:
[----:B------:R-:W-:Y:S05]  /*9460*/  @!P4 BRA `(.L_x_81) ;  /* 0x000000000024c947 */ /* 0x000fea0003800000 */
[----:B------:R-:W-:Y:S01]  /*9470*/  ISETP.NE.U32.AND P3, PT, R48, RZ, PT ;  /* 0x000000ff3000720c */ /* 0x000fe20003f65070 */
[----:B------:R-:W1:Y:S03]  /*9480*/  LDCU.64 UR4, c[0x0][0x358] ;  /* 0x00006b00ff0477ac */ /* 0x000e660008000a00 */
[----:B------:R-:W-:Y:S11]  /*9490*/  ISETP.NE.AND.EX P3, PT, R49, RZ, PT, P3 ;  /* 0x000000ff3100720c */ /* 0x000ff60003f65330 */
[----:B------:R-:W-:Y:S02]  /*94a0*/  @!UPT UIADD3 URZ, UPT, UPT, URZ, URZ, URZ ;  /* 0x000000fffffff290 */ /* 0x000fe4000fffe0ff */
[----:B------:R-:W2:Y:S01]  /*94b0*/  @P3 LDC.64 R4, c[0x0][0x8a8] ;  /* 0x00022a00ff043b82 */ /* 0x000ea20000000a00 */
[----:B------:R-:W-:Y:S04]  /*94c0*/  @P3 IMAD R0, R50, UR50, RZ ;  /* 0x0000003232003c24 */ /* 0x000fe8000f8e02ff */
[----:B--2---:R-:W-:Y:S05]  /*94d0*/  @P3 IMAD.WIDE R4, R0, 0x4, R4 ;  /* 0x0000000400043825 */ /* 0x004fea00078e0204 */
[----:B-1---5:R1:W5:Y:S02]  /*94e0*/  @P3 LDG.E R24, desc[UR4][R4.64] ;  /* 0x0000000404183981 */ /* 0x022364000c1e1900 */
[----:B-1----:R-:W2:Y:S02]  /*94f0*/  @!P3 LDC R24, c[0x0][0x8a0] ;  /* 0x00022800ff18bb82 */ /* 0x002ea40000000800 */
.L_x_81:
[----:B-----5:R-:W-:Y:S01]  /*9500*/  FSETP.NEU.AND P4, PT, R27, RZ, PT ;  /* 0x000000ff1b00720b */ /* 0x020fe20003f8d000 */
[----:B------:R-:W-:Y:S01]  /*9510*/  USHF.L.U32 UR8, UR49, 0x6, URZ ;  /* 0x0000000631087899 */ /* 0x000fe200080006ff */
[----:B------:R-:W-:Y:S01]  /*9520*/  SEL R4, RZ, 0xffffffff, P2 ;  /* 0xffffffffff047807 */ /* 0x000fe20001000000 */
[----:B------:R-:W-:Y:S01]  /*9530*/  IMAD.SHL.U32 R83, R57, 0x4, RZ ;  /* 0x0000000439537824 */ /* 0x000fe200078e00ff */
[----:B------:R-:W-:Y:S01]  /*9540*/  @P1 LOP3.LUT P2, RZ, R59, 0xff, RZ, 0xc0, !PT ;  /* 0x000000ff3bff1812 */ /* 0x000fe2000784c0ff */
[----:B------:R-:W-:Y:S01]  /*9550*/  BSSY B1, `(.L_x_82) ;  /* 0x0000055000017945 */ /* 0x000fe20003800000 */
[----:B------:R-:W-:Y:S01]  /*9560*/  @P1 SEL R0, RZ, 0xffffffff, P4 ;  /* 0xffffffffff001807 */ /* 0x000fe20002000000 */
[----:B------:R-:W-:Y:S01]  /*9570*/  IMAD.U32 R74, RZ, RZ, UR8 ;  /* 0x00000008ff4a7e24 */ /* 0x000fe2000f8e00ff */
[----:B------:R-:W-:Y:S01]  /*9580*/  LOP3.LUT R56, R56, 0x1, RZ, 0x3c, !PT ;  /* 0x0000000138387812 */ /* 0x000fe200078e3cff */
[----:B------:R-:W-:Y:S01]  /*9590*/  VIADD R78, R83, UR45 ;  /* 0x0000002d534e7c36 */ /* 0x000fe20008000000 */
[----:B------:R-:W-:Y:S01]  /*95a0*/  @P0 SEL R0, R4, R0, !P2 ;  /* 0x0000000004000207 */ /* 0x000fe20005000000 */
[----:B------:R-:W-:Y:S01]  /*95b0*/  IMAD.MOV.U32 R84, RZ, RZ, 0x1 ;  /* 0x00000001ff547424 */ /* 0x000fe200078e00ff */
[----:B------:R-:W-:Y:S01]  /*95c0*/  LEA R81, R22, UR45, 0x3 ;  /* 0x0000002d16517c11 */ /* 0x000fe2000f8e18ff */
[----:B------:R-:W-:Y:S01]  /*95d0*/  IMAD.IADD R25, R23, 0x1, R2 ;  /* 0x0000000117197824 */ /* 0x000fe200078e0202 */
[----:B------:R-:W-:Y:S01]  /*95e0*/  @P1 LOP3.LUT R0, R0, 0x1, RZ, 0xc0, !PT ;  /* 0x0000000100001812 */ /* 0x000fe200078ec0ff */
[----:B------:R-:W-:Y:S01]  /*95f0*/  IMAD.MOV.U32 R82, RZ, RZ, RZ ;  /* 0x000000ffff527224 */ /* 0x000fe200078e00ff */
[----:B------:R-:W-:Y:S02]  /*9600*/  R2UR UR4, R67 ;  /* 0x00000000430472ca */ /* 0x000fe400000e0000 */
[----:B------:R-:W-:Y:S02]  /*9610*/  CS2R R38, SRZ ;  /* 0x0000000000267805 */ /* 0x000fe4000001ff00 */
[----:B------:R-:W-:Y:S02]  /*9620*/  ISETP.NE.U32.OR P3, PT, R0, 0x1, !P1 ;  /* 0x000000010000780c */ /* 0x000fe40004f65470 */
[----:B------:R-:W-:Y:S02]  /*9630*/  CS2R R36, SRZ ;  /* 0x0000000000247805 */ /* 0x000fe4000001ff00 */
[----:B------:R-:W-:Y:S02]  /*9640*/  R2UR UR7, R66 ;  /* 0x00000000420772ca */ /* 0x000fe400000e0000 */
[----:B------:R-:W-:Y:S02]  /*9650*/  CS2R R34, SRZ ;  /* 0x0000000000227805 */ /* 0x000fe4000001ff00 */
[----:B------:R-:W-:Y:S02]  /*9660*/  R2UR UR10, R68 ;  /* 0x00000000440a72ca */ /* 0x000fe400000e0000 */
[----:B------:R-:W-:Y:S02]  /*9670*/  CS2R R32, SRZ ;  /* 0x0000000000207805 */ /* 0x000fe4000001ff00 */
[----:B------:R-:W-:Y:S02]  /*9680*/  R2UR UR6, R64 ;  /* 0x00000000400672ca */ /* 0x000fe400000e0000 */
[----:B------:R-:W-:Y:S02]  /*9690*/  CS2R R42, SRZ ;  /* 0x00000000002a7805 */ /* 0x000fe4000001ff00 */
[----:B------:R-:W-:Y:S02]  /*96a0*/  R2UR UR9, R65 ;  /* 0x00000000410972ca */ /* 0x000fe400000e0000 */
[----:B------:R-:W-:Y:S02]  /*96b0*/  CS2R R40, SRZ ;  /* 0x0000000000287805 */ /* 0x000fe4000001ff00 */
[----:B------:R-:W-:Y:S01]  /*96c0*/  R2UR UR11, R63 ;  /* 0x000000003f0b72ca */ /* 0x000fe200000e0000 */
[----:B------:R-:W-:Y:S01]  /*96d0*/  UIMAD.WIDE.U32 UR4, UR8, UR4, URZ ;  /* 0x00000004080472a5 */ /* 0x000fe2000f8e00ff */
[----:B------:R-:W-:Y:S02]  /*96e0*/  P2R R76, PR, RZ, 0x8 ;  /* 0x00000008ff4c7803 */ /* 0x000fe40000000000 */
[----:B------:R-:W-:Y:S02]  /*96f0*/  CS2R R46, SRZ ;  /* 0x00000000002e7805 */ /* 0x000fe4000001ff00 */
[----:B------:R-:W-:Y:S02]  /*9700*/  @P3 SHF.L.U32 R0, R56, 0x1f, RZ ;  /* 0x0000001f38003819 */ /* 0x000fe400000006ff */
[----:B------:R-:W-:Y:S02]  /*9710*/  CS2R R44, SRZ ;  /* 0x00000000002c7805 */ /* 0x000fe4000001ff00 */
[----:B------:R-:W-:Y:S01]  /*9720*/  LOP3.LUT P5, R75, R59, 0xff, RZ, 0xc0, !PT ;  /* 0x000000ff3b4b7812 */ /* 0x000fe200078ac0ff */
[----:B------:R-:W-:Y:S01]  /*9730*/  UISETP.NE.AND UP0, UPT, UR10, 0x1, UPT ;  /* 0x000000010a00788c */ /* 0x000fe2000bf05270 */
[----:B------:R1:W3:Y:S01]  /*9740*/  @P3 SYNCS.PHASECHK.TRANS64.TRYWAIT P1, [UR45+0x40], R0 ;  /* 0x00004000ff0035a7 */ /* 0x0002e2000802112d */
[----:B------:R-:W-:Y:S01]  /*9750*/  PLOP3.LUT P3, PT, PT, PT, UP1, 0x80, 0x8 ;  /* 0x000000000008781c */ /* 0x000fe20003f6f018 */
[----:B------:R-:W-:Y:S01]  /*9760*/  UMOV UR4, UR5 ;  /* 0x0000000500047c82 */ /* 0x000fe20008000000 */
[----:B------:R-:W-:Y:S01]  /*9770*/  SEL R3, RZ, 0xffffffff, P4 ;  /* 0xffffffffff037807 */ /* 0x000fe20002000000 */
[----:B------:R-:W-:Y:S01]  /*9780*/  USHF.R.U32.HI UR4, URZ, UR7, UR4 ;  /* 0x00000007ff047299 */ /* 0x000fe20008011604 */
[----:B------:R-:W-:Y:S01]  /*9790*/  ISETP.NE.AND P4, PT, R76, RZ, PT ;  /* 0x000000ff4c00720c */ /* 0x000fe20003f85270 */
[----:B------:R-:W-:Y:S02]  /*97a0*/  VIADD R79, R78, 0x400 ;  /* 0x000004004e4f7836 */ /* 0x000fe40000000000 */
[----:B------:R-:W-:Y:S01]  /*97b0*/  USEL UR4, UR8, UR4, !UP0 ;  /* 0x0000000408047287 */ /* 0x000fe2000c000000 */
[----:B------:R-:W-:Y:S01]  /*97c0*/  IMAD.IADD R77, R70, 0x1, R78 ;  /* 0x00000001464d7824 */ /* 0x000fe200078e024e */
[----:B------:R-:W-:Y:S02]  /*97d0*/  UISETP.NE.AND UP0, UPT, UR9, 0x1, UPT ;  /* 0x000000010900788c */ /* 0x000fe4000bf05270 */
[----:B------:R-:W-:Y:S02]  /*97e0*/  UIMAD.WIDE.U32 UR6, UR4, UR6, URZ ;  /* 0x00000006040672a5 */ /* 0x000fe4000f8e00ff */
[----:B------:R-:W-:Y:S01]  /*97f0*/  IMAD.U32 R73, RZ, RZ, UR4 ;  /* 0x00000004ff497e24 */ /* 0x000fe2000f8e00ff */
[----:B------:R-:W-:Y:S01]  /*9800*/  @P3 SEL R3, R4, R3, !P5 ;  /* 0x0000000304033207 */ /* 0x000fe20006800000 */
[----:B------:R-:W-:Y:S01]  /*9810*/  IMAD R5, RZ, RZ, -UR4 ;  /* 0x80000004ff057e24 */ /* 0x000fe2000f8e02ff */
[----:B------:R-:W-:Y:S01]  /*9820*/  PLOP3.LUT P2, PT, PT, PT, UP0, 0x80, 0x8 ;  /* 0x000000000008781c */ /* 0x000fe20003f4f008 */
[----:B------:R-:W-:Y:S01]  /*9830*/  IMAD.U32 R72, RZ, RZ, UR4 ;  /* 0x00000004ff487e24 */ /* 0x000fe2000f8e00ff */
[----:B------:R-:W-:Y:S01]  /*9840*/  UMOV UR5, UR7 ;  /* 0x0000000700057c82 */ /* 0x000fe20008000000 */
[----:B------:R-:W-:Y:S01]  /*9850*/  LOP3.LUT R3, R3, 0x1, RZ, 0xc0, !PT ;  /* 0x0000000103037812 */ /* 0x000fe200078ec0ff */
[----:B------:R-:W-:Y:S01]  /*9860*/  USHF.R.U32.HI UR5, URZ, UR11, UR5 ;  /* 0x0000000bff057299 */ /* 0x000fe20008011605 */
[----:B------:R-:W-:Y:S01]  /*9870*/  IMAD R74, R5, UR10, R74 ;  /* 0x0000000a054a7c24 */ /* 0x000fe2000f8e024a */
[----:B-1----:R-:W-:Y:S02]  /*9880*/  SHF.L.U32 R0, R55, 0x1f, RZ ;  /* 0x0000001f37007819 */ /* 0x002fe400000006ff */
[----:B------:R-:W-:Y:S02]  /*9890*/  ISETP.NE.U32.AND P6, PT, R3, 0x1, PT ;  /* 0x000000010300780c */ /* 0x000fe40003fc5070 */
[----:B------:R1:W4:Y:S01]  /*98a0*/  SYNCS.PHASECHK.TRANS64.TRYWAIT P0, [R81+URZ+0xa0], R0 ;  /* 0x0000a000510075a7 */ /* 0x00032200080011ff */
[----:B------:R-:W-:Y:S02]  /*98b0*/  SEL R73, R73, UR5, !P2 ;  /* 0x0000000549497c07 */ /* 0x000fe4000d000000 */
[----:B------:R-:W-:Y:S03]  /*98c0*/  P2R R85, PR, RZ, 0x40 ;  /* 0x00000040ff557803 */ /* 0x000fe60000000000 */
[----:B------:R-:W-:Y:S04]  /*98d0*/  IMAD.MOV R4, RZ, RZ, -R73 ;  /* 0x000000ffff047224 */ /* 0x000fe800078e0a49 */
[----:B------:R-:W-:Y:S01]  /*98e0*/  IMAD R72, R4, UR9, R72 ;  /* 0x0000000904487c24 */ /* 0x000fe2000f8e0248 */
[----:B---3--:R-:W-:Y:S01]  /*98f0*/  @P4 SEL R84, RZ, 0x1, !P1 ;  /* 0x00000001ff544807 */ /* 0x008fe20004800000 */
[----:B-1----:R-:W-:Y:S06]  /*9900*/  @!P4 BRA `(.L_x_83) ;  /* 0x000000000064c947 */ /* 0x002fec0003800000 */
[----:B------:R-:W-:Y:S01]  /*9910*/  @P6 IMAD R5, R71, 0x4, R79 ;  /* 0x0000000447056824 */ /* 0x000fe200078e024f */
[----:B------:R-:W-:Y:S01]  /*9920*/  ISETP.NE.AND P1, PT, R84, RZ, PT ;  /* 0x000000ff5400720c */ /* 0x000fe20003f25270 */
[----:B------:R-:W-:Y:S01]  /*9930*/  IMAD.MOV.U32 R38, RZ, RZ, RZ ;  /* 0x000000ffff267224 */ /* 0x000fe200078e00ff */
[----:B------:R-:W-:Y:S01]  /*9940*/  BSSY B0, `(.L_x_84) ;  /* 0x000000d000007945 */ /* 0x000fe20003800000 */
[----:B------:R-:W-:Y:S01]  /*9950*/  @P6 IMAD.IADD R4, R70, 0x1, R5 ;  /* 0x0000000146046824 */ /* 0x000fe200078e0205 */
[----:B------:R-:W-:Y:S02]  /*9960*/  CS2R R34, SRZ ;  /* 0x0000000000227805 */ /* 0x000fe4000001ff00 */
[----:B------:R-:W-:Y:S02]  /*9970*/  CS2R R32, SRZ ;  /* 0x0000000000207805 */ /* 0x000fe4000001ff00 */
[----:B------:R-:W-:Y:S02]  /*9980*/  CS2R R36, SRZ ;  /* 0x0000000000247805 */ /* 0x000fe4000001ff00 */
[----:B------:R-:W-:Y:S02]  /*9990*/  CS2R R46, SRZ ;  /* 0x00000000002e7805 */ /* 0x000fe4000001ff00 */
[----:B------:R-:W-:Y:S02]  /*99a0*/  CS2R R44, SRZ ;  /* 0x00000000002c7805 */ /* 0x000fe4000001ff00 */
[----:B------:R-:W-:Y:S02]  /*99b0*/  CS2R R42, SRZ ;  /* 0x00000000002a7805 */ /* 0x000fe4000001ff00 */
[----:B------:R-:W-:Y:S01]  /*99c0*/  CS2R R40, SRZ ;  /* 0x0000000000287805 */ /* 0x000fe2000001ff00 */
[----:B------:R-:W-:Y:S06]  /*99d0*/  @P1 BRA `(.L_x_85) ;  /* 0x00000000000c1947 */ /* 0x000fec0003800000 */
[----:B------:R-:W-:Y:S04]  /*99e0*/  SHF.L.U32 R3, R56, 0x1f, RZ ;  /* 0x0000001f38037819 */ /* 0x000fe800000006ff */
[----:B------:R-:W1:Y:S02]  /*99f0*/  SYNCS.PHASECHK.TRANS64.TRYWAIT P1, [UR45+0x40], R3 ;  /* 0x00004003ff0075a7 */ /* 0x000e64000802112d */
[----:B-1----:R-:W-:Y:S05]  /*9a00*/  @!P1 BRA `(.L_x_86) ;  /* 0x0000003000509947 */ /* 0x002fea0003800000 */
.L_x_85:
[----:B------:R-:W-:Y:S05]  /*9a10*/  BSYNC B0 ;  /* 0x0000000000007941 */ /* 0x000fea0003800000 */
.L_x_84:
[----:B------:R-:W-:Y:S01]  /*9a20*/  ISETP.NE.AND P1, PT, R85, RZ, PT ;  /* 0x000000ff5500720c */ /* 0x000fe20003f25270 */
[----:B------:R-:W-:Y:S11]  /*9a30*/  HFMA2 R82, -RZ, RZ, 0, 5.9604644775390625e-08 ;  /* 0x00000001ff527431 */ /* 0x000ff600000001ff */
[----:B------:R-:W-:Y:S01]  /*9a40*/  @!UPT UIADD3 URZ, UPT, UPT, URZ, URZ, URZ ;  /* 0x000000fffffff290 */ /* 0x000fe2000fffe0ff */
[----:B------:R-:W-:Y:S05]  /*9a50*/  @P1 WARPSYNC.ALL ;  /* 0x0000000000001948 */ /* 0x000fea0003800000 */
[----:B------:R3:W1:Y:S04]  /*9a60*/  @P1 LDSM.16.M88.4 R32, [R5] ;  /* 0x000000000520183b */ /* 0x0006680000000200 */
[----:B------:R3:W1:Y:S04]  /*9a70*/  @P1 LDSM.16.M88.4 R36, [R4] ;  /* 0x000000000424183b */ /* 0x0006680000000200 */
[----:B------:R3:W1:Y:S04]  /*9a80*/  @P1 LDSM.16.M88.4 R44, [R83+UR45+0x400] ;  /* 0x0004002d532c183b */ /* 0x0006680008000200 */
[----:B------:R3:W1:Y:S02]  /*9a90*/  @P1 LDSM.16.M88.4 R40, [R77+0x400] ;  /* 0x000400004d28183b */ /* 0x0006640000000200 */
.L_x_83:
[----:B------:R-:W-:Y:S05]  /*9aa0*/  BSYNC B1 ;  /* 0x0000000000017941 */ /* 0x000fea0003800000 */
.L_x_82:
[----:B-1----:R-:W-:Y:S04]  /*9ab0*/  SHF.R.U32.HI R2, RZ, 0x15, R25 ;  /* 0x00000015ff027819 */ /* 0x002fe80000011619 */
[----:B------:R-:W-:Y:S01]  /*9ac0*/  LOP3.LUT P1, RZ, R2, 0x3, R60, 0x48, !PT ;  /* 0x0000000302ff7812 */ /* 0x000fe2000782483c */
[----:B------:R-:W-:Y:S01]  /*9ad0*/  @!UPT UIADD3 URZ, UPT, UPT, URZ, URZ, URZ ;  /* 0x000000fffffff290 */ /* 0x000fe2000fffe0ff */
[----:B----4-:R-:W-:Y:S11]  /*9ae0*/  @P0 BRA `(.L_x_87) ;  /* 0x0000000000080947 */ /* 0x010ff60003800000 */
[----:B------:R-:W1:Y:S02]  /*9af0*/  SYNCS.PHASECHK.TRANS64.TRYWAIT P0, [R81+URZ+0xa0], R0 ;  /* 0x0000a000510075a7 */ /* 0x000e6400080011ff */
[----:B-1----:R-:W-:Y:S05]  /*9b00*/  @!P0 BRA `(.L_x_88) ;  /* 0x0000003000288947 */ /* 0x002fea0003800000 */
.L_x_87:
[----:B------:R-:W-:Y:S05]  /*9b10*/  @!P1 BRA `(.L_x_89) ;  /* 0x0000000000409947 */ /* 0x000fea0003800000 */
[----:B------:R-:W3:Y:S01]  /*9b20*/  LDCU.64 UR8, c[0x4][0x70] ;  /* 0x01000e00ff0877ac */ /* 0x000ee20008000a00 */
[----:B------:R-:W-:Y:S01]  /*9b30*/  MOV R3, 0x0 ;  /* 0x0000000000037802 */ /* 0x000fe20000000f00 */
[----:B------:R-:W-:Y:S02]  /*9b40*/  HFMA2 R12, -RZ, RZ, 0, 5.9604644775390625e-08 ;  /* 0x00000001ff0c7431 */ /* 0x000fe400000001ff */
[----:B------:R-:W-:Y:S02]  /*9b50*/  IMAD.MOV.U32 R8, RZ, RZ, 0x192 ;  /* 0x00000192ff087424 */ /* 0x000fe400078e00ff */
[----:B------:R-:W-:Y:S01]  /*9b60*/  IMAD.MOV.U32 R13, RZ, RZ, RZ ;  /* 0x000000ffff0d7224 */ /* 0x000fe200078e00ff */
[----:B------:R-:W4:Y:S01]  /*9b70*/  LDCU.64 UR6, c[0x4][0x78] ;  /* 0x01000f00ff0677ac */ /* 0x000f220008000a00 */
[----:B------:R-:W1:Y:S01]  /*9b80*/  LDC.64 R2, c[0x4][R3] ;  /* 0x0100000003027b82 */ /* 0x000e620000000a00 */
[----:B------:R-:W5:Y:S01]  /*9b90*/  LDCU.64 UR4, c[0x4][0x10] ;  /* 0x01000200ff0477ac */ /* 0x000f620008000a00 */
[----:B---3--:R-:W-:Y:S01]  /*9ba0*/  MOV R5, UR9 ;  /* 0x0000000900057c02 */ /* 0x008fe20008000f00 */
[----:B------:R-:W-:Y:S01]  /*9bb0*/  IMAD.U32 R4, RZ, RZ, UR8 ;  /* 0x00000008ff047e24 */ /* 0x000fe2000f8e00ff */
[----:B----4-:R-:W-:Y:S01]  /*9bc0*/  MOV R7, UR7 ;  /* 0x0000000700077c02 */ /* 0x010fe20008000f00 */
[----:B------:R-:W-:Y:S01]  /*9bd0*/  IMAD.U32 R6, RZ, RZ, UR6 ;  /* 0x00000006ff067e24 */ /* 0x000fe2000f8e00ff */
[----:B-----5:R-:W-:Y:S01]  /*9be0*/  MOV R11, UR5 ;  /* 0x00000005000b7c02 */ /* 0x020fe20008000f00 */
[----:B------:R-:W-:Y:S02]  /*9bf0*/  IMAD.U32 R10, RZ, RZ, UR4 ;  /* 0x00000004ff0a7e24 */ /* 0x000fe4000f8e00ff */
[----:B------:R-:W-:Y:S07]  /*9c00*/  LEPC R20, `(.L_x_89) ;  /* 0x000000001014794e */ /* 0x000fee0000000000 */
[----:B-12---:R-:W-:Y:S05]  /*9c10*/  CALL.ABS.NOINC R2 ;  /* 0x0000000002007343 */ /* 0x006fea0003c00000 */
.L_x_89:
[----:B------:R-:W-:Y:S01]  /*9c20*/  LOP3.LUT R20, R44, 0xffffe000, RZ, 0xc0, !PT ;  /* 0xffffe0002c147812 */ /* 0x000fe200078ec0ff */
[----:B------:R-:W-:Y:S05]  /*9c30*/  WARPSYNC.ALL ;  /* 0x0000000000007948 */ /* 0x000fea0003800000 */
[----:B------:R-:W-:Y:S01]  /*9c40*/  R2UR UR4, R25 ;  /* 0x00000000190472ca */ /* 0x000fe200000e0000 */
[----:B------:R-:W-:Y:S01]  /*9c50*/  IMAD.SHL.U32 R87, R71, 0x4, RZ ;  /* 0x0000000447577824 */ /* 0x000fe200078e00ff */
[----:B------:R-:W-:Y:S01]  /*9c60*/  LOP3.LUT R21, R45, 0xffffe000, RZ, 0xc0, !PT ;  /* 0xffffe0002d157812 */ /* 0x000fe200078ec0ff */
[----:B------:R-:W-:Y:S01]  /*9c70*/  BSSY.RECONVERGENT B0, `(.L_x_90) ;  /* 0x000005b000007945 */ /* 0x000fe20003800200 */
[----:B------:R-:W-:Y:S02]  /*9c80*/  ISETP.NE.AND P0, PT, R58, RZ, PT ;  /* 0x000000ff3a00720c */ /* 0x000fe40003f05270 */
[----:B------:R-:W-:Y:S05]  /*9c90*/  IADD3 R79, PT, PT, R79, R87, RZ ;  /* 0x000000574f4f7210 */ /* 0x000fea0007ffe0ff */
[----:B------:R-:W-:Y:S02]  /*9ca0*/  IMAD.IADD R80, R70, 0x1, R79 ;  /* 0x0000000146507824 */ /* 0x000fe400078e024f */
[----:B---3--:R-:W1:Y:S02]  /*9cb0*/  LDTM.16dp128bit.x8 R4, tmem[UR4] ;  /* 0x00000004000479ee */ /* 0x008e640008180000 */
[C---:B-12---:R-:W-:Y:S01]  /*9cc0*/  FMUL R0, R24.reuse, R4 ;  /* 0x0000000418007220 */ /* 0x046fe20000400000 */
[C---:B------:R-:W-:Y:S01]  /*9cd0*/  FMUL R2, R24.reuse, R5 ;  /* 0x0000000518027220 */ /* 0x040fe20000400000 */
[C---:B------:R-:W-:Y:S01]  /*9ce0*/  FMUL R3, R24.reuse, R6 ;  /* 0x0000000618037220 */ /* 0x040fe20000400000 */
[----:B------:R-:W-:Y:S01]  /*9cf0*/  FMUL R4, R24, R8 ;  /* 0x0000000818047220 */ /* 0x000fe20000400000 */
[C---:B------:R-:W-:Y:S01]  /*9d00*/  FFMA R28, R27.reuse, R20, R0 ;  /* 0x000000141b1c7223 */ /* 0x040fe20000000000 */
[----:B------:R-:W-:Y:S01]  /*9d10*/  LOP3.LUT R0, R46, 0xffffe000, RZ, 0xc0, !PT ;  /* 0xffffe0002e007812 */ /* 0x000fe200078ec0ff */
[----:B------:R-:W-:Y:S01]  /*9d20*/  FFMA R29, R27, R21, R2 ;  /* 0x000000151b1d7223 */ /* 0x000fe20000000002 */
[----:B------:R-:W-:Y:S01]  /*9d30*/  LOP3.LUT R2, R47, 0xffffe000, RZ, 0xc0, !PT ;  /* 0xffffe0002f027812 */ /* 0x000fe200078ec0ff */
[C---:B------:R-:W-:Y:S01]  /*9d40*/  FMUL R5, R24.reuse, R9 ;  /* 0x0000000918057220 */ /* 0x040fe20000400000 */
[----:B------:R-:W-:Y:S01]  /*9d50*/  F2FP.TF32.F32.PACK_B R28, R28 ;  /* 0x0000001cff1c723e */ /* 0x000fe200024050ff */
[C---:B------:R-:W-:Y:S01]  /*9d60*/  FMUL R8, R24.reuse, R12 ;  /* 0x0000000c18087220 */ /* 0x040fe20000400000 */
[----:B------:R-:W-:Y:S01]  /*9d70*/  F2FP.TF32.F32.PACK_B R29, R29 ;  /* 0x0000001dff1d723e */ /* 0x000fe200024050ff */
[C---:B------:R-:W-:Y:S01]  /*9d80*/  FMUL R9, R24.reuse, R13 ;  /* 0x0000000d18097220 */ /* 0x040fe20000400000 */
[----:B------:R-:W-:Y:S01]  /*9d90*/  FMUL R12, R24, R16 ;  /* 0x00000010180c7220 */ /* 0x000fe20000400000 */
[----:B------:R-:W-:Y:S01]  /*9da0*/  LOP3.LUT R16, R40, 0xffffe000, RZ, 0xc0, !PT ;  /* 0xffffe00028107812 */ /* 0x000fe200078ec0ff */
[C---:B------:R-:W-:Y:S01]  /*9db0*/  FMUL R7, R24.reuse, R7 ;  /* 0x0000000718077220 */ /* 0x040fe20000400000 */
[----:B------:R-:W-:Y:S01]  /*9dc0*/  FMUL R13, R24, R17 ;  /* 0x00000011180d7220 */ /* 0x000fe20000400000 */
[----:B------:R-:W-:Y:S01]  /*9dd0*/  LOP3.LUT R17, R41, 0xffffe000, RZ, 0xc0, !PT ;  /* 0xffffe00029117812 */ /* 0x000fe200078ec0ff */
[----:B------:R-:W-:Y:S01]  /*9de0*/  FFMA R30, R27, R0, R3 ;  /* 0x000000001b1e7223 */ /* 0x000fe20000000003 */
[----:B------:R-:W-:Y:S01]  /*9df0*/  LOP3.LUT R0, R42, 0xffffe000, RZ, 0xc0, !PT ;  /* 0xffffe0002a007812 */ /* 0x000fe200078ec0ff */
[----:B------:R-:W-:Y:S01]  /*9e00*/  FMUL R6, R24, R10 ;  /* 0x0000000a18067220 */ /* 0x000fe20000400000 */
[----:B------:R-:W-:Y:S01]  /*9e10*/  LOP3.LUT R3, R33, 0xffffe000, RZ, 0xc0, !PT ;  /* 0xffffe00021037812 */ /* 0x000fe200078ec0ff */
[----:B------:R-:W-:Y:S01]  /*9e20*/  FFMA R31, R27, R2, R7 ;  /* 0x000000021b1f7223 */ /* 0x000fe20000000007 */
[----:B------:R-:W-:Y:S01]  /*9e30*/  LOP3.LUT R2, R43, 0xffffe000, RZ, 0xc0, !PT ;  /* 0xffffe0002b027812 */ /* 0x000fe200078ec0ff */
[C---:B------:R-:W-:Y:S01]  /*9e40*/  FFMA R4, R27.reuse, R16, R4 ;  /* 0x000000101b047223 */ /* 0x040fe20000000004 */
[----:B------:R-:W-:Y:S01]  /*9e50*/  LOP3.LUT R16, R34, 0xffffe000, RZ, 0xc0, !PT ;  /* 0xffffe00022107812 */ /* 0x000fe200078ec0ff */
[C---:B------:R-:W-:Y:S01]  /*9e60*/  FFMA R5, R27.reuse, R17, R5 ;  /* 0x000000111b057223 */ /* 0x040fe20000000005 */
[----:B------:R-:W-:Y:S01]  /*9e70*/  F2FP.TF32.F32.PACK_B R30, R30 ;  /* 0x0000001eff1e723e */ /* 0x000fe200024050ff */
[C---:B------:R-:W-:Y:S01]  /*9e80*/  FFMA R6, R27.reuse, R0, R6 ;  /* 0x000000001b067223 */ /* 0x040fe20000000006 */
[----:B------:R-:W-:Y:S01]  /*9e90*/  LOP3.LUT R0, R32, 0xffffe000, RZ, 0xc0, !PT ;  /* 0xffffe00020007812 */ /* 0x000fe200078ec0ff */
[C---:B------:R-:W-:Y:S01]  /*9ea0*/  FMUL R11, R24.reuse, R11 ;  /* 0x0000000b180b7220 */ /* 0x040fe20000400000 */
[----:B------:R-:W-:Y:S01]  /*9eb0*/  F2FP.TF32.F32.PACK_B R31, R31 ;  /* 0x0000001fff1f723e */ /* 0x000fe200024050ff */
[----:B------:R-:W-:Y:S01]  /*9ec0*/  FMUL R10, R24, R14 ;  /* 0x0000000e180a7220 */ /* 0x000fe20000400000 */
[----:B------:R-:W-:Y:S01]  /*9ed0*/  F2FP.TF32.F32.PACK_B R4, R4 ;  /* 0x00000004ff04723e */ /* 0x000fe200024050ff */
[----:B------:R-:W-:Y:S01]  /*9ee0*/  FFMA R7, R27, R2, R11 ;  /* 0x000000021b077223 */ /* 0x000fe2000000000b */
[----:B------:R-:W-:Y:S01]  /*9ef0*/  LOP3.LUT R2, R35, 0xffffe000, RZ, 0xc0, !PT ;  /* 0xffffe00023027812 */ /* 0x000fe200078ec0ff */
[C---:B------:R-:W-:Y:S01]  /*9f00*/  FFMA R8, R27.reuse, R0, R8 ;  /* 0x000000001b087223 */ /* 0x040fe20000000008 */
[----:B------:R-:W-:Y:S01]  /*9f10*/  LOP3.LUT R0, R36, 0xffffe000, RZ, 0xc0, !PT ;  /* 0xffffe00024007812 */ /* 0x000fe200078ec0ff */
[----:B------:R1:W-:Y:S01]  /*9f20*/  STSM.16.M88.4 [R78+0x400], R28 ;  /* 0x0004001c4e007844 */ /* 0x0003e20000000200 */
[----:B------:R-:W-:Y:S01]  /*9f30*/  F2FP.TF32.F32.PACK_B R5, R5 ;  /* 0x00000005ff05723e */ /* 0x000fe200024050ff */
[----:B------:R-:W-:Y:S01]  /*9f40*/  FMUL R15, R24, R15 ;  /* 0x0000000f180f7220 */ /* 0x000fe20000400000 */
[----:B------:R-:W-:Y:S01]  /*9f50*/  F2FP.TF32.F32.PACK_B R6, R6 ;  /* 0x00000006ff06723e */ /* 0x000fe200024050ff */
[C---:B------:R-:W-:Y:S01]  /*9f60*/  FFMA R9, R27.reuse, R3, R9 ;  /* 0x000000031b097223 */ /* 0x040fe20000000009 */
[C---:B------:R-:W-:Y:S01]  /*9f70*/  FFMA R10, R27.reuse, R16, R10 ;  /* 0x000000101b0a7223 */ /* 0x040fe2000000000a */
[----:B------:R-:W-:Y:S01]  /*9f80*/  FFMA R11, R27, R2, R15 ;  /* 0x000000021b0b7223 */ /* 0x000fe2000000000f */
[----:B------:R-:W-:Y:S01]  /*9f90*/  LOP3.LUT R2, R37, 0xffffe000, RZ, 0xc0, !PT ;  /* 0xffffe00025027812 */ /* 0x000fe200078ec0ff */
[----:B------:R-:W-:Y:S01]  /*9fa0*/  FFMA R12, R27, R0, R12 ;  /* 0x000000001b0c7223 */ /* 0x000fe2000000000c */
[----:B------:R-:W-:Y:S01]  /*9fb0*/  LOP3.LUT R3, R38, 0xffffe000, RZ, 0xc0, !PT ;  /* 0xffffe00026037812 */ /* 0x000fe200078ec0ff */
[C---:B------:R-:W-:Y:S01]  /*9fc0*/  FMUL R14, R24.reuse, R18 ;  /* 0x00000012180e7220 */ /* 0x040fe20000400000 */
[----:B------:R-:W-:Y:S01]  /*9fd0*/  LOP3.LUT R0, R39, 0xffffe000, RZ, 0xc0, !PT ;  /* 0xffffe00027007812 */ /* 0x000fe200078ec0ff */
[----:B------:R-:W-:Y:S01]  /*9fe0*/  FMUL R19, R24, R19 ;  /* 0x0000001318137220 */ /* 0x000fe20000400000 */
[----:B------:R-:W-:Y:S01]  /*9ff0*/  F2FP.TF32.F32.PACK_B R7, R7 ;  /* 0x00000007ff07723e */ /* 0x000fe200024050ff */
[C---:B------:R-:W-:Y:S01]  /*a000*/  FFMA R13, R27.reuse, R2, R13 ;  /* 0x000000021b0d7223 */ /* 0x040fe2000000000d */
[C---:B------:R-:W-:Y:S01]  /*a010*/  FFMA R14, R27.reuse, R3, R14 ;  /* 0x000000031b0e7223 */ /* 0x040fe2000000000e */
[----:B------:R-:W-:Y:S01]  /*a020*/  FFMA R15, R27, R0, R19 ;  /* 0x000000001b0f7223 */ /* 0x000fe20000000013 */
[----:B------:R-:W-:Y:S01]  /*a030*/  F2FP.TF32.F32.PACK_B R8, R8 ;  /* 0x00000008ff08723e */ /* 0x000fe200024050ff */
[----:B------:R1:W-:Y:S01]  /*a040*/  STSM.16.M88.4 [R77+0x400], R4 ;  /* 0x000400044d007844 */ /* 0x0003e20000000200 */
[----:B------:R-:W-:Y:S02]  /*a050*/  F2FP.TF32.F32.PACK_B R9, R9 ;  /* 0x00000009ff09723e */ /* 0x000fe400024050ff */
[----:B------:R-:W-:Y:S02]  /*a060*/  F2FP.TF32.F32.PACK_B R10, R10 ;  /* 0x0000000aff0a723e */ /* 0x000fe400024050ff */
[----:B------:R-:W-:Y:S02]  /*a070*/  F2FP.TF32.F32.PACK_B R11, R11 ;  /* 0x0000000bff0b723e */ /* 0x000fe400024050ff */
[----:B------:R-:W-:Y:S02]  /*a080*/  F2FP.TF32.F32.PACK_B R12, R12 ;  /* 0x0000000cff0c723e */ /* 0x000fe400024050ff */
[----:B------:R-:W-:Y:S01]  /*a090*/  F2FP.TF32.F32.PACK_B R13, R13 ;  /* 0x0000000dff0d723e */ /* 0x000fe200024050ff */
[----:B------:R1:W-:Y:S01]  /*a0a0*/  STSM.16.M88.4 [R79], R8 ;  /* 0x000000084f007844 */ /* 0x0003e20000000200 */
[----:B------:R-:W-:Y:S02]  /*a0b0*/  F2FP.TF32.F32.PACK_B R14, R14 ;  /* 0x0000000eff0e723e */ /* 0x000fe400024050ff */
[----:B------:R-:W-:Y:S05]  /*a0c0*/  F2FP.TF32.F32.PACK_B R15, R15 ;  /* 0x0000000fff0f723e */ /* 0x000fea00024050ff */
[----:B------:R1:W-:Y:S01]  /*a0d0*/  STSM.16.M88.4 [R80], R12 ;  /* 0x0000000c50007844 */ /* 0x0003e20000000200 */
[----:B------:R-:W-:Y:S01]  /*a0e0*/  @!PT LDS RZ, [RZ] ;  /* 0x00000000fffff984 */ /* 0x000fe20000000800 */
[----:B------:R-:W-:Y:S01]  /*a0f0*/  @!PT LDS RZ, [RZ] ;  /* 0x00000000fffff984 */ /* 0x000fe20000000800 */
[----:B------:R-:W-:Y:S01]  /*a100*/  @!PT LDS RZ, [RZ] ;  /* 0x00000000fffff984 */ /* 0x000fe20000000800 */
[----:B------:R-:W-:Y:S01]  /*a110*/  @!PT LDS RZ, [RZ] ;  /* 0x00000000fffff984 */ /* 0x000fe20000000800 */
[----:B------:R2:W-:Y:S07]  /*a120*/  MEMBAR.ALL.CTA ;  /* 0x0000000000007992 */ /* 0x0005ee0000008000 */
[----:B--2---:R-:W2:Y:S02]  /*a130*/  FENCE.VIEW.ASYNC.S ;  /* 0x00000000000073c6 */ /* 0x004ea40000000000 */
[----:B--2---:R-:W-:Y:S06]  /*a140*/  BAR.SYNC.DEFER_BLOCKING 0x1, 0x80 ;  /* 0x0042000000007b1d */ /* 0x004fec0000010000 */
[----:B------:R-:W-:Y:S05]  /*a150*/  @P0 BRA `(.L_x_91) ;  /* 0x0000000000300947 */ /* 0x000fea0003800000 */
[----:B------:R-:W2:Y:S01]  /*a160*/  LDCU.64 UR6, c[0x0][0x348] ;  /* 0x00006900ff0677ac */ /* 0x000ea20008000a00 */
[----:B------:R-:W-:Y:S02]  /*a170*/  R2UR UR42, R74 ;  /* 0x000000004a2a72ca */ /* 0x000fe400000e0000 */
[----:B------:R-:W-:Y:S01]  /*a180*/  R2UR UR43, R72 ;  /* 0x00000000482b72ca */ /* 0x000fe200000e0000 */
[----:B------:R-:W-:Y:S01]  /*a190*/  UIADD3 UR4, UPT, UPT, UR45, 0x400, URZ ;  /* 0x000004002d047890 */ /* 0x000fe2000fffe0ff */
[----:B------:R-:W-:Y:S05]  /*a1a0*/  R2UR UR44, R73 ;  /* 0x00000000492c72ca */ /* 0x000fea00000e0000 */
[----:B------:R-:W-:Y:S05]  /*a1b0*/  IMAD.U32 R69, RZ, RZ, UR4 ;  /* 0x00000004ff457e24 */ /* 0x000fea000f8e00ff */
[----:B------:R-:W-:Y:S01]  /*a1c0*/  R2UR UR40, R69 ;  /* 0x00000000452872ca */ /* 0x000fe200000e0000 */
[----:B--2---:R-:W-:Y:S04]  /*a1d0*/  UIADD3 UR4, UP0, UPT, UR6, 0x680, URZ ;  /* 0x0000068006047890 */ /* 0x004fe8000ff1e0ff */
[----:B------:R-:W-:Y:S09]  /*a1e0*/  UIADD3.X UR5, UPT, UPT, URZ, UR7, URZ, UP0, !UPT ;  /* 0x00000007ff057290 */ /* 0x000ff200087fe4ff */
[----:B------:R2:W-:Y:S01]  /*a1f0*/  UTMASTG.4D.IM2COL [UR40], [UR4] ;  /* 0x00000028040073b5 */ /* 0x0005e20008058000 */
[----:B------:R0:W-:Y:S01]  /*a200*/  UTMACMDFLUSH ;  /* 0x00000000000079b7 */ /* 0x0001e20000000000 */
[----:B--2---:R-:W-:Y:S04]  /*a210*/  DEPBAR.LE SB0, 0x1 ;  /* 0x000080400000791a */ /* 0x004fe80000000000 */
.L_x_91:
[----:B------:R-:W-:Y:S05]  /*a220*/  BSYNC.RECONVERGENT B0 ;  /* 0x0000000000007941 */ /* 0x000fea0003800200 */
.L_x_90:
[----:B------:R-:W-:Y:S01]  /*a230*/  BAR.SYNC.DEFER_BLOCKING 0x1, 0x80 ;  /* 0x0042000000007b1d */ /* 0x000fe20000010000 */
[----:B------:R-:W-:Y:S01]  /*a240*/  ISETP.NE.AND P1, PT, R76, RZ, PT ;  /* 0x000000ff4c00720c */ /* 0x000fe20003f25270 */
[----:B------:R-:W-:Y:S01]  /*a250*/  UISETP.NE.AND UP0, UPT, UR51, URZ, UPT ;  /* 0x000000ff3300728c */ /* 0x000fe2000bf05270 */
[----:B------:R-:W-:Y:S11]  /*a260*/  LEA R2, R82, UR45, 0x3 ;  /* 0x0000002d52027c11 */ /* 0x000ff6000f8e18ff */
[----:B-1----:R-:W-:Y:S01]  /*a270*/  @P1 SHF.L.U32 R4, R56, 0x1f, RZ ;  /* 0x0000001f38041819 */ /* 0x002fe200000006ff */
[----:B------:R-:W-:Y:S06]  /*a280*/  BRA.U !UP0, `(.L_x_92) ;  /* 0x0000000108247547 */ /* 0x000fec000b800000 */
[----:B------:R-:W1:Y:S01]  /*a290*/  S2R R0, SR_CgaCtaId ;  /* 0x0000000000007919 */ /* 0x000e620000008800 */
[----:B------:R-:W-:Y:S01]  /*a2a0*/  IMAD.U32 R3, RZ, RZ, UR48 ;  /* 0x00000030ff037e24 */ /* 0x000fe2000f8e00ff */
[----:B------:R-:W-:Y:S04]  /*a2b0*/  UIADD3 UR4, UPT, UPT, UR48, 0x1, URZ ;  /* 0x0000000130047890 */ /* 0x000fe8000fffe0ff */
[----:B------:R-:W-:Y:S01]  /*a2c0*/  @P1 LEA R3, R3, UR45, 0x3 ;  /* 0x0000002d03031c11 */ /* 0x000fe2000f8e18ff */
[----:B------:R-:W-:Y:S04]  /*a2d0*/  UISETP.NE.AND UP0, UPT, UR4, 0x4, UPT ;  /* 0x000000040400788c */ /* 0x000fe8000bf05270 */
[----:B------:R-:W-:Y:S01]  /*a2e0*/  @P1 VIADD R3, R3, 0x60 ;  /* 0x0000006003031836 */ /* 0x000fe20000000000 */
[----:B------:R-:W-:Y:S04]  /*a2f0*/  USEL UR48, UR4, URZ, UP0 ;  /* 0x000000ff04307287 */ /* 0x000fe80008000000 */
[----:B-1----:R-:W-:Y:S04]  /*a300*/  @P1 PRMT R0, R0, 0x654, R3 ;  /* 0x0000065400001816 */ /* 0x002fe80000000003 */
[----:B------:R1:W-:Y:S04]  /*a310*/  @P1 SYNCS.ARRIVE.TRANS64.RED.A1T0 RZ, [R0+URZ], RZ ;  /* 0x000000ff00ff19a7 */ /* 0x0003e800081004ff */
.L_x_92:
[----:B------:R-:W2:Y:S01]  /*a320*/  @P1 SYNCS.PHASECHK.TRANS64.TRYWAIT P0, [R2+URZ+0x40], R4 ;  /* 0x00004004020015a7 */ /* 0x000ea200080011ff */
[----:B------:R-:W-:Y:S01]  /*a330*/  BSSY B1, `(.L_x_93) ;  /* 0x0000017000017945 */ /* 0x000fe20003800000 */
[----:B--2---:R-:W-:Y:S03]  /*a340*/  @P1 SEL R84, RZ, 0x1, !P0 ;  /* 0x00000001ff541807 */ /* 0x004fe60004000000 */
[----:B------:R-:W-:Y:S05]  /*a350*/  @!P1 BRA `(.L_x_94) ;  /* 0x0000000000509947 */ /* 0x000fea0003800000 */
[----:B------:R-:W-:Y:S01]  /*a360*/  ISETP.NE.AND P1, PT, R85, RZ, PT ;  /* 0x000000ff5500720c */ /* 0x000fe20003f25270 */
[----:B------:R-:W-:Y:S01]  /*a370*/  BSSY B0, `(.L_x_95) ;  /* 0x000000a000007945 */ /* 0x000fe20003800000 */
[----:B------:R-:W-:Y:S11]  /*a380*/  ISETP.NE.AND P0, PT, R84, RZ, PT ;  /* 0x000000ff5400720c */ /* 0x000ff60003f05270 */
[----:B------:R-:W-:Y:S04]  /*a390*/  @P1 IMAD R5, R82, 0x2000, R83 ;  /* 0x0000200052051824 */ /* 0x000fe800078e0253 */
[----:B------:R-:W-:Y:S05]  /*a3a0*/  @P1 VIADD R4, R5, UR45 ;  /* 0x0000002d05041c36 */ /* 0x000fea0008000000 */
[----:B------:R-:W-:Y:S01]  /*a3b0*/  @P1 IADD3 R3, PT, PT, R87, R4, RZ ;  /* 0x0000000457031210 */ /* 0x000fe20007ffe0ff */
[----:B------:R-:W-:Y:S01]  /*a3c0*/  @P1 IMAD.IADD R4, R70, 0x1, R4 ;  /* 0x0000000146041824 */ /* 0x000fe200078e0204 */
[----:B------:R-:W-:Y:S06]  /*a3d0*/  @P0 BRA `(.L_x_96) ;  /* 0x00000000000c0947 */ /* 0x000fec0003800000 */
[----:B-1----:R-:W-:Y:S04]  /*a3e0*/  SHF.L.U32 R0, R56, 0x1f, RZ ;  /* 0x0000001f38007819 */ /* 0x002fe800000006ff */
[----:B------:R-:W1:Y:S02]  /*a3f0*/  SYNCS.PHASECHK.TRANS64.TRYWAIT P0, [R2+URZ+0x40], R0 ;  /* 0x00004000020075a7 */ /* 0x000e6400080011ff */
[----:B-1----:R-:W-:Y:S05]  /*a400*/  @!P0 BRA `(.L_x_97) ;  /* 0x0000002400fc8947 */ /* 0x002fea0003800000 */
.L_x_96:
[----:B------:R-:W-:Y:S05]  /*a410*/  BSYNC B0 ;  /* 0x0000000000007941 */ /* 0x000fea0003800000 */
.L_x_95:
[----:B------:R-:W-:Y:S02]  /*a420*/  ISETP.NE.AND P0, PT, R85, RZ, PT ;  /* 0x000000ff5500720c */ /* 0x000fe40003f05270 */
[----:B------:R-:W-:Y:S11]  /*a430*/  IADD3 R82, PT, PT, R82, 0x1, RZ ;  /* 0x0000000152527810 */ /* 0x000ff60007ffe0ff */
[----:B-1----:R-:W-:Y:S01]  /*a440*/  @P0 IMAD.IADD R0, R70, 0x1, R3 ;  /* 0x0000000146000824 */ /* 0x002fe200078e0203 */
[----:B------:R-:W-:Y:S05]  /*a450*/  @P0 WARPSYNC.ALL ;  /* 0x0000000000000948 */ /* 0x000fea0003800000 */
[----:B------:R2:W3:Y:S04]  /*a460*/  @P0 LDSM.16.M88.4 R44, [R5+UR45+0x400] ;  /* 0x0004002d052c083b */ /* 0x0004e80008000200 */
[----:B------:R2:W4:Y:S04]  /*a470*/  @P0 LDSM.16.M88.4 R40, [R4+0x400] ;  /* 0x000400000428083b */ /* 0x0005280000000200 */
[----:B------:R2:W1:Y:S04]  /*a480*/  @P0 LDSM.16.M88.4 R32, [R3+0x400] ;  /* 0x000400000320083b */ /* 0x0004680000000200 */
[----:B------:R2:W1:Y:S02]  /*a490*/  @P0 LDSM.16.M88.4 R36, [R0+0x400] ;  /* 0x000400000024083b */ /* 0x0004640000000200 */
.L_x_94:
[----:B------:R-:W-:Y:S05]  /*a4a0*/  BSYNC B1 ;  /* 0x0000000000017941 */ /* 0x000fea0003800000 */
.L_x_93:
[----:B-12---:R-:W-:Y:S05]  /*a4b0*/  VIADD R0, R25, 0x20 ;  /* 0x0000002019007836 */ /* 0x006fea0000000000 */
[----:B------:R-:W-:Y:S04]  /*a4c0*/  SHF.R.U32.HI R0, RZ, 0x15, R0 ;  /* 0x00000015ff007819 */ /* 0x000fe80000011600 */
[----:B------:R-:W-:Y:S11]  /*a4d0*/  LOP3.LUT P0, RZ, R0, 0x3, R60, 0x48, !PT ;  /* 0x0000000300ff7812 */ /* 0x000ff6000780483c */
[----:B------:R-:W-:Y:S02]  /*a4e0*/  @!UPT UIADD3 URZ, UPT, UPT, URZ, URZ, URZ ;  /* 0x000000fffffff290 */ /* 0x000fe4000fffe0ff */
[----:B------:R-:W-:Y:S05]  /*a4f0*/  @!P0 BRA `(.L_x_98) ;  /* 0x0000000000408947 */ /* 0x000fea0003800000 */
[----:B------:R-:W1:Y:S01]  /*a500*/  LDCU.64 UR8, c[0x4][0x70] ;  /* 0x01000e00ff0877ac */ /* 0x000e620008000a00 */
[----:B------:R-:W-:Y:S01]  /*a510*/  MOV R3, 0x0 ;  /* 0x0000000000037802 */ /* 0x000fe20000000f00 */
[----:B------:R-:W-:Y:S02]  /*a520*/  HFMA2 R12, -RZ, RZ, 0, 5.9604644775390625e-08 ;  /* 0x00000001ff0c7431 */ /* 0x000fe400000001ff */
[----:B------:R-:W-:Y:S02]  /*a530*/  IMAD.MOV.U32 R8, RZ, RZ, 0x192 ;  /* 0x00000192ff087424 */ /* 0x000fe400078e00ff */
[----:B------:R-:W-:Y:S01]  /*a540*/  IMAD.MOV.U32 R13, RZ, RZ, RZ ;  /* 0x000000ffff0d7224 */ /* 0x000fe200078e00ff */
[----:B------:R-:W2:Y:S01]  /*a550*/  LDCU.64 UR6, c[0x4][0x78] ;  /* 0x01000f00ff0677ac */ /* 0x000ea20008000a00 */
[----:B------:R-:W3:Y:S01]  /*a560*/  LDC.64 R2, c[0x4][R3] ;  /* 0x0100000003027b82 */ /* 0x000ee20000000a00 */
[----:B------:R-:W5:Y:S01]  /*a570*/  LDCU.64 UR4, c[0x4][0x10] ;  /* 0x01000200ff0477ac */ /* 0x000f620008000a00 */
[----:B-1----:R-:W-:Y:S01]  /*a580*/  MOV R5, UR9 ;  /* 0x0000000900057c02 */ /* 0x002fe20008000f00 */
[----:B------:R-:W-:Y:S01]  /*a590*/  IMAD.U32 R4, RZ, RZ, UR8 ;  /* 0x00000008ff047e24 */ /* 0x000fe2000f8e00ff */
[----:B--2---:R-:W-:Y:S01]  /*a5a0*/  MOV R7, UR7 ;  /* 0x0000000700077c02 */ /* 0x004fe20008000f00 */
[----:B------:R-:W-:Y:S01]  /*a5b0*/  IMAD.U32 R6, RZ, RZ, UR6 ;  /* 0x00000006ff067e24 */ /* 0x000fe2000f8e00ff */
[----:B-----5:R-:W-:Y:S01]  /*a5c0*/  MOV R11, UR5 ;  /* 0x00000005000b7c02 */ /* 0x020fe20008000f00 */
[----:B------:R-:W-:Y:S02]  /*a5d0*/  IMAD.U32 R10, RZ, RZ, UR4 ;  /* 0x00000004ff0a7e24 */ /* 0x000fe4000f8e00ff */
[----:B------:R-:W-:Y:S07]  /*a5e0*/  LEPC R20, `(.L_x_98) ;  /* 0x000000001014794e */ /* 0x000fee0000000000 */
[----:B---34-:R-:W-:Y:S05]  /*a5f0*/  CALL.ABS.NOINC R2 ;  /* 0x0000000002007343 */ /* 0x018fea0003c00000 */
.L_x_98:
[----:B---3--:R-:W-:Y:S01]  /*a600*/  LOP3.LUT R3, R44, 0xffffe000, RZ, 0xc0, !PT ;  /* 0xffffe0002c037812 */ /* 0x008fe200078ec0ff */
[----:B------:R-:W-:Y:S05]  /*a610*/  WARPSYNC.ALL ;  /* 0x0000000000007948 */ /* 0x000fea0003800000 */
[----:B------:R-:W-:Y:S01]  /*a620*/  R2UR UR4, R25 ;  /* 0x00000000190472ca */ /* 0x000fe200000e0000 */
[----:B------:R-:W1:Y:S01]  /*a630*/  S2R R86, SR_CgaCtaId ;  /* 0x0000000000567919 */ /* 0x000e620000008800 */
[----:B----4-:R-:W-:Y:S01]  /*a640*/  LOP3.LUT R20, R40, 0xffffe000, RZ, 0xc0, !PT ;  /* 0xffffe00028147812 */ /* 0x010fe200078ec0ff */
[----:B------:R-:W-:Y:S01]  /*a650*/  BSSY.RECONVERGENT B0, `(.L_x_99) ;  /* 0x000005f000007945 */ /* 0x000fe20003800200 */
[----:B------:R-:W-:Y:S02]  /*a660*/  ISETP.NE.AND P6, PT, R76, RZ, PT ;  /* 0x000000ff4c00720c */ /* 0x000fe40003fc5270 */
[----:B------:R-:W-:Y:S07]  /*a670*/  ISETP.NE.AND P0, PT, R58, RZ, PT ;  /* 0x000000ff3a00720c */ /* 0x000fee0003f05270 */
[----:B------:R-:W2:Y:S02]  /*a680*/  LDTM.16dp128bit.x8 R4, tmem[UR4+0x20] ;  /* 0x00002004000479ee */ /* 0x000ea40008180000 */
[C---:B--2---:R-:W-:Y:S01]  /*a690*/  FMUL R0, R24.reuse, R4 ;  /* 0x0000000418007220 */ /* 0x044fe20000400000 */
[----:B------:R-:W-:Y:S01]  /*a6a0*/  LOP3.LUT R4, R45, 0xffffe000, RZ, 0xc0, !PT ;  /* 0xffffe0002d047812 */ /* 0x000fe200078ec0ff */
        /* <DEDUP_REMOVED lines=10> */
[----:B------:R-:W-:Y:S01]  /*a750*/  FFMA R30, R27, R3, R0 ;  /* 0x000000031b1e7223 */ /* 0x000fe20000000000 */
[C---:B------:R-:W-:Y:S01]  /*a760*/  FMUL R0, R24.reuse, R8 ;  /* 0x0000000818007220 */ /* 0x040fe20000400000 */
[C---:B------:R-:W-:Y:S01]  /*a770*/  FMUL R6, R24.reuse, R13 ;  /* 0x0000000d18067220 */ /* 0x040fe20000400000 */
[----:B------:R-:W-:Y:S01]  /*a780*/  LOP3.LUT R13, R41, 0xffffe000, RZ, 0xc0, !PT ;  /* 0xffffe000290d7812 */ /* 0x000fe200078ec0ff */
[C---:B------:R-:W-:Y:S01]  /*a790*/  FFMA R31, R27.reuse, R4, R2 ;  /* 0x000000041b1f7223 */ /* 0x040fe20000000002 */
[----:B------:R-:W-:Y:S01]  /*a7a0*/  F2FP.TF32.F32.PACK_B R30, R30 ;  /* 0x0000001eff1e723e */ /* 0x000fe200024050ff */
[C---:B------:R-:W-:Y:S01]  /*a7b0*/  FMUL R2, R24.reuse, R9 ;  /* 0x0000000918027220 */ /* 0x040fe20000400000 */
[----:B------:R-:W-:Y:S01]  /*a7c0*/  FMUL R9, R24, R16 ;  /* 0x0000001018097220 */ /* 0x000fe20000400000 */
[----:B------:R-:W-:Y:S01]  /*a7d0*/  FFMA R16, R27, R20, R0 ;  /* 0x000000141b107223 */ /* 0x000fe20000000000 */
[----:B------:R-:W-:Y:S01]  /*a7e0*/  LOP3.LUT R0, R42, 0xffffe000, RZ, 0xc0, !PT ;  /* 0xffffe0002a007812 */ /* 0x000fe200078ec0ff */
[C---:B------:R-:W-:Y:S01]  /*a7f0*/  FMUL R3, R24.reuse, R10 ;  /* 0x0000000a18037220 */ /* 0x040fe20000400000 */
[----:B------:R-:W-:Y:S01]  /*a800*/  F2FP.TF32.F32.PACK_B R31, R31 ;  /* 0x0000001fff1f723e */ /* 0x000fe200024050ff */
[C---:B------:R-:W-:Y:S01]  /*a810*/  FMUL R7, R24.reuse, R14 ;  /* 0x0000000e18077220 */ /* 0x040fe20000400000 */
[----:B------:R-:W-:Y:S01]  /*a820*/  LOP3.LUT R14, R43, 0xffffe000, RZ, 0xc0, !PT ;  /* 0xffffe0002b0e7812 */ /* 0x000fe200078ec0ff */
[----:B------:R-:W-:Y:S01]  /*a830*/  FMUL R10, R24, R17 ;  /* 0x00000011180a7220 */ /* 0x000fe20000400000 */
[----:B------:R-:W-:Y:S01]  /*a840*/  F2FP.TF32.F32.PACK_B R16, R16 ;  /* 0x00000010ff10723e */ /* 0x000fe200024050ff */
[----:B------:R-:W-:Y:S01]  /*a850*/  FFMA R17, R27, R13, R2 ;  /* 0x0000000d1b117223 */ /* 0x000fe20000000002 */
[----:B------:R-:W-:Y:S01]  /*a860*/  LOP3.LUT R2, R32, 0xffffe000, RZ, 0xc0, !PT ;  /* 0xffffe00020027812 */ /* 0x000fe200078ec0ff */
[C---:B------:R-:W-:Y:S01]  /*a870*/  FMUL R4, R24.reuse, R11 ;  /* 0x0000000b18047220 */ /* 0x040fe20000400000 */
[----:B------:R-:W-:Y:S01]  /*a880*/  LOP3.LUT R13, R39, 0xffffe000, RZ, 0xc0, !PT ;  /* 0xffffe000270d7812 */ /* 0x000fe200078ec0ff */
[C---:B------:R-:W-:Y:S01]  /*a890*/  FMUL R11, R24.reuse, R18 ;  /* 0x00000012180b7220 */ /* 0x040fe20000400000 */
[----:B------:R-:W-:Y:S01]  /*a8a0*/  F2FP.TF32.F32.PACK_B R17, R17 ;  /* 0x00000011ff11723e */ /* 0x000fe200024050ff */
[----:B------:R-:W-:Y:S01]  /*a8b0*/  FFMA R18, R27, R0, R3 ;  /* 0x000000001b127223 */ /* 0x000fe20000000003 */
[----:B------:R-:W-:Y:S01]  /*a8c0*/  LOP3.LUT R0, R33, 0xffffe000, RZ, 0xc0, !PT ;  /* 0xffffe00021007812 */ /* 0x000fe200078ec0ff */
[----:B------:R-:W-:Y:S01]  /*a8d0*/  FMUL R12, R24, R19 ;  /* 0x00000013180c7220 */ /* 0x000fe20000400000 */
[----:B------:R-:W-:Y:S01]  /*a8e0*/  LOP3.LUT R3, R34, 0xffffe000, RZ, 0xc0, !PT ;  /* 0xffffe00022037812 */ /* 0x000fe200078ec0ff */
[C---:B------:R-:W-:Y:S01]  /*a8f0*/  FFMA R19, R27.reuse, R14, R4 ;  /* 0x0000000e1b137223 */ /* 0x040fe20000000004 */
[----:B------:R-:W-:Y:S01]  /*a900*/  F2FP.TF32.F32.PACK_B R18, R18 ;  /* 0x00000012ff12723e */ /* 0x000fe200024050ff */
[----:B------:R-:W-:Y:S01]  /*a910*/  FFMA R4, R27, R2, R5 ;  /* 0x000000021b047223 */ /* 0x000fe20000000005 */
[----:B------:R-:W-:Y:S01]  /*a920*/  LOP3.LUT R2, R35, 0xffffe000, RZ, 0xc0, !PT ;  /* 0xffffe00023027812 */ /* 0x000fe200078ec0ff */
[----:B------:R-:W-:Y:S01]  /*a930*/  FMUL R8, R24, R15 ;  /* 0x0000000f18087220 */ /* 0x000fe20000400000 */
[----:B------:R-:W-:Y:S01]  /*a940*/  F2FP.TF32.F32.PACK_B R19, R19 ;  /* 0x00000013ff13723e */ /* 0x000fe200024050ff */
[C---:B------:R-:W-:Y:S01]  /*a950*/  FFMA R5, R27.reuse, R0, R6 ;  /* 0x000000001b057223 */ /* 0x040fe20000000006 */
[----:B------:R-:W-:Y:S01]  /*a960*/  LOP3.LUT R0, R36, 0xffffe000, RZ, 0xc0, !PT ;  /* 0xffffe00024007812 */ /* 0x000fe200078ec0ff */
[----:B------:R2:W-:Y:S01]  /*a970*/  STSM.16.M88.4 [R78+0x2400], R28 ;  /* 0x0024001c4e007844 */ /* 0x0005e20000000200 */
[----:B------:R-:W-:Y:S01]  /*a980*/  F2FP.TF32.F32.PACK_B R4, R4 ;  /* 0x00000004ff04723e */ /* 0x000fe200024050ff */
[C---:B------:R-:W-:Y:S01]  /*a990*/  FFMA R6, R27.reuse, R3, R7 ;  /* 0x000000031b067223 */ /* 0x040fe20000000007 */
[----:B------:R-:W-:Y:S05]  /*a9a0*/  LOP3.LUT R3, R38, 0xffffe000, RZ, 0xc0, !PT ;  /* 0xffffe00026037812 */ /* 0x000fea00078ec0ff */
[----:B------:R2:W-:Y:S01]  /*a9b0*/  STSM.16.M88.4 [R77+0x2400], R16 ;  /* 0x002400104d007844 */ /* 0x0005e20000000200 */
[----:B------:R-:W-:Y:S01]  /*a9c0*/  F2FP.TF32.F32.PACK_B R5, R5 ;  /* 0x00000005ff05723e */ /* 0x000fe200024050ff */
[----:B------:R-:W-:Y:S01]  /*a9d0*/  FFMA R7, R27, R2, R8 ;  /* 0x000000021b077223 */ /* 0x000fe20000000008 */
[----:B------:R-:W-:Y:S01]  /*a9e0*/  LOP3.LUT R2, R37, 0xffffe000, RZ, 0xc0, !PT ;  /* 0xffffe00025027812 */ /* 0x000fe200078ec0ff */
[C---:B------:R-:W-:Y:S01]  /*a9f0*/  FFMA R8, R27.reuse, R0, R9 ;  /* 0x000000001b087223 */ /* 0x040fe20000000009 */
[----:B------:R-:W-:Y:S01]  /*aa00*/  F2FP.TF32.F32.PACK_B R6, R6 ;  /* 0x00000006ff06723e */ /* 0x000fe200024050ff */
[----:B------:R-:W-:Y:S01]  /*aa10*/  IMAD.U32 R0, RZ, RZ, UR48 ;  /* 0x00000030ff007e24 */ /* 0x000fe2000f8e00ff */
        /* <DEDUP_REMOVED lines=9> */
[----:B------:R-:W-:Y:S02]  /*aab0*/  @P6 LEA R0, R0, UR45, 0x3 ;  /* 0x0000002d00006c11 */ /* 0x000fe4000f8e18ff */
[----:B------:R-:W-:Y:S01]  /*aac0*/  LEA R2, R82, UR45, 0x3 ;  /* 0x0000002d52027c11 */ /* 0x000fe2000f8e18ff */
[----:B------:R2:W-:Y:S01]  /*aad0*/  STSM.16.M88.4 [R80+0x2000], R8 ;  /* 0x0020000850007844 */ /* 0x0005e20000000200 */
[----:B------:R-:W-:Y:S01]  /*aae0*/  @P6 SHF.L.U32 R3, R56, 0x1f, RZ ;  /* 0x0000001f38036819 */ /* 0x000fe200000006ff */
[----:B------:R-:W-:Y:S01]  /*aaf0*/  @P6 VIADD R0, R0, 0x60 ;  /* 0x0000006000006836 */ /* 0x000fe20000000000 */
[----:B------:R-:W-:Y:S01]  /*ab00*/  @!PT LDS RZ, [RZ] ;  /* 0x00000000fffff984 */ /* 0x000fe20000000800 */
[----:B------:R-:W-:Y:S01]  /*ab10*/  @!PT LDS RZ, [RZ] ;  /* 0x00000000fffff984 */ /* 0x000fe20000000800 */
[----:B------:R-:W-:Y:S01]  /*ab20*/  @!PT LDS RZ, [RZ] ;  /* 0x00000000fffff984 */ /* 0x000fe20000000800 */
[----:B------:R-:W-:Y:S01]  /*ab30*/  @!PT LDS RZ, [RZ] ;  /* 0x00000000fffff984 */ /* 0x000fe20000000800 */
[----:B------:R3:W-:Y:S06]  /*ab40*/  MEMBAR.ALL.CTA ;  /* 0x0000000000007992 */ /* 0x0007ec0000008000 */
[----:B---3--:R-:W3:Y:S01]  /*ab50*/  FENCE.VIEW.ASYNC.S ;  /* 0x00000000000073c6 */ /* 0x008ee20000000000 */
[----:B-1----:R-:W-:Y:S01]  /*ab60*/  @P6 PRMT R0, R86, 0x654, R0 ;  /* 0x0000065456006816 */ /* 0x002fe20000000000 */
[----:B---3--:R-:W-:Y:S06]  /*ab70*/  BAR.SYNC.DEFER_BLOCKING 0x1, 0x80 ;  /* 0x0042000000007b1d */ /* 0x008fec0000010000 */
[----:B------:R-:W-:Y:S05]  /*ab80*/  @P0 BRA `(.L_x_100) ;  /* 0x00000000002c0947 */ /* 0x000fea0003800000 */
[----:B------:R-:W1:Y:S01]  /*ab90*/  LDCU.64 UR6, c[0x0][0x348] ;  /* 0x00006900ff0677ac */ /* 0x000e620008000a00 */
[----:B------:R-:W-:Y:S02]  /*aba0*/  R2UR UR10, R74 ;  /* 0x000000004a0a72ca */ /* 0x000fe400000e0000 */
[----:B------:R-:W-:Y:S01]  /*abb0*/  R2UR UR11, R72 ;  /* 0x00000000480b72ca */ /* 0x000fe200000e0000 */
[----:B------:R-:W-:Y:S01]  /*abc0*/  UIADD3 UR9, UPT, UPT, UR41, 0x20, URZ ;  /* 0x0000002029097890 */ /* 0x000fe2000fffe0ff */
[----:B------:R-:W-:Y:S01]  /*abd0*/  R2UR UR12, R73 ;  /* 0x00000000490c72ca */ /* 0x000fe200000e0000 */
[----:B------:R-:W-:Y:S02]  /*abe0*/  UIADD3 UR8, UPT, UPT, UR45, 0x2400, URZ ;  /* 0x000024002d087890 */ /* 0x000fe4000fffe0ff */
[----:B-1----:R-:W-:Y:S04]  /*abf0*/  UIADD3 UR4, UP0, UPT, UR6, 0x680, URZ ;  /* 0x0000068006047890 */ /* 0x002fe8000ff1e0ff */
[----:B------:R-:W-:Y:S09]  /*ac00*/  UIADD3.X UR5, UPT, UPT, URZ, UR7, URZ, UP0, !UPT ;  /* 0x00000007ff057290 */ /* 0x000ff200087fe4ff */
[----:B------:R1:W-:Y:S01]  /*ac10*/  UTMASTG.4D.IM2COL [UR8], [UR4] ;  /* 0x00000008040073b5 */ /* 0x0003e20008058000 */
[----:B------:R0:W-:Y:S01]  /*ac20*/  UTMACMDFLUSH ;  /* 0x00000000000079b7 */ /* 0x0001e20000000000 */
[----:B-1----:R-:W-:Y:S04]  /*ac30*/  DEPBAR.LE SB0, 0x1 ;  /* 0x000080400000791a */ /* 0x002fe80000000000 */
.L_x_100:
[----:B------:R-:W-:Y:S05]  /*ac40*/  BSYNC.RECONVERGENT B0 ;  /* 0x0000000000007941 */ /* 0x000fea0003800200 */
.L_x_99:
[----:B------:R-:W-:Y:S01]  /*ac50*/  BAR.SYNC.DEFER_BLOCKING 0x1, 0x80 ;  /* 0x0042000000007b1d */ /* 0x000fe20000010000 */
[----:B------:R-:W-:Y:S04]  /*ac60*/  UIADD3 UR4, UPT, UPT, UR48, 0x1, URZ ;  /* 0x0000000130047890 */ /* 0x000fe8000fffe0ff */
[----:B------:R-:W-:Y:S04]  /*ac70*/  UISETP.NE.AND UP0, UPT, UR4, 0x4, UPT ;  /* 0x000000040400788c */ /* 0x000fe8000bf05270 */
[----:B------:R-:W-:Y:S01]  /*ac80*/  USEL UR40, UR4, URZ, UP0 ;  /* 0x000000ff04287287 */ /* 0x000fe20008000000 */
[----:B------:R1:W-:Y:S01]  /*ac90*/  @P6 SYNCS.ARRIVE.TRANS64.RED.A1T0 RZ, [R0+URZ], RZ ;  /* 0x000000ff00ff69a7 */ /* 0x0003e200081004ff */
[----:B------:R-:W-:Y:S01]  /*aca0*/  BSSY B1, `(.L_x_101) ;  /* 0x0000018000017945 */ /* 0x000fe20003800000 */
[----:B------:R-:W3:Y:S02]  /*acb0*/  @P6 SYNCS.PHASECHK.TRANS64.TRYWAIT P0, [R2+URZ+0x40], R3 ;  /* 0x00004003020065a7 */ /* 0x000ee400080011ff */
[----:B---3--:R-:W-:Y:S01]  /*acc0*/  @P6 SEL R84, RZ, 0x1, !P0 ;  /* 0x00000001ff546807 */ /* 0x008fe20004000000 */
[----:B-1----:R-:W-:Y:S06]  /*acd0*/  @!P6 BRA `(.L_x_102) ;  /* 0x000000000050e947 */ /* 0x002fec0003800000 */
[----:B------:R-:W-:Y:S01]  /*ace0*/  ISETP.NE.AND P1, PT, R85, RZ, PT ;  /* 0x000000ff5500720c */ /* 0x000fe20003f25270 */
[----:B------:R-:W-:Y:S01]  /*acf0*/  BSSY B0, `(.L_x_103) ;  /* 0x000000a000007945 */ /* 0x000fe20003800000 */
[----:B------:R-:W-:Y:S11]  /*ad00*/  ISETP.NE.AND P0, PT, R84, RZ, PT ;  /* 0x000000ff5400720c */ /* 0x000ff60003f05270 */
[----:B--2---:R-:W-:Y:S04]  /*ad10*/  @P1 IMAD R4, R82, 0x2000, R83 ;  /* 0x0000200052041824 */ /* 0x004fe800078e0253 */
[----:B------:R-:W-:Y:S05]  /*ad20*/  @P1 VIADD R3, R4, UR45 ;  /* 0x0000002d04031c36 */ /* 0x000fea0008000000 */
[----:B------:R-:W-:Y:S01]  /*ad30*/  @P1 IADD3 R0, PT, PT, R87, R3, RZ ;  /* 0x0000000357001210 */ /* 0x000fe20007ffe0ff */
[----:B------:R-:W-:Y:S01]  /*ad40*/  @P1 IMAD.IADD R3, R70, 0x1, R3 ;  /* 0x0000000146031824 */ /* 0x000fe200078e0203 */
[----:B------:R-:W-:Y:S06]  /*ad50*/  @P0 BRA `(.L_x_104) ;  /* 0x00000000000c0947 */ /* 0x000fec0003800000 */
[----:B------:R-:W-:Y:S04]  /*ad60*/  SHF.L.U32 R5, R56, 0x1f, RZ ;  /* 0x0000001f38057819 */ /* 0x000fe800000006ff */
[----:B------:R-:W1:Y:S02]  /*ad70*/  SYNCS.PHASECHK.TRANS64.TRYWAIT P0, [R2+URZ+0x40], R5 ;  /* 0x00004005020075a7 */ /* 0x000e6400080011ff */
[----:B-1----:R-:W-:Y:S05]  /*ad80*/  @!P0 BRA `(.L_x_105) ;  /* 0x0000001c00b08947 */ /* 0x002fea0003800000 */
.L_x_104:
[----:B------:R-:W-:Y:S05]  /*ad90*/  BSYNC B0 ;  /* 0x0000000000007941 */ /* 0x000fea0003800000 */
.L_x_103:
[----:B------:R-:W-:Y:S02]  /*ada0*/  ISETP.NE.AND P0, PT, R85, RZ, PT ;  /* 0x000000ff5500720c */ /* 0x000fe40003f05270 */
[----:B------:R-:W-:Y:S11]  /*adb0*/  IADD3 R82, PT, PT, R82, 0x1, RZ ;  /* 0x0000000152527810 */ /* 0x000ff60007ffe0ff */
[----:B-1----:R-:W-:Y:S01]  /*adc0*/  @P0 IMAD.IADD R2, R70, 0x1, R0 ;  /* 0x0000000146020824 */ /* 0x002fe200078e0200 */
[----:B------:R-:W-:Y:S05]  /*add0*/  @P0 WARPSYNC.ALL ;  /* 0x0000000000000948 */ /* 0x000fea0003800000 */
[----:B------:R1:W3:Y:S04]  /*ade0*/  @P0 LDSM.16.M88.4 R44, [R4+UR45+0x400] ;  /* 0x0004002d042c083b */ /* 0x0002e80008000200 */
[----:B------:R1:W4:Y:S04]  /*adf0*/  @P0 LDSM.16.M88.4 R40, [R3+0x400] ;  /* 0x000400000328083b */ /* 0x0003280000000200 */
[----:B------:R1:W2:Y:S04]  /*ae00*/  @P0 LDSM.16.M88.4 R32, [R0+0x400] ;  /* 0x000400000020083b */ /* 0x0002a80000000200 */
[----:B------:R1:W1:Y:S02]  /*ae10*/  @P0 LDSM.16.M88.4 R36, [R2+0x400] ;  /* 0x000400000224083b */ /* 0x0002640000000200 */
.L_x_102:
[----:B------:R-:W-:Y:S05]  /*ae20*/  BSYNC B1 ;  /* 0x0000000000017941 */ /* 0x000fea0003800000 */
.L_x_101:
[----:B-1----:R-:W-:Y:S05]  /*ae30*/  VIADD R0, R25, 0x40 ;  /* 0x0000004019007836 */ /* 0x002fea0000000000 */
[----:B------:R-:W-:Y:S04]  /*ae40*/  SHF.R.U32.HI R0, RZ, 0x15, R0 ;  /* 0x00000015ff007819 */ /* 0x000fe80000011600 */
[----:B------:R-:W-:Y:S11]  /*ae50*/  LOP3.LUT P0, RZ, R0, 0x3, R60, 0x48, !PT ;  /* 0x0000000300ff7812 */ /* 0x000ff6000780483c */
[----:B------:R-:W-:Y:S02]  /*ae60*/  @!UPT UIADD3 URZ, UPT, UPT, URZ, URZ, URZ ;  /* 0x000000fffffff290 */ /* 0x000fe4000fffe0ff */
[----:B------:R-:W-:Y:S05]  /*ae70*/  @!P0 BRA `(.L_x_106) ;  /* 0x0000000000408947 */ /* 0x000fea0003800000 */
[----:B------:R-:W1:Y:S01]  /*ae80*/  LDCU.64 UR8, c[0x4][0x70] ;  /* 0x01000e00ff0877ac */ /* 0x000e620008000a00 */
[----:B------:R-:W-:Y:S01]  /*ae90*/  MOV R3, 0x0 ;  /* 0x0000000000037802 */ /* 0x000fe20000000f00 */
[----:B------:R-:W-:Y:S02]  /*aea0*/  HFMA2 R12, -RZ, RZ, 0, 5.9604644775390625e-08 ;  /* 0x00000001ff0c7431 */ /* 0x000fe400000001ff */
[----:B--2---:R-:W-:Y:S02]  /*aeb0*/  IMAD.MOV.U32 R8, RZ, RZ, 0x192 ;  /* 0x00000192ff087424 */ /* 0x004fe400078e00ff */
        /* <DEDUP_REMOVED lines=12> */
.L_x_106:
[----:B---3--:R-:W-:Y:S01]  /*af80*/  LOP3.LUT R3, R44, 0xffffe000, RZ, 0xc0, !PT ;  /* 0xffffe0002c037812 */ /* 0x008fe200078ec0ff */
[----:B------:R-:W-:Y:S05]  /*af90*/  WARPSYNC.ALL ;  /* 0x0000000000007948 */ /* 0x000fea0003800000 */
[----:B------:R-:W-:Y:S01]  /*afa0*/  R2UR UR4, R25 ;  /* 0x00000000190472ca */ /* 0x000fe200000e0000 */
[----:B------:R-:W-:Y:S01]  /*afb0*/  BSSY.RECONVERGENT B0, `(.L_x_107) ;  /* 0x0000060000007945 */ /* 0x000fe20003800200 */
[----:B----4-:R-:W-:Y:S02]  /*afc0*/  LOP3.LUT R20, R40, 0xffffe000, RZ, 0xc0, !PT ;  /* 0xffffe00028147812 */ /* 0x010fe400078ec0ff */
[----:B------:R-:W-:Y:S02]  /*afd0*/  LOP3.LUT R21, R41, 0xffffe000, RZ, 0xc0, !PT ;  /* 0xffffe00029157812 */ /* 0x000fe400078ec0ff */
[----:B------:R-:W-:Y:S02]  /*afe0*/  LOP3.LUT R26, R42, 0xffffe000, RZ, 0xc0, !PT ;  /* 0xffffe0002a1a7812 */ /* 0x000fe400078ec0ff */
[----:B------:R-:W-:Y:S02]  /*aff0*/  ISETP.NE.AND P6, PT, R76, RZ, PT ;  /* 0x000000ff4c00720c */ /* 0x000fe40003fc5270 */
[----:B------:R-:W-:Y:S03]  /*b000*/  ISETP.NE.AND P0, PT, R58, RZ, PT ;  /* 0x000000ff3a00720c */ /* 0x000fe60003f05270 */
[----:B--2---:R-:W1:Y:S02]  /*b010*/  LDTM.16dp128bit.x8 R4, tmem[UR4+0x40] ;  /* 0x00004004000479ee */ /* 0x004e640008180000 */
[C---:B-1----:R-:W-:Y:S01]  /*b020*/  FMUL R0, R24.reuse, R4 ;  /* 0x0000000418007220 */ /* 0x042fe20000400000 */
        /* <DEDUP_REMOVED lines=11> */
[C---:B------:R-:W-:Y:S01]  /*b0e0*/  FFMA R30, R27.reuse, R3, R0 ;  /* 0x000000031b1e7223 */ /* 0x040fe20000000000 */
[C---:B------:R-:W-:Y:S01]  /*b0f0*/  FMUL R0, R24.reuse, R8 ;  /* 0x0000000818007220 */ /* 0x040fe20000400000 */
[C---:B------:R-:W-:Y:S01]  /*b100*/  FFMA R31, R27.reuse, R4, R2 ;  /* 0x000000041b1f7223 */ /* 0x040fe20000000002 */
[C---:B------:R-:W-:Y:S01]  /*b110*/  FMUL R2, R24.reuse, R9 ;  /* 0x0000000918027220 */ /* 0x040fe20000400000 */
[C---:B------:R-:W-:Y:S01]  /*b120*/  FMUL R3, R24.reuse, R10 ;  /* 0x0000000a18037220 */ /* 0x040fe20000400000 */
[----:B------:R-:W-:Y:S01]  /*b130*/  F2FP.TF32.F32.PACK_B R30, R30 ;  /* 0x0000001eff1e723e */ /* 0x000fe200024050ff */
[C---:B------:R-:W-:Y:S01]  /*b140*/  FMUL R9, R24.reuse, R16 ;  /* 0x0000001018097220 */ /* 0x040fe20000400000 */
[----:B------:R-:W-:Y:S01]  /*b150*/  F2FP.TF32.F32.PACK_B R31, R31 ;  /* 0x0000001fff1f723e */ /* 0x000fe200024050ff */
[----:B------:R-:W-:Y:S01]  /*b160*/  FFMA R16, R27, R20, R0 ;  /* 0x000000141b107223 */ /* 0x000fe20000000000 */
[----:B------:R-:W-:Y:S01]  /*b170*/  LOP3.LUT R0, R43, 0xffffe000, RZ, 0xc0, !PT ;  /* 0xffffe0002b007812 */ /* 0x000fe200078ec0ff */
[C---:B------:R-:W-:Y:S01]  /*b180*/  FMUL R4, R24.reuse, R11 ;  /* 0x0000000b18047220 */ /* 0x040fe20000400000 */
[----:B------:R-:W-:Y:S01]  /*b190*/  FMUL R10, R24, R17 ;  /* 0x00000011180a7220 */ /* 0x000fe20000400000 */
[C---:B------:R-:W-:Y:S01]  /*b1a0*/  FFMA R17, R27.reuse, R21, R2 ;  /* 0x000000151b117223 */ /* 0x040fe20000000002 */
[----:B------:R-:W-:Y:S01]  /*b1b0*/  LOP3.LUT R2, R32, 0xffffe000, RZ, 0xc0, !PT ;  /* 0xffffe00020027812 */ /* 0x000fe200078ec0ff */
[C---:B------:R-:W-:Y:S01]  /*b1c0*/  FMUL R11, R24.reuse, R18 ;  /* 0x00000012180b7220 */ /* 0x040fe20000400000 */
[----:B------:R-:W-:Y:S01]  /*b1d0*/  F2FP.TF32.F32.PACK_B R16, R16 ;  /* 0x00000010ff10723e */ /* 0x000fe200024050ff */
[----:B------:R-:W-:Y:S01]  /*b1e0*/  FFMA R18, R27, R26, R3 ;  /* 0x0000001a1b127223 */ /* 0x000fe20000000003 */
[----:B------:R-:W-:Y:S01]  /*b1f0*/  LOP3.LUT R3, R33, 0xffffe000, RZ, 0xc0, !PT ;  /* 0xffffe00021037812 */ /* 0x000fe200078ec0ff */
[----:B------:R-:W-:Y:S01]  /*b200*/  FMUL R6, R24, R13 ;  /* 0x0000000d18067220 */ /* 0x000fe20000400000 */
[----:B------:R-:W-:Y:S01]  /*b210*/  LOP3.LUT R13, R34, 0xffffe000, RZ, 0xc0, !PT ;  /* 0xffffe000220d7812 */ /* 0x000fe200078ec0ff */
[C---:B------:R-:W-:Y:S01]  /*b220*/  FMUL R7, R24.reuse, R14 ;  /* 0x0000000e18077220 */ /* 0x040fe20000400000 */
[----:B------:R-:W-:Y:S01]  /*b230*/  LOP3.LUT R14, R35, 0xffffe000, RZ, 0xc0, !PT ;  /* 0xffffe000230e7812 */ /* 0x000fe200078ec0ff */
[----:B------:R-:W-:Y:S01]  /*b240*/  FMUL R12, R24, R19 ;  /* 0x00000013180c7220 */ /* 0x000fe20000400000 */
[----:B------:R-:W-:Y:S01]  /*b250*/  F2FP.TF32.F32.PACK_B R17, R17 ;  /* 0x00000011ff11723e */ /* 0x000fe200024050ff */
[C---:B------:R-:W-:Y:S01]  /*b260*/  FFMA R19, R27.reuse, R0, R4 ;  /* 0x000000001b137223 */ /* 0x040fe20000000004 */
[----:B------:R-:W-:Y:S01]  /*b270*/  LOP3.LUT R0, R36, 0xffffe000, RZ, 0xc0, !PT ;  /* 0xffffe00024007812 */ /* 0x000fe200078ec0ff */
        /* <DEDUP_REMOVED lines=8> */
[----:B------:R-:W-:Y:S01]  /*b300*/  FFMA R6, R27, R13, R7 ;  /* 0x0000000d1b067223 */ /* 0x000fe20000000007 */
[----:B------:R-:W-:Y:S01]  /*b310*/  LOP3.LUT R13, R39, 0xffffe000, RZ, 0xc0, !PT ;  /* 0xffffe000270d7812 */ /* 0x000fe200078ec0ff */
[C---:B------:R-:W-:Y:S01]  /*b320*/  FFMA R7, R27.reuse, R14, R8 ;  /* 0x0000000e1b077223 */ /* 0x040fe20000000008 */
[C---:B------:R-:W-:Y:S03]  /*b330*/  FFMA R8, R27.reuse, R0, R9 ;  /* 0x000000001b087223 */ /* 0x040fe60000000009 */
[----:B------:R1:W-:Y:S01]  /*b340*/  STSM.16.M88.4 [R77+0x4400], R16 ;  /* 0x004400104d007844 */ /* 0x0003e20000000200 */
[----:B------:R-:W-:Y:S01]  /*b350*/  F2FP.TF32.F32.PACK_B R4, R4 ;  /* 0x00000004ff04723e */ /* 0x000fe200024050ff */
[C---:B------:R-:W-:Y:S01]  /*b360*/  FFMA R9, R27.reuse, R2, R10 ;  /* 0x000000021b097223 */ /* 0x040fe2000000000a */
[----:B------:R-:W-:Y:S01]  /*b370*/  F2FP.TF32.F32.PACK_B R5, R5 ;  /* 0x00000005ff05723e */ /* 0x000fe200024050ff */
[C---:B------:R-:W-:Y:S01]  /*b380*/  FFMA R10, R27.reuse, R3, R11 ;  /* 0x000000031b0a7223 */ /* 0x040fe2000000000b */
[----:B------:R-:W-:Y:S01]  /*b390*/  FFMA R11, R27, R13, R12 ;  /* 0x0000000d1b0b7223 */ /* 0x000fe2000000000c */
[----:B------:R-:W-:Y:S01]  /*b3a0*/  F2FP.TF32.F32.PACK_B R6, R6 ;  /* 0x00000006ff06723e */ /* 0x000fe200024050ff */
[----:B------:R-:W-:Y:S01]  /*b3b0*/  IMAD.U32 R14, RZ, RZ, UR40 ;  /* 0x00000028ff0e7e24 */ /* 0x000fe2000f8e00ff */
[----:B------:R-:W-:Y:S02]  /*b3c0*/  F2FP.TF32.F32.PACK_B R7, R7 ;  /* 0x00000007ff07723e */ /* 0x000fe400024050ff */
[----:B------:R-:W-:Y:S02]  /*b3d0*/  F2FP.TF32.F32.PACK_B R8, R8 ;  /* 0x00000008ff08723e */ /* 0x000fe400024050ff */
[----:B------:R-:W-:Y:S01]  /*b3e0*/  F2FP.TF32.F32.PACK_B R9, R9 ;  /* 0x00000009ff09723e */ /* 0x000fe200024050ff */
[----:B------:R1:W-:Y:S01]  /*b3f0*/  STSM.16.M88.4 [R79+0x4000], R4 ;  /* 0x004000044f007844 */ /* 0x0003e20000000200 */
        /* <DEDUP_REMOVED lines=12> */
[----:B--2---:R-:W2:Y:S01]  /*b4c0*/  FENCE.VIEW.ASYNC.S ;  /* 0x00000000000073c6 */ /* 0x004ea20000000000 */
[----:B------:R-:W-:Y:S01]  /*b4d0*/  @P6 PRMT R14, R86, 0x654, R14 ;  /* 0x00000654560e6816 */ /* 0x000fe2000000000e */
[----:B--2---:R-:W-:Y:S06]  /*b4e0*/  BAR.SYNC.DEFER_BLOCKING 0x1, 0x80 ;  /* 0x0042000000007b1d */ /* 0x004fec0000010000 */
[----:B------:R-:W-:Y:S05]  /*b4f0*/  @P0 BRA `(.L_x_108) ;  /* 0x00000000002c0947 */ /* 0x000fea0003800000 */
[----:B------:R-:W2:Y:S01]  /*b500*/  LDCU.64 UR6, c[0x0][0x348] ;  /* 0x00006900ff0677ac */ /* 0x000ea20008000a00 */
[----:B------:R-:W-:Y:S02]  /*b510*/  R2UR UR10, R74 ;  /* 0x000000004a0a72ca */ /* 0x000fe400000e0000 */
[----:B------:R-:W-:Y:S01]  /*b520*/  R2UR UR11, R72 ;  /* 0x00000000480b72ca */ /* 0x000fe200000e0000 */
[----:B------:R-:W-:Y:S01]  /*b530*/  UIADD3 UR9, UPT, UPT, UR41, 0x40, URZ ;  /* 0x0000004029097890 */ /* 0x000fe2000fffe0ff */
[----:B------:R-:W-:Y:S01]  /*b540*/  R2UR UR12, R73 ;  /* 0x00000000490c72ca */ /* 0x000fe200000e0000 */
[----:B------:R-:W-:Y:S02]  /*b550*/  UIADD3 UR8, UPT, UPT, UR45, 0x4400, URZ ;  /* 0x000044002d087890 */ /* 0x000fe4000fffe0ff */
[----:B--2---:R-:W-:Y:S04]  /*b560*/  UIADD3 UR4, UP0, UPT, UR6, 0x680, URZ ;  /* 0x0000068006047890 */ /* 0x004fe8000ff1e0ff */
[----:B------:R-:W-:Y:S09]  /*b570*/  UIADD3.X UR5, UPT, UPT, URZ, UR7, URZ, UP0, !UPT ;  /* 0x00000007ff057290 */ /* 0x000ff200087fe4ff */
[----:B------:R2:W-:Y:S01]  /*b580*/  UTMASTG.4D.IM2COL [UR8], [UR4] ;  /* 0x00000008040073b5 */ /* 0x0005e20008058000 */
[----:B------:R0:W-:Y:S01]  /*b590*/  UTMACMDFLUSH ;  /* 0x00000000000079b7 */ /* 0x0001e20000000000 */
[----:B--2---:R-:W-:Y:S04]  /*b5a0*/  DEPBAR.LE SB0, 0x1 ;  /* 0x000080400000791a */ /* 0x004fe80000000000 */
.L_x_108:
[----:B------:R-:W-:Y:S05]  /*b5b0*/  BSYNC.RECONVERGENT B0 ;  /* 0x0000000000007941 */ /* 0x000fea0003800200 */
.L_x_107:
        /* <DEDUP_REMOVED lines=8> */
[----:B--2---:R-:W-:Y:S06]  /*b640*/  @!P6 BRA `(.L_x_110) ;  /* 0x000000000050e947 */ /* 0x004fec0003800000 */
        /* <DEDUP_REMOVED lines=8> */
[----:B------:R-:W-:Y:S04]  /*b6d0*/  SHF.L.U32 R0, R56, 0x1f, RZ ;  /* 0x0000001f38007819 */ /* 0x000fe800000006ff */
[----:B------:R-:W2:Y:S02]  /*b6e0*/  SYNCS.PHASECHK.TRANS64.TRYWAIT P0, [R2+URZ+0x40], R0 ;  /* 0x00004000020075a7 */ /* 0x000ea400080011ff */
[----:B--2---:R-:W-:Y:S05]  /*b6f0*/  @!P0 BRA `(.L_x_113) ;  /* 0x0000001400688947 */ /* 0x004fea0003800000 */
.L_x_112:
[----:B------:R-:W-:Y:S05]  /*b700*/  BSYNC B0 ;  /* 0x0000000000007941 */ /* 0x000fea0003800000 */
.L_x_111:
[----:B------:R-:W-:Y:S11]  /*b710*/  ISETP.NE.AND P0, PT, R85, RZ, PT ;  /* 0x000000ff5500720c */ /* 0x000ff60003f05270 */
[----:B------:R-:W-:Y:S02]  /*b720*/  @!UPT UIADD3 URZ, UPT, UPT, URZ, URZ, URZ ;  /* 0x000000fffffff290 */ /* 0x000fe4000fffe0ff */
[----:B--2---:R-:W-:Y:S01]  /*b730*/  @P0 IADD3 R0, PT, PT, R70, R87, RZ ;  /* 0x0000005746000210 */ /* 0x004fe20007ffe0ff */
[----:B------:R-:W-:Y:S05]  /*b740*/  @P0 WARPSYNC.ALL ;  /* 0x0000000000000948 */ /* 0x000fea0003800000 */
[----:B------:R2:W3:Y:S04]  /*b750*/  @P0 LDSM.16.M88.4 R44, [R82+UR45+0x400] ;  /* 0x0004002d522c083b */ /* 0x0004e80008000200 */
[----:B------:R2:W4:Y:S04]  /*b760*/  @P0 LDSM.16.M88.4 R40, [R3+0x400] ;  /* 0x000400000328083b */ /* 0x0005280000000200 */
[----:B------:R2:W1:Y:S04]  /*b770*/  @P0 LDSM.16.M88.4 R32, [R87+0x400] ;  /* 0x000400005720083b */ /* 0x0004680000000200 */
[----:B------:R2:W1:Y:S02]  /*b780*/  @P0 LDSM.16.M88.4 R36, [R0+0x400] ;  /* 0x000400000024083b */ /* 0x0004640000000200 */
.L_x_110:
[----:B------:R-:W-:Y:S05]  /*b790*/  BSYNC B1 ;  /* 0x0000000000017941 */ /* 0x000fea0003800000 */
.L_x_109:
[----:B--2---:R-:W-:Y:S05]  /*b7a0*/  VIADD R0, R25, 0x60 ;  /* 0x0000006019007836 */ /* 0x004fea0000000000 */
[----:B------:R-:W-:Y:S04]  /*b7b0*/  SHF.R.U32.HI R0, RZ, 0x15, R0 ;  /* 0x00000015ff007819 */ /* 0x000fe80000011600 */
[----:B------:R-:W-:Y:S11]  /*b7c0*/  LOP3.LUT P0, RZ, R0, 0x3, R60, 0x48, !PT ;  /* 0x0000000300ff7812 */ /* 0x000ff6000780483c */
[----:B------:R-:W-:Y:S02]  /*b7d0*/  @!UPT UIADD3 URZ, UPT, UPT, URZ, URZ, URZ ;  /* 0x000000fffffff290 */ /* 0x000fe4000fffe0ff */
[----:B------:R-:W-:Y:S05]  /*b7e0*/  @!P0 BRA `(.L_x_114) ;  /* 0x0000000000408947 */ /* 0x000fea0003800000 */
[----:B------:R-:W2:Y:S01]  /*b7f0*/  LDCU.64 UR8, c[0x4][0x70] ;  /* 0x01000e00ff0877ac */ /* 0x000ea20008000a00 */
[----:B------:R-:W-:Y:S01]  /*b800*/  MOV R3, 0x0 ;  /* 0x0000000000037802 */ /* 0x000fe20000000f00 */
[----:B------:R-:W-:Y:S02]  /*b810*/  HFMA2 R12, -RZ, RZ, 0, 5.9604644775390625e-08 ;  /* 0x00000001ff0c7431 */ /* 0x000fe400000001ff */
[----:B-1----:R-:W-:Y:S02]  /*b820*/  IMAD.MOV.U32 R8, RZ, RZ, 0x192 ;  /* 0x00000192ff087424 */ /* 0x002fe400078e00ff */
[----:B------:R-:W-:Y:S01]  /*b830*/  IMAD.MOV.U32 R13, RZ, RZ, RZ ;  /* 0x000000ffff0d7224 */ /* 0x000fe200078e00ff */
[----:B------:R-:W1:Y:S01]  /*b840*/  LDCU.64 UR6, c[0x4][0x78] ;  /* 0x01000f00ff0677ac */ /* 0x000e620008000a00 */
[----:B------:R-:W3:Y:S01]  /*b850*/  LDC.64 R2, c[0x4][R3] ;  /* 0x0100000003027b82 */ /* 0x000ee20000000a00 */
[----:B------:R-:W5:Y:S01]  /*b860*/  LDCU.64 UR4, c[0x4][0x10] ;  /* 0x01000200ff0477ac */ /* 0x000f620008000a00 */
[----:B--2---:R-:W-:Y:S01]  /*b870*/  MOV R5, UR9 ;  /* 0x0000000900057c02 */ /* 0x004fe20008000f00 */
[----:B------:R-:W-:Y:S01]  /*b880*/  IMAD.U32 R4, RZ, RZ, UR8 ;  /* 0x00000008ff047e24 */ /* 0x000fe2000f8e00ff */
[----:B-1----:R-:W-:Y:S01]  /*b890*/  MOV R7, UR7 ;  /* 0x0000000700077c02 */ /* 0x002fe20008000f00 */
[----:B------:R-:W-:Y:S01]  /*b8a0*/  IMAD.U32 R6, RZ, RZ, UR6 ;  /* 0x00000006ff067e24 */ /* 0x000fe2000f8e00ff */
[----:B-----5:R-:W-:Y:S01]  /*b8b0*/  MOV R11, UR5 ;  /* 0x00000005000b7c02 */ /* 0x020fe20008000f00 */
[----:B------:R-:W-:Y:S02]  /*b8c0*/  IMAD.U32 R10, RZ, RZ, UR4 ;  /* 0x00000004ff0a7e24 */ /* 0x000fe4000f8e00ff */
[----:B------:R-:W-:Y:S07]  /*b8d0*/  LEPC R20, `(.L_x_114) ;  /* 0x000000001014794e */ /* 0x000fee0000000000 */
[----:B---34-:R-:W-:Y:S05]  /*b8e0*/  CALL.ABS.NOINC R2 ;  /* 0x0000000002007343 */ /* 0x018fea0003c00000 */
.L_x_114:
[----:B------:R-:W-:Y:S01]  /*b8f0*/  ISETP.NE.AND P0, PT, R58, RZ, PT ;  /* 0x000000ff3a00720c */ /* 0x000fe20003f05270 */
[----:B------:R-:W-:Y:S05]  /*b900*/  WARPSYNC.ALL ;  /* 0x0000000000007948 */ /* 0x000fea0003800000 */
[----:B------:R-:W-:Y:S01]  /*b910*/  R2UR UR4, R25 ;  /* 0x00000000190472ca */ /* 0x000fe200000e0000 */
[----:B------:R-:W2:Y:S01]  /*b920*/  S2UR UR5, SR_CgaCtaId ;  /* 0x00000000000579c3 */ /* 0x000ea20000008800 */
[----:B---3--:R-:W-:Y:S01]  /*b930*/  LOP3.LUT R0, R44, 0xffffe000, RZ, 0xc0, !PT ;  /* 0xffffe0002c007812 */ /* 0x008fe200078ec0ff */
[----:B------:R-:W-:Y:S01]  /*b940*/  BSSY.RECONVERGENT B0, `(.L_x_115) ;  /* 0x000005d000007945 */ /* 0x000fe20003800200 */
[----:B------:R-:W-:Y:S02]  /*b950*/  LOP3.LUT R2, R45, 0xffffe000, RZ, 0xc0, !PT ;  /* 0xffffe0002d027812 */ /* 0x000fe400078ec0ff */
[----:B------:R-:W-:Y:S02]  /*b960*/  LOP3.LUT R3, R46, 0xffffe000, RZ, 0xc0, !PT ;  /* 0xffffe0002e037812 */ /* 0x000fe400078ec0ff */
[----:B------:R-:W-:Y:S02]  /*b970*/  LOP3.LUT R20, R47, 0xffffe000, RZ, 0xc0, !PT ;  /* 0xffffe0002f147812 */ /* 0x000fe400078ec0ff */
[----:B----4-:R-:W-:Y:S02]  /*b980*/  LOP3.LUT R21, R40, 0xffffe000, RZ, 0xc0, !PT ;  /* 0xffffe00028157812 */ /* 0x010fe400078ec0ff */
[----:B------:R-:W-:Y:S01]  /*b990*/  LOP3.LUT R25, R41, 0xffffe000, RZ, 0xc0, !PT ;  /* 0xffffe00029197812 */ /* 0x000fe200078ec0ff */
[----:B-1----:R-:W1:Y:S01]  /*b9a0*/  LDTM.16dp128bit.x8 R4, tmem[UR4+0x60] ;  /* 0x00006004000479ee */ /* 0x002e620008180000 */
[----:B------:R-:W-:Y:S01]  /*b9b0*/  R2UR UR4, R81 ;  /* 0x00000000510472ca */ /* 0x000fe200000e0000 */
[----:B------:R-:W-:Y:S01]  /*b9c0*/  NOP ;  /* 0x0000000000007918 */ /* 0x000fe20000000000 */
[----:B------:R-:W-:Y:S02]  /*b9d0*/  LOP3.LUT R26, R42, 0xffffe000, RZ, 0xc0, !PT ;  /* 0xffffe0002a1a7812 */ /* 0x000fe400078ec0ff */
[----:B------:R-:W-:Y:S02]  /*b9e0*/  LOP3.LUT R28, R43, 0xffffe000, RZ, 0xc0, !PT ;  /* 0xffffe0002b1c7812 */ /* 0x000fe400078ec0ff */
[----:B------:R-:W-:Y:S02]  /*b9f0*/  LOP3.LUT R29, R32, 0xffffe000, RZ, 0xc0, !PT ;  /* 0xffffe000201d7812 */ /* 0x000fe400078ec0ff */
[----:B------:R-:W-:Y:S02]  /*ba00*/  LOP3.LUT R30, R33, 0xffffe000, RZ, 0xc0, !PT ;  /* 0xffffe000211e7812 */ /* 0x000fe400078ec0ff */
[----:B------:R-:W-:Y:S02]  /*ba10*/  LOP3.LUT R31, R34, 0xffffe000, RZ, 0xc0, !PT ;  /* 0xffffe000221f7812 */ /* 0x000fe400078ec0ff */
[----:B------:R-:W-:Y:S01]  /*ba20*/  LOP3.LUT R32, R35, 0xffffe000, RZ, 0xc0, !PT ;  /* 0xffffe00023207812 */ /* 0x000fe200078ec0ff */
[----:B------:R-:W-:Y:S01]  /*ba30*/  UIADD3 UR4, UPT, UPT, UR4, 0xb0, URZ ;  /* 0x000000b004047890 */ /* 0x000fe2000fffe0ff */
[----:B------:R-:W-:Y:S02]  /*ba40*/  LOP3.LUT R33, R36, 0xffffe000, RZ, 0xc0, !PT ;  /* 0xffffe00024217812 */ /* 0x000fe400078ec0ff */
[----:B------:R-:W-:Y:S02]  /*ba50*/  LOP3.LUT R34, R37, 0xffffe000, RZ, 0xc0, !PT ;  /* 0xffffe00025227812 */ /* 0x000fe400078ec0ff */
[----:B------:R-:W-:Y:S02]  /*ba60*/  LOP3.LUT R35, R38, 0xffffe000, RZ, 0xc0, !PT ;  /* 0xffffe00026237812 */ /* 0x000fe400078ec0ff */
[----:B------:R-:W-:Y:S01]  /*ba70*/  LOP3.LUT R36, R39, 0xffffe000, RZ, 0xc0, !PT ;  /* 0xffffe00027247812 */ /* 0x000fe200078ec0ff */
[C---:B-1----:R-:W-:Y:S01]  /*ba80*/  FMUL R4, R24.reuse, R4 ;  /* 0x0000000418047220 */ /* 0x042fe20000400000 */
[C---:B------:R-:W-:Y:S01]  /*ba90*/  FMUL R5, R24.reuse, R5 ;  /* 0x0000000518057220 */ /* 0x040fe20000400000 */
[C---:B------:R-:W-:Y:S01]  /*baa0*/  FMUL R6, R24.reuse, R6 ;  /* 0x0000000618067220 */ /* 0x040fe20000400000 */
[C---:B------:R-:W-:Y:S01]  /*bab0*/  FMUL R7, R24.reuse, R7 ;  /* 0x0000000718077220 */ /* 0x040fe20000400000 */
[C---:B------:R-:W-:Y:S01]  /*bac0*/  FFMA R4, R27.reuse, R0, R4 ;  /* 0x000000001b047223 */ /* 0x040fe20000000004 */
[C---:B------:R-:W-:Y:S01]  /*bad0*/  FMUL R8, R24.reuse, R8 ;  /* 0x0000000818087220 */ /* 0x040fe20000400000 */
[C---:B------:R-:W-:Y:S01]  /*bae0*/  FFMA R5, R27.reuse, R2, R5 ;  /* 0x000000021b057223 */ /* 0x040fe20000000005 */
[C---:B------:R-:W-:Y:S01]  /*baf0*/  FMUL R9, R24.reuse, R9 ;  /* 0x0000000918097220 */ /* 0x040fe20000400000 */
[C---:B------:R-:W-:Y:S01]  /*bb00*/  FFMA R6, R27.reuse, R3, R6 ;  /* 0x000000031b067223 */ /* 0x040fe20000000006 */
[----:B------:R-:W-:Y:S01]  /*bb10*/  F2FP.TF32.F32.PACK_B R4, R4 ;  /* 0x00000004ff04723e */ /* 0x000fe200024050ff */
[C---:B------:R-:W-:Y:S01]  /*bb20*/  FMUL R10, R24.reuse, R10 ;  /* 0x0000000a180a7220 */ /* 0x040fe20000400000 */
[----:B------:R-:W-:Y:S01]  /*bb30*/  F2FP.TF32.F32.PACK_B R5, R5 ;  /* 0x00000005ff05723e */ /* 0x000fe200024050ff */
[C---:B------:R-:W-:Y:S01]  /*bb40*/  FFMA R7, R27.reuse, R20, R7 ;  /* 0x000000141b077223 */ /* 0x040fe20000000007 */
[C---:B------:R-:W-:Y:S01]  /*bb50*/  FMUL R11, R24.reuse, R11 ;  /* 0x0000000b180b7220 */ /* 0x040fe20000400000 */
[----:B--2---:R-:W-:Y:S01]  /*bb60*/  UPRMT UR4, UR5, 0x654, UR4 ;  /* 0x0000065405047896 */ /* 0x004fe20008000004 */
[C---:B------:R-:W-:Y:S01]  /*bb70*/  FFMA R8, R27.reuse, R21, R8 ;  /* 0x000000151b087223 */ /* 0x040fe20000000008 */
[C---:B------:R-:W-:Y:S01]  /*bb80*/  FMUL R12, R24.reuse, R12 ;  /* 0x0000000c180c7220 */ /* 0x040fe20000400000 */
[C---:B------:R-:W-:Y:S01]  /*bb90*/  FFMA R9, R27.reuse, R25, R9 ;  /* 0x000000191b097223 */ /* 0x040fe20000000009 */
[C---:B------:R-:W-:Y:S01]  /*bba0*/  FMUL R13, R24.reuse, R13 ;  /* 0x0000000d180d7220 */ /* 0x040fe20000400000 */
[C---:B------:R-:W-:Y:S01]  /*bbb0*/  FFMA R10, R27.reuse, R26, R10 ;  /* 0x0000001a1b0a7223 */ /* 0x040fe2000000000a */
[C---:B------:R-:W-:Y:S01]  /*bbc0*/  FMUL R14, R24.reuse, R14 ;  /* 0x0000000e180e7220 */ /* 0x040fe20000400000 */
[C---:B------:R-:W-:Y:S01]  /*bbd0*/  FFMA R11, R27.reuse, R28, R11 ;  /* 0x0000001c1b0b7223 */ /* 0x040fe2000000000b */
[C---:B------:R-:W-:Y:S01]  /*bbe0*/  FMUL R15, R24.reuse, R15 ;  /* 0x0000000f180f7220 */ /* 0x040fe20000400000 */
[----:B------:R-:W-:Y:S01]  /*bbf0*/  F2FP.TF32.F32.PACK_B R6, R6 ;  /* 0x00000006ff06723e */ /* 0x000fe200024050ff */
[C---:B------:R-:W-:Y:S01]  /*bc00*/  FFMA R12, R27.reuse, R29, R12 ;  /* 0x0000001d1b0c7223 */ /* 0x040fe2000000000c */
[----:B------:R-:W-:Y:S01]  /*bc10*/  F2FP.TF32.F32.PACK_B R7, R7 ;  /* 0x00000007ff07723e */ /* 0x000fe200024050ff */
[C---:B------:R-:W-:Y:S01]  /*bc20*/  FMUL R16, R24.reuse, R16 ;  /* 0x0000001018107220 */ /* 0x040fe20000400000 */
[C---:B------:R-:W-:Y:S01]  /*bc30*/  FFMA R13, R27.reuse, R30, R13 ;  /* 0x0000001e1b0d7223 */ /* 0x040fe2000000000d */
[C---:B------:R-:W-:Y:S01]  /*bc40*/  FMUL R17, R24.reuse, R17 ;  /* 0x0000001118117220 */ /* 0x040fe20000400000 */
[C---:B------:R-:W-:Y:S01]  /*bc50*/  FFMA R14, R27.reuse, R31, R14 ;  /* 0x0000001f1b0e7223 */ /* 0x040fe2000000000e */
[C---:B------:R-:W-:Y:S01]  /*bc60*/  FMUL R18, R24.reuse, R18 ;  /* 0x0000001218127220 */ /* 0x040fe20000400000 */
[C---:B------:R-:W-:Y:S01]  /*bc70*/  FFMA R15, R27.reuse, R32, R15 ;  /* 0x000000201b0f7223 */ /* 0x040fe2000000000f */
[----:B------:R-:W-:Y:S01]  /*bc80*/  FMUL R19, R24, R19 ;  /* 0x0000001318137220 */ /* 0x000fe20000400000 */
[----:B------:R-:W-:Y:S01]  /*bc90*/  F2FP.TF32.F32.PACK_B R8, R8 ;  /* 0x00000008ff08723e */ /* 0x000fe200024050ff */
[C---:B------:R-:W-:Y:S01]  /*bca0*/  FFMA R16, R27.reuse, R33, R16 ;  /* 0x000000211b107223 */ /* 0x040fe20000000010 */
[----:B------:R-:W-:Y:S01]  /*bcb0*/  F2FP.TF32.F32.PACK_B R9, R9 ;  /* 0x00000009ff09723e */ /* 0x000fe200024050ff */
[----:B------:R-:W-:Y:S01]  /*bcc0*/  SYNCS.ARRIVE.TRANS64.RED.A1T0 RZ, [UR4], RZ ;  /* 0x000000ffffff79a7 */ /* 0x000fe20008100404 */
[----:B------:R1:W-:Y:S01]  /*bcd0*/  STSM.16.M88.4 [R78+0x6400], R4 ;  /* 0x006400044e007844 */ /* 0x0003e20000000200 */
[----:B------:R-:W-:Y:S01]  /*bce0*/  F2FP.TF32.F32.PACK_B R10, R10 ;  /* 0x0000000aff0a723e */ /* 0x000fe200024050ff */
[C---:B------:R-:W-:Y:S01]  /*bcf0*/  FFMA R17, R27.reuse, R34, R17 ;  /* 0x000000221b117223 */ /* 0x040fe20000000011 */
[----:B------:R-:W-:Y:S01]  /*bd00*/  F2FP.TF32.F32.PACK_B R11, R11 ;  /* 0x0000000bff0b723e */ /* 0x000fe200024050ff */
[C---:B------:R-:W-:Y:S01]  /*bd10*/  FFMA R18, R27.reuse, R35, R18 ;  /* 0x000000231b127223 */ /* 0x040fe20000000012 */
[----:B------:R-:W-:Y:S01]  /*bd20*/  FFMA R19, R27, R36, R19 ;  /* 0x000000241b137223 */ /* 0x000fe20000000013 */
[----:B------:R-:W-:Y:S02]  /*bd30*/  F2FP.TF32.F32.PACK_B R12, R12 ;  /* 0x0000000cff0c723e */ /* 0x000fe400024050ff */
[----:B------:R1:W-:Y:S01]  /*bd40*/  STSM.16.M88.4 [R77+0x6400], R8 ;  /* 0x006400084d007844 */ /* 0x0003e20000000200 */
[----:B------:R-:W-:Y:S02]  /*bd50*/  F2FP.TF32.F32.PACK_B R13, R13 ;  /* 0x0000000dff0d723e */ /* 0x000fe400024050ff */
[----:B------:R-:W-:Y:S02]  /*bd60*/  F2FP.TF32.F32.PACK_B R14, R14 ;  /* 0x0000000eff0e723e */ /* 0x000fe400024050ff */
[----:B------:R-:W-:Y:S02]  /*bd70*/  F2FP.TF32.F32.PACK_B R15, R15 ;  /* 0x0000000fff0f723e */ /* 0x000fe400024050ff */
[----:B------:R-:W-:Y:S02]  /*bd80*/  F2FP.TF32.F32.PACK_B R16, R16 ;  /* 0x00000010ff10723e */ /* 0x000fe400024050ff */
[----:B------:R-:W-:Y:S01]  /*bd90*/  F2FP.TF32.F32.PACK_B R17, R17 ;  /* 0x00000011ff11723e */ /* 0x000fe200024050ff */
[----:B------:R1:W-:Y:S01]  /*bda0*/  STSM.16.M88.4 [R79+0x6000], R12 ;  /* 0x0060000c4f007844 */ /* 0x0003e20000000200 */
[----:B------:R-:W-:Y:S02]  /*bdb0*/  F2FP.TF32.F32.PACK_B R18, R18 ;  /* 0x00000012ff12723e */ /* 0x000fe400024050ff */
[----:B------:R-:W-:Y:S05]  /*bdc0*/  F2FP.TF32.F32.PACK_B R19, R19 ;  /* 0x00000013ff13723e */ /* 0x000fea00024050ff */
[----:B------:R1:W-:Y:S01]  /*bdd0*/  STSM.16.M88.4 [R80+0x6000], R16 ;  /* 0x0060001050007844 */ /* 0x0003e20000000200 */
        /* <DEDUP_REMOVED lines=19> */
.L_x_116:
[----:B------:R-:W-:Y:S05]  /*bf10*/  BSYNC.RECONVERGENT B0 ;  /* 0x0000000000007941 */ /* 0x000fea0003800200 */
.L_x_115:
[----:B------:R-:W-:Y:S01]  /*bf20*/  BAR.SYNC.DEFER_BLOCKING 0x1, 0x80 ;  /* 0x0042000000007b1d */ /* 0x000fe20000010000 */
[----:B------:R-:W-:Y:S01]  /*bf30*/  UISETP.NE.AND UP0, UPT, UR51, -0x4, UPT ;  /* 0xfffffffc3300788c */ /* 0x000fe2000bf05270 */
[----:B------:R-:W-:Y:S08]  /*bf40*/  IADD3 R22, PT, PT, R22, 0x1, RZ ;  /* 0x0000000116167810 */ /* 0x000ff00007ffe0ff */
[----:B------:R-:W-:Y:S05]  /*bf50*/  BRA.U !UP0, `(.L_x_117) ;  /* 0x0000000108247547 */ /* 0x000fea000b800000 */
[----:B------:R-:W-:Y:S01]  /*bf60*/  ISETP.NE.AND P0, PT, R76, RZ, PT ;  /* 0x000000ff4c00720c */ /* 0x000fe20003f05270 */
[----:B------:R-:W-:Y:S01]  /*bf70*/  IMAD.U32 R0, RZ, RZ, UR48 ;  /* 0x00000030ff007e24 */ /* 0x000fe2000f8e00ff */
[----:B------:R-:W-:Y:S04]  /*bf80*/  UIADD3 UR4, UPT, UPT, UR48, 0x1, URZ ;  /* 0x0000000130047890 */ /* 0x000fe8000fffe0ff */
[----:B------:R-:W-:Y:S04]  /*bf90*/  UISETP.NE.AND UP0, UPT, UR4, 0x4, UPT ;  /* 0x000000040400788c */ /* 0x000fe8000bf05270 */
[----:B------:R-:W-:Y:S03]  /*bfa0*/  USEL UR48, UR4, URZ, UP0 ;  /* 0x000000ff04307287 */ /* 0x000fe60008000000 */
[----:B------:R-:W-:Y:S05]  /*bfb0*/  @P0 LEA R0, R0, UR45, 0x3 ;  /* 0x0000002d00000c11 */ /* 0x000fea000f8e18ff */
[----:B------:R-:W-:Y:S05]  /*bfc0*/  @P0 VIADD R0, R0, 0x60 ;  /* 0x0000006000000836 */ /* 0x000fea0000000000 */
[----:B------:R-:W-:Y:S04]  /*bfd0*/  @P0 PRMT R0, R86, 0x654, R0 ;  /* 0x0000065456000816 */ /* 0x000fe80000000000 */
[----:B------:R2:W-:Y:S03]  /*bfe0*/  @P0 SYNCS.ARRIVE.TRANS64.RED.A1T0 RZ, [R0+URZ], RZ ;  /* 0x000000ff00ff09a7 */ /* 0x0005e600081004ff */
.L_x_117:
[----:B------:R-:W-:Y:S01]  /*bff0*/  R2UR UR5, R52 ;  /* 0x00000000340572ca */ /* 0x000fe200000e0000 */
[----:B------:R-:W-:Y:S01]  /*c000*/  UISETP.NE.AND UP0, UPT, UR61, URZ, UPT ;  /* 0x000000ff3d00728c */ /* 0x000fe2000bf05270 */
[----:B------:R-:W-:Y:S01]  /*c010*/  R2UR UR4, R53 ;  /* 0x00000000350472ca */ /* 0x000fe200000e0000 */
[----:B------:R-:W-:Y:S01]  /*c020*/  UIADD3 UR51, UPT, UPT, UR51, 0x4, URZ ;  /* 0x0000000433337890 */ /* 0x000fe2000fffe0ff */
[----:B------:R-:W-:Y:S01]  /*c030*/  ISETP.NE.AND P0, PT, R22, 0x2, PT ;  /* 0x000000021600780c */ /* 0x000fe20003f05270 */
[----:B------:R-:W-:Y:S01]  /*c040*/  UMOV UR50, UR62 ;  /* 0x0000003e00327c82 */ /* 0x000fe20008000000 */
[----:B------:R-:W-:Y:S02]  /*c050*/  LOP3.LUT R54, R54, 0x1, RZ, 0x3c, !PT ;  /* 0x0000000136367812 */ /* 0x000fe400078e3cff */
[----:B--2---:R-:W-:Y:S02]  /*c060*/  SEL R0, RZ, 0x1, P0 ;  /* 0x00000001ff007807 */ /* 0x004fe40000000000 */
[----:B------:R-:W-:Y:S02]  /*c070*/  SEL R22, R22, RZ, P0 ;  /* 0x000000ff16167207 */ /* 0x000fe40000000000 */
[----:B------:R-:W-:Y:S01]  /*c080*/  LOP3.LUT R55, R55, R0, RZ, 0x3c, !PT ;  /* 0x0000000037377212 */ /* 0x000fe200078e3cff */
[----:B------:R-:W-:Y:S02]  /*c090*/  UIADD3 UR21, UPT, UPT, UR36, UR5, URZ ;  /* 0x0000000524157290 */ /* 0x000fe4000fffe0ff */
[----:B------:R-:W-:Y:S01]  /*c0a0*/  UIADD3 UR49, UPT, UPT, UR37, UR4, URZ ;  /* 0x0000000425317290 */ /* 0x000fe2000fffe0ff */
[----:B------:R-:W-:Y:S11]  /*c0b0*/  BRA.U UP0, `(.L_x_118) ;  /* 0xffffffc9004c7547 */ /* 0x000ff6000b83ffff */
[----:B------:R-:W-:-:S09]  /*c0c0*/  UISETP.NE.AND UP0, UPT, UR63, URZ, UPT ;  /* 0x000000ff3f00728c */ /* 0x000fd2000bf05270 */
[----:B------:R-:W-:Y:S05]  /*c0d0*/  BRA.U !UP0, `(.L_x_119) ;  /* 0x0000000108487547 */ /* 0x000fea000b800000 */
[----:B------:R-:W2:Y:S02]  /*c0e0*/  LDCU.64 UR4, c[0x0][0x890] ;  /* 0x00011200ff0477ac */ /* 0x000ea40008000a00 */
[----:B--2---:R-:W-:-:S04]  /*c0f0*/  UISETP.NE.U32.AND UP0, UPT, UR4, URZ, UPT ;  /* 0x000000ff0400728c */ /* 0x004fc8000bf05070 */
[----:B------:R-:W-:-:S09]  /*c100*/  UISETP.NE.AND.EX UP0, UPT, UR5, URZ, UPT, UP0 ;  /* 0x000000ff0500728c */ /* 0x000fd2000bf05300 */
[----:B------:R-:W-:Y:S05]  /*c110*/  BRA.U UP0, `(.L_x_120) ;  /* 0x00000001000c7547 */ /* 0x000fea000b800000 */
[----:B------:R-:W-:-:S13]  /*c120*/  FSETP.NEU.AND P0, PT, R27, RZ, PT ;  /* 0x000000ff1b00720b */ /* 0x000fda0003f0d000 */
[----:B------:R-:W-:Y:S05]  /*c130*/  @!P0 EXIT ;  /* 0x000000000000894d */ /* 0x000fea0003800000 */
[----:B------:R-:W-:Y:S05]  /*c140*/  BRA `(.L_x_119) ;  /* 0x00000000002c7947 */ /* 0x000fea0003800000 */
.L_x_120:
[----:B------:R-:W-:Y:S01]  /*c150*/  ISETP.NE.AND P0, PT, R75, RZ, PT ;  /* 0x000000ff4b00720c */ /* 0x000fe20003f05270 */
[----:B------:R-:W-:-:S12]  /*c160*/  BSSY.RECONVERGENT B0, `(.L_x_119) ;  /* 0x0000009000007945 */ /* 0x000fd80003800200 */
[----:B------:R-:W-:Y:S05]  /*c170*/  @P0 BRA `(.L_x_121) ;  /* 0x0000000000140947 */ /* 0x000fea0003800000 */
[----:B------:R-:W2:Y:S02]  /*c180*/  LDCU.64 UR4, c[0x0][0x888] ;  /* 0x00011100ff0477ac */ /* 0x000ea40008000a00 */
[----:B--2---:R-:W-:-:S04]  /*c190*/  ISETP.NE.U32.AND P0, PT, RZ, UR4, PT ;  /* 0x00000004ff007c0c */ /* 0x004fc8000bf05070 */
[----:B------:R-:W-:-:S13]  /*c1a0*/  ISETP.NE.AND.EX P0, PT, RZ, UR5, PT, P0 ;  /* 0x00000005ff007c0c */ /* 0x000fda000bf05300 */
[----:B------:R-:W-:Y:S05]  /*c1b0*/  @!P0 EXIT ;  /* 0x000000000000894d */ /* 0x000fea0003800000 */
[----:B------:R-:W-:Y:S05]  /*c1c0*/  BRA `(.L_x_122) ;  /* 0x0000000000087947 */ /* 0x000fea0003800000 */
.L_x_121:
[----:B------:R-:W-:-:S13]  /*c1d0*/  FSETP.NEU.AND P0, PT, R27, RZ, PT ;  /* 0x000000ff1b00720b */ /* 0x000fda0003f0d000 */
[----:B------:R-:W-:Y:S05]  /*c1e0*/  @!P0 EXIT ;  /* 0x000000000000894d */ /* 0x000fea0003800000 */
.L_x_122:
[----:B------:R-:W-:Y:S05]  /*c1f0*/  BSYNC.RECONVERGENT B0 ;  /* 0x0000000000007941 */ /* 0x000fea0003800200 */
.L_x_119:
[----:B------:R-:W2:Y:S01]  /*c200*/  S2UR UR5, SR_CgaCtaId ;  /* 0x00000000000579c3 */ /* 0x000ea20000008800 */
[----:B------:R-:W-:Y:S01]  /*c210*/  ULEA UR4, UR48, UR45, 0x3 ;  /* 0x0000002d30047291 */ /* 0x000fe2000f8e18ff */
[----:B------:R-:W-:-:S04]  /*c220*/  DEPBAR.LE SB0, 0x0 ;  /* 0x000080000000791a */ /* 0x000fc80000000000 */
[----:B------:R-:W-:-:S04]  /*c230*/  UIADD3 UR4, UPT, UPT, UR4, 0x60, URZ ;  /* 0x0000006004047890 */ /* 0x000fc8000fffe0ff */
[----:B--2---:R-:W-:-:S09]  /*c240*/  UPRMT UR4, UR5, 0x654, UR4 ;  /* 0x0000065405047896 */ /* 0x004fd20008000004 */
[----:B------:R-:W-:Y:S01]  /*c250*/  SYNCS.ARRIVE.TRANS64.RED.A1T0 RZ, [UR4], RZ ;  /* 0x000000ffffff79a7 */ /* 0x000fe20008100404 */
[----:B------:R-:W-:Y:S05]  /*c260*/  EXIT ;  /* 0x000000000000794d */ /* 0x000fea0003800000 */
.L_x_19:
[----:B------:R-:W-:Y:S11]  /*c270*/  R2UR UR6, R47 ;  /* 0x000000002f0672ca */ /* 0x000ff600000e0000 */
[----:B------:R-:W-:Y:S02]  /*c280*/  @!UPT UIADD3 URZ, UPT, UPT, URZ, URZ, URZ ;  /* 0x000000fffffff290 */ /* 0x000fe4000fffe0ff */
[----:B------:R-:W-:Y:S07]  /*c290*/  MOV R42, UR6 ;  /* 0x00000006002a7c02 */ /* 0x000fee0008000f00 */
.L_x_123:
[----:B-1----:R1:W2:Y:S02]  /*c2a0*/  SYNCS.PHASECHK.TRANS64.TRYWAIT P0, [R42+URZ+0x20], R44 ;  /* 0x0000202c2a0075a7 */ /* 0x0022a400080011ff */
[----:B--2---:R-:W-:Y:S05]  /*c2b0*/  @!P0 NANOSLEEP.SYNCS 0x989680 ;  /* 0x009896800000895d */ /* 0x004fea0003900000 */
[----:B------:R-:W2:Y:S02]  /*c2c0*/  @!P0 SYNCS.PHASECHK.TRANS64 P0, [R42+URZ+0x20], R44 ;  /* 0x0000202c2a0085a7 */ /* 0x000ea400080010ff */
[----:B--2---:R-:W-:Y:S05]  /*c2d0*/  @!P0 BRA `(.L_x_123) ;  /* 0xfffffffc00f08947 */ /* 0x004fea000383ffff */
[----:B------:R-:W-:Y:S05]  /*c2e0*/  BRA `(.L_x_18) ;  /* 0xffffff5c00b07947 */ /* 0x000fea000383ffff */
.L_x_25:
[----:B------:R-:W-:Y:S11]  /*c2f0*/  R2UR UR6, R27 ;  /* 0x000000001b0672ca */ /* 0x000ff600000e0000 */
[----:B------:R-:W-:Y:S02]  /*c300*/  @!UPT UIADD3 URZ, UPT, UPT, URZ, URZ, URZ ;  /* 0x000000fffffff290 */ /* 0x000fe4000fffe0ff */
[----:B------:R-:W-:Y:S07]  /*c310*/  MOV R43, UR6 ;  /* 0x00000006002b7c02 */ /* 0x000fee0008000f00 */
.L_x_124:
[----:B-1----:R1:W2:Y:S02]  /*c320*/  SYNCS.PHASECHK.TRANS64.TRYWAIT P0, [R43+URZ+0x20], R45 ;  /* 0x0000202d2b0075a7 */ /* 0x0022a400080011ff */
[----:B--2---:R-:W-:Y:S05]  /*c330*/  @!P0 NANOSLEEP.SYNCS 0x989680 ;  /* 0x009896800000895d */ /* 0x004fea0003900000 */
[----:B------:R-:W2:Y:S02]  /*c340*/  @!P0 SYNCS.PHASECHK.TRANS64 P0, [R43+URZ+0x20], R45 ;  /* 0x0000202d2b0085a7 */ /* 0x000ea400080010ff */
[----:B--2---:R-:W-:Y:S05]  /*c350*/  @!P0 BRA `(.L_x_124) ;  /* 0xfffffffc00f08947 */ /* 0x004fea000383ffff */
[----:B------:R-:W-:Y:S05]  /*c360*/  BRA `(.L_x_24) ;  /* 0xffffff7c007c7947 */ /* 0x000fea000383ffff */
.L_x_29:
[----:B------:R-:W-:-:S07]  /*c370*/  MOV R0, UR39 ;  /* 0x0000002700007c02 */ /* 0x000fce0008000f00 */
.L_x_125:
[----:B--2---:R2:W3:Y:S02]  /*c380*/  SYNCS.PHASECHK.TRANS64.TRYWAIT P0, [R0+URZ+0x90], R2 ;  /* 0x00009002000075a7 */ /* 0x0044e400080011ff */
[----:B---3--:R-:W-:Y:S05]  /*c390*/  @!P0 NANOSLEEP.SYNCS 0x989680 ;  /* 0x009896800000895d */ /* 0x008fea0003900000 */
[----:B------:R-:W3:Y:S02]  /*c3a0*/  @!P0 SYNCS.PHASECHK.TRANS64 P0, [R0+URZ+0x90], R2 ;  /* 0x00009002000085a7 */ /* 0x000ee400080010ff */
[----:B---3--:R-:W-:Y:S05]  /*c3b0*/  @!P0 BRA `(.L_x_125) ;  /* 0xfffffffc00f08947 */ /* 0x008fea000383ffff */
[----:B------:R-:W-:Y:S05]  /*c3c0*/  BRA `(.L_x_126) ;  /* 0xffffff9000c47947 */ /* 0x000fea000383ffff */
.L_x_33:
[----:B------:R-:W-:-:S07]  /*c3d0*/  MOV R0, UR4 ;  /* 0x0000000400007c02 */ /* 0x000fce0008000f00 */
.L_x_127:
[----:B-1----:R1:W2:Y:S02]  /*c3e0*/  SYNCS.PHASECHK.TRANS64.TRYWAIT P0, [R0+URZ], R2 ;  /* 0x00000002000075a7 */ /* 0x0022a400080011ff */
[----:B--2---:R-:W-:Y:S05]  /*c3f0*/  @!P0 NANOSLEEP.SYNCS 0x989680 ;  /* 0x009896800000895d */ /* 0x004fea0003900000 */
[----:B------:R-:W2:Y:S02]  /*c400*/  @!P0 SYNCS.PHASECHK.TRANS64 P0, [R0+URZ], R2 ;  /* 0x00000002000085a7 */ /* 0x000ea400080010ff */
[----:B--2---:R-:W-:Y:S05]  /*c410*/  @!P0 BRA `(.L_x_127) ;  /* 0xfffffffc00f08947 */ /* 0x004fea000383ffff */
[----:B------:R-:W-:Y:S05]  /*c420*/  BRA `(.L_x_128) ;  /* 0xffffff9800807947 */ /* 0x000fea000383ffff */
.L_x_34:
[----:B------:R-:W-:-:S07]  /*c430*/  MOV R0, UR5 ;  /* 0x0000000500007c02 */ /* 0x000fce0008000f00 */
.L_x_129:
[----:B-1----:R1:W2:Y:S02]  /*c440*/  SYNCS.PHASECHK.TRANS64.TRYWAIT P0, [R0+URZ], R2 ;  /* 0x00000002000075a7 */ /* 0x0022a400080011ff */
[----:B--2---:R-:W-:Y:S05]  /*c450*/  @!P0 NANOSLEEP.SYNCS 0x989680 ;  /* 0x009896800000895d */ /* 0x004fea0003900000 */
[----:B------:R-:W2:Y:S02]  /*c460*/  @!P0 SYNCS.PHASECHK.TRANS64 P0, [R0+URZ], R2 ;  /* 0x00000002000085a7 */ /* 0x000ea400080010ff */
[----:B--2---:R-:W-:Y:S05]  /*c470*/  @!P0 BRA `(.L_x_129) ;  /* 0xfffffffc00f08947 */ /* 0x004fea000383ffff */
[----:B------:R-:W-:Y:S05]  /*c480*/  BRA `(.L_x_130) ;  /* 0xffffff9800907947 */ /* 0x000fea000383ffff */
.L_x_35:
[----:B------:R-:W-:-:S07]  /*c490*/  MOV R0, UR5 ;  /* 0x0000000500007c02 */ /* 0x000fce0008000f00 */
.L_x_131:
[----:B-1----:R1:W2:Y:S02]  /*c4a0*/  SYNCS.PHASECHK.TRANS64.TRYWAIT P0, [R0+URZ], R2 ;  /* 0x00000002000075a7 */ /* 0x0022a400080011ff */
[----:B--2---:R-:W-:Y:S05]  /*c4b0*/  @!P0 NANOSLEEP.SYNCS 0x989680 ;  /* 0x009896800000895d */ /* 0x004fea0003900000 */
[----:B------:R-:W2:Y:S02]  /*c4c0*/  @!P0 SYNCS.PHASECHK.TRANS64 P0, [R0+URZ], R2 ;  /* 0x00000002000085a7 */ /* 0x000ea400080010ff */
[----:B--2---:R-:W-:Y:S05]  /*c4d0*/  @!P0 BRA `(.L_x_131) ;  /* 0xfffffffc00f08947 */ /* 0x004fea000383ffff */
[----:B------:R-:W-:Y:S05]  /*c4e0*/  BRA `(.L_x_132) ;  /* 0xffffff9800a07947 */ /* 0x000fea000383ffff */
.L_x_38:
[----:B------:R-:W-:-:S07]  /*c4f0*/  MOV R4, UR4 ;  /* 0x0000000400047c02 */ /* 0x000fce0008000f00 */
.L_x_133:
[----:B--2---:R2:W3:Y:S02]  /*c500*/  SYNCS.PHASECHK.TRANS64.TRYWAIT P1, [R4+URZ+0x98], R6 ;  /* 0x00009806040075a7 */ /* 0x0044e400080211ff */
[----:B---3--:R-:W-:Y:S05]  /*c510*/  @!P1 NANOSLEEP.SYNCS 0x989680 ;  /* 0x009896800000995d */ /* 0x008fea0003900000 */
[----:B------:R-:W3:Y:S02]  /*c520*/  @!P1 SYNCS.PHASECHK.TRANS64 P1, [R4+URZ+0x98], R6 ;  /* 0x00009806040095a7 */ /* 0x000ee400080210ff */
[----:B---3--:R-:W-:Y:S05]  /*c530*/  @!P1 BRA `(.L_x_133) ;  /* 0xfffffffc00f09947 */ /* 0x008fea000383ffff */
[----:B------:R-:W-:Y:S05]  /*c540*/  BRA `(.L_x_134) ;  /* 0xffffff9c00107947 */ /* 0x000fea000383ffff */
.L_x_39:
[----:B--2---:R-:W-:-:S07]  /*c550*/  MOV R4, UR4 ;  /* 0x0000000400047c02 */ /* 0x004fce0008000f00 */
.L_x_135:
[----:B--2---:R2:W3:Y:S02]  /*c560*/  SYNCS.PHASECHK.TRANS64.TRYWAIT P1, [R4+URZ+0x90], R5 ;  /* 0x00009005040075a7 */ /* 0x0044e400080211ff */
[----:B---3--:R-:W-:Y:S05]  /*c570*/  @!P1 NANOSLEEP.SYNCS 0x989680 ;  /* 0x009896800000995d */ /* 0x008fea0003900000 */
[----:B------:R-:W3:Y:S02]  /*c580*/  @!P1 SYNCS.PHASECHK.TRANS64 P1, [R4+URZ+0x90], R5 ;  /* 0x00009005040095a7 */ /* 0x000ee400080210ff */
[----:B---3--:R-:W-:Y:S05]  /*c590*/  @!P1 BRA `(.L_x_135) ;  /* 0xfffffffc00f09947 */ /* 0x008fea000383ffff */
[----:B------:R-:W-:Y:S05]  /*c5a0*/  BRA `(.L_x_136) ;  /* 0xffffff9c00187947 */ /* 0x000fea000383ffff */
.L_x_47:
[----:B------:R-:W-:-:S07]  /*c5b0*/  MOV R0, UR23 ;  /* 0x0000001700007c02 */ /* 0x000fce0008000f00 */
.L_x_137:
[----:B--2---:R2:W3:Y:S02]  /*c5c0*/  SYNCS.PHASECHK.TRANS64.TRYWAIT P0, [R0+URZ+0x90], R4 ;  /* 0x00009004000075a7 */ /* 0x0044e400080011ff */
[----:B---3--:R-:W-:Y:S05]  /*c5d0*/  @!P0 NANOSLEEP.SYNCS 0x989680 ;  /* 0x009896800000895d */ /* 0x008fea0003900000 */
[----:B------:R-:W3:Y:S02]  /*c5e0*/  @!P0 SYNCS.PHASECHK.TRANS64 P0, [R0+URZ+0x90], R4 ;  /* 0x00009004000085a7 */ /* 0x000ee400080010ff */
[----:B---3--:R-:W-:Y:S05]  /*c5f0*/  @!P0 BRA `(.L_x_137) ;  /* 0xfffffffc00f08947 */ /* 0x008fea000383ffff */
[----:B------:R-:W-:Y:S05]  /*c600*/  BRA `(.L_x_138) ;  /* 0xffffffa000c07947 */ /* 0x000fea000383ffff */
.L_x_48:
[----:B------:R-:W-:-:S07]  /*c610*/  MOV R4, UR27 ;  /* 0x0000001b00047c02 */ /* 0x000fce0008000f00 */
.L_x_139:
[----:B--2---:R2:W3:Y:S02]  /*c620*/  SYNCS.PHASECHK.TRANS64.TRYWAIT P0, [R4+URZ+0xb0], R0 ;  /* 0x0000b000040075a7 */ /* 0x0044e400080011ff */
[----:B---3--:R-:W-:Y:S05]  /*c630*/  @!P0 NANOSLEEP.SYNCS 0x989680 ;  /* 0x009896800000895d */ /* 0x008fea0003900000 */
[----:B------:R-:W3:Y:S02]  /*c640*/  @!P0 SYNCS.PHASECHK.TRANS64 P0, [R4+URZ+0xb0], R0 ;  /* 0x0000b000040085a7 */ /* 0x000ee400080010ff */
[----:B---3--:R-:W-:Y:S05]  /*c650*/  @!P0 BRA `(.L_x_139) ;  /* 0xfffffffc00f08947 */ /* 0x008fea000383ffff */
[----:B------:R-:W-:Y:S05]  /*c660*/  BRA `(.L_x_140) ;  /* 0xffffffa000dc7947 */ /* 0x000fea000383ffff */
.L_x_51:
[----:B--2---:R-:W-:Y:S07]  /*c670*/  MOV R0, UR21 ;  /* 0x0000001500007c02 */ /* 0x004fee0008000f00 */
.L_x_141:
[----:B--2---:R2:W3:Y:S02]  /*c680*/  SYNCS.PHASECHK.TRANS64.TRYWAIT P0, [R0+URZ], R5 ;  /* 0x00000005000075a7 */ /* 0x0044e400080011ff */
[----:B---3--:R-:W-:Y:S05]  /*c690*/  @!P0 NANOSLEEP.SYNCS 0x989680 ;  /* 0x009896800000895d */ /* 0x008fea0003900000 */
[----:B------:R-:W3:Y:S02]  /*c6a0*/  @!P0 SYNCS.PHASECHK.TRANS64 P0, [R0+URZ], R5 ;  /* 0x00000005000085a7 */ /* 0x000ee400080010ff */
[----:B---3--:R-:W-:Y:S05]  /*c6b0*/  @!P0 BRA `(.L_x_141) ;  /* 0xfffffffc00f08947 */ /* 0x008fea000383ffff */
[----:B------:R-:W-:Y:S05]  /*c6c0*/  BRA `(.L_x_50) ;  /* 0xffffffa400007947 */ /* 0x000fea000383ffff */
.L_x_54:
[----:B------:R-:W-:-:S07]  /*c6d0*/  MOV R0, UR4 ;  /* 0x0000000400007c02 */ /* 0x000fce0008000f00 */
.L_x_142:
[----:B--2---:R2:W4:Y:S02]  /*c6e0*/  SYNCS.PHASECHK.TRANS64.TRYWAIT P0, [R0+URZ], R2 ;  /* 0x00000002000075a7 */ /* 0x00452400080011ff */
[----:B----4-:R-:W-:Y:S05]  /*c6f0*/  @!P0 NANOSLEEP.SYNCS 0x989680 ;  /* 0x009896800000895d */ /* 0x010fea0003900000 */
[----:B------:R-:W4:Y:S02]  /*c700*/  @!P0 SYNCS.PHASECHK.TRANS64 P0, [R0+URZ], R2 ;  /* 0x00000002000085a7 */ /* 0x000f2400080010ff */
[----:B----4-:R-:W-:Y:S05]  /*c710*/  @!P0 BRA `(.L_x_142) ;  /* 0xfffffffc00f08947 */ /* 0x010fea000383ffff */
[----:B------:R-:W-:Y:S05]  /*c720*/  BRA `(.L_x_143) ;  /* 0xffffffa800587947 */ /* 0x000fea000383ffff */
.L_x_55:
[----:B------:R-:W-:-:S07]  /*c730*/  MOV R0, UR4 ;  /* 0x0000000400007c02 */ /* 0x000fce0008000f00 */
.L_x_144:
[----:B--2---:R2:W3:Y:S02]  /*c740*/  SYNCS.PHASECHK.TRANS64.TRYWAIT P0, [R0+URZ], R2 ;  /* 0x00000002000075a7 */ /* 0x0044e400080011ff */
[----:B---3--:R-:W-:Y:S05]  /*c750*/  @!P0 NANOSLEEP.SYNCS 0x989680 ;  /* 0x009896800000895d */ /* 0x008fea0003900000 */
[----:B------:R-:W3:Y:S02]  /*c760*/  @!P0 SYNCS.PHASECHK.TRANS64 P0, [R0+URZ], R2 ;  /* 0x00000002000085a7 */ /* 0x000ee400080010ff */
[----:B---3--:R-:W-:Y:S05]  /*c770*/  @!P0 BRA `(.L_x_144) ;  /* 0xfffffffc00f08947 */ /* 0x008fea000383ffff */
[----:B------:R-:W-:Y:S05]  /*c780*/  BRA `(.L_x_145) ;  /* 0xffffffa800647947 */ /* 0x000fea000383ffff */
.L_x_60:
[----:B------:R-:W-:Y:S07]  /*c790*/  MOV R2, UR31 ;  /* 0x0000001f00027c02 */ /* 0x000fee0008000f00 */
.L_x_146:
[----:B-1----:R1:W2:Y:S02]  /*c7a0*/  SYNCS.PHASECHK.TRANS64.TRYWAIT P0, [R2+URZ+0x90], R3 ;  /* 0x00009003020075a7 */ /* 0x0022a400080011ff */
[----:B--2---:R-:W-:Y:S05]  /*c7b0*/  @!P0 NANOSLEEP.SYNCS 0x989680 ;  /* 0x009896800000895d */ /* 0x004fea0003900000 */
[----:B------:R-:W2:Y:S02]  /*c7c0*/  @!P0 SYNCS.PHASECHK.TRANS64 P0, [R2+URZ+0x90], R3 ;  /* 0x00009003020085a7 */ /* 0x000ea400080010ff */
[----:B--2---:R-:W-:Y:S05]  /*c7d0*/  @!P0 BRA `(.L_x_146) ;  /* 0xfffffffc00f08947 */ /* 0x004fea000383ffff */
[----:B------:R-:W-:Y:S05]  /*c7e0*/  BRA `(.L_x_147) ;  /* 0xffffffac00b87947 */ /* 0x000fea000383ffff */
.L_x_63:
[----:B------:R-:W-:Y:S07]  /*c7f0*/  MOV R2, UR31 ;  /* 0x0000001f00027c02 */ /* 0x000fee0008000f00 */
.L_x_148:
[----:B-1----:R1:W2:Y:S02]  /*c800*/  SYNCS.PHASECHK.TRANS64.TRYWAIT P2, [R2+URZ+0x88], R3 ;  /* 0x00008803020075a7 */ /* 0x0022a400080411ff */
[----:B--2---:R-:W-:Y:S05]  /*c810*/  @!P2 NANOSLEEP.SYNCS 0x989680 ;  /* 0x009896800000a95d */ /* 0x004fea0003900000 */
[----:B------:R-:W2:Y:S02]  /*c820*/  @!P2 SYNCS.PHASECHK.TRANS64 P2, [R2+URZ+0x88], R3 ;  /* 0x000088030200a5a7 */ /* 0x000ea400080410ff */
[----:B--2---:R-:W-:Y:S05]  /*c830*/  @!P2 BRA `(.L_x_148) ;  /* 0xfffffffc00f0a947 */ /* 0x004fea000383ffff */
[----:B------:R-:W-:Y:S05]  /*c840*/  BRA `(.L_x_62) ;  /* 0xffffffb4001c7947 */ /* 0x000fea000383ffff */
.L_x_66:
[----:B-1----:R-:W-:Y:S07]  /*c850*/  MOV R2, UR31 ;  /* 0x0000001f00027c02 */ /* 0x002fee0008000f00 */
.L_x_149:
[----:B-1----:R1:W2:Y:S02]  /*c860*/  SYNCS.PHASECHK.TRANS64.TRYWAIT P1, [R2+URZ+0x60], R8 ;  /* 0x00006008020075a7 */ /* 0x0022a400080211ff */
[----:B--2---:R-:W-:Y:S05]  /*c870*/  @!P1 NANOSLEEP.SYNCS 0x989680 ;  /* 0x009896800000995d */ /* 0x004fea0003900000 */
[----:B------:R-:W2:Y:S02]  /*c880*/  @!P1 SYNCS.PHASECHK.TRANS64 P1, [R2+URZ+0x60], R8 ;  /* 0x00006008020095a7 */ /* 0x000ea400080210ff */
[----:B--2---:R-:W-:Y:S05]  /*c890*/  @!P1 BRA `(.L_x_149) ;  /* 0xfffffffc00f09947 */ /* 0x004fea000383ffff */
[----:B------:R-:W-:Y:S05]  /*c8a0*/  BRA `(.L_x_150) ;  /* 0xffffffb400ac7947 */ /* 0x000fea000383ffff */
.L_x_67:
[----:B------:R-:W-:Y:S07]  /*c8b0*/  MOV R2, UR31 ;  /* 0x0000001f00027c02 */ /* 0x000fee0008000f00 */
.L_x_151:
[----:B-1----:R1:W2:Y:S02]  /*c8c0*/  SYNCS.PHASECHK.TRANS64.TRYWAIT P1, [R2+URZ+0x68], R8 ;  /* 0x00006808020075a7 */ /* 0x0022a400080211ff */
[----:B--2---:R-:W-:Y:S05]  /*c8d0*/  @!P1 NANOSLEEP.SYNCS 0x989680 ;  /* 0x009896800000995d */ /* 0x004fea0003900000 */
[----:B------:R-:W2:Y:S02]  /*c8e0*/  @!P1 SYNCS.PHASECHK.TRANS64 P1, [R2+URZ+0x68], R8 ;  /* 0x00006808020095a7 */ /* 0x000ea400080210ff */
[----:B--2---:R-:W-:Y:S05]  /*c8f0*/  @!P1 BRA `(.L_x_151) ;  /* 0xfffffffc00f09947 */ /* 0x004fea000383ffff */
[----:B------:R-:W-:Y:S05]  /*c900*/  BRA `(.L_x_152) ;  /* 0xffffffb400e47947 */ /* 0x000fea000383ffff */
.L_x_68:
[----:B------:R-:W-:Y:S07]  /*c910*/  MOV R2, UR31 ;  /* 0x0000001f00027c02 */ /* 0x000fee0008000f00 */
.L_x_153:
[----:B-1----:R1:W2:Y:S02]  /*c920*/  SYNCS.PHASECHK.TRANS64.TRYWAIT P1, [R2+URZ+0x70], R8 ;  /* 0x00007008020075a7 */ /* 0x0022a400080211ff */
[----:B--2---:R-:W-:Y:S05]  /*c930*/  @!P1 NANOSLEEP.SYNCS 0x989680 ;  /* 0x009896800000995d */ /* 0x004fea0003900000 */
[----:B------:R-:W2:Y:S02]  /*c940*/  @!P1 SYNCS.PHASECHK.TRANS64 P1, [R2+URZ+0x70], R8 ;  /* 0x00007008020095a7 */ /* 0x000ea400080210ff */
[----:B--2---:R-:W-:Y:S05]  /*c950*/  @!P1 BRA `(.L_x_153) ;  /* 0xfffffffc00f09947 */ /* 0x004fea000383ffff */
[----:B------:R-:W-:Y:S05]  /*c960*/  BRA `(.L_x_154) ;  /* 0xffffffb8002c7947 */ /* 0x000fea000383ffff */
.L_x_69:
[----:B------:R-:W-:Y:S07]  /*c970*/  MOV R2, UR31 ;  /* 0x0000001f00027c02 */ /* 0x000fee0008000f00 */
.L_x_155:
[----:B-1----:R1:W2:Y:S02]  /*c980*/  SYNCS.PHASECHK.TRANS64.TRYWAIT P0, [R2+URZ+0x78], R8 ;  /* 0x00007808020075a7 */ /* 0x0022a400080011ff */
[----:B--2---:R-:W-:Y:S05]  /*c990*/  @!P0 NANOSLEEP.SYNCS 0x989680 ;  /* 0x009896800000895d */ /* 0x004fea0003900000 */
[----:B------:R-:W2:Y:S02]  /*c9a0*/  @!P0 SYNCS.PHASECHK.TRANS64 P0, [R2+URZ+0x78], R8 ;  /* 0x00007808020085a7 */ /* 0x000ea400080010ff */
[----:B--2---:R-:W-:Y:S05]  /*c9b0*/  @!P0 BRA `(.L_x_155) ;  /* 0xfffffffc00f08947 */ /* 0x004fea000383ffff */
[----:B------:R-:W-:Y:S05]  /*c9c0*/  BRA `(.L_x_156) ;  /* 0xffffffb8007c7947 */ /* 0x000fea000383ffff */
.L_x_71:
[----:B-1----:R-:W-:-:S07]  /*c9d0*/  MOV R0, UR31 ;  /* 0x0000001f00007c02 */ /* 0x002fce0008000f00 */
.L_x_157:
[----:B-1----:R1:W2:Y:S02]  /*c9e0*/  SYNCS.PHASECHK.TRANS64.TRYWAIT P0, [R0+URZ+0x60], R2 ;  /* 0x00006002000075a7 */ /* 0x0022a400080011ff */
[----:B--2---:R-:W-:Y:S05]  /*c9f0*/  @!P0 NANOSLEEP.SYNCS 0x989680 ;  /* 0x009896800000895d */ /* 0x004fea0003900000 */
[----:B------:R-:W2:Y:S02]  /*ca00*/  @!P0 SYNCS.PHASECHK.TRANS64 P0, [R0+URZ+0x60], R2 ;  /* 0x00006002000085a7 */ /* 0x000ea400080010ff */
[----:B--2---:R-:W-:Y:S05]  /*ca10*/  @!P0 BRA `(.L_x_157) ;  /* 0xfffffffc00f08947 */ /* 0x004fea000383ffff */
[----:B------:R-:W-:Y:S05]  /*ca20*/  BRA `(.L_x_158) ;  /* 0xffffffb800e07947 */ /* 0x000fea000383ffff */
.L_x_72:
[----:B-1----:R-:W-:-:S07]  /*ca30*/  MOV R0, UR31 ;  /* 0x0000001f00007c02 */ /* 0x002fce0008000f00 */
.L_x_159:
[----:B-1----:R1:W2:Y:S02]  /*ca40*/  SYNCS.PHASECHK.TRANS64.TRYWAIT P0, [R0+URZ+0x68], R2 ;  /* 0x00006802000075a7 */ /* 0x0022a400080011ff */
[----:B--2---:R-:W-:Y:S05]  /*ca50*/  @!P0 NANOSLEEP.SYNCS 0x989680 ;  /* 0x009896800000895d */ /* 0x004fea0003900000 */
[----:B------:R-:W2:Y:S02]  /*ca60*/  @!P0 SYNCS.PHASECHK.TRANS64 P0, [R0+URZ+0x68], R2 ;  /* 0x00006802000085a7 */ /* 0x000ea400080010ff */
[----:B--2---:R-:W-:Y:S05]  /*ca70*/  @!P0 BRA `(.L_x_159) ;  /* 0xfffffffc00f08947 */ /* 0x004fea000383ffff */
[----:B------:R-:W-:Y:S05]  /*ca80*/  BRA `(.L_x_160) ;  /* 0xffffffb800d07947 */ /* 0x000fea000383ffff */
.L_x_73:
[----:B-1----:R-:W-:-:S07]  /*ca90*/  MOV R0, UR31 ;  /* 0x0000001f00007c02 */ /* 0x002fce0008000f00 */
.L_x_161:
[----:B-1----:R1:W2:Y:S02]  /*caa0*/  SYNCS.PHASECHK.TRANS64.TRYWAIT P0, [R0+URZ+0x70], R2 ;  /* 0x00007002000075a7 */ /* 0x0022a400080011ff */
[----:B--2---:R-:W-:Y:S05]  /*cab0*/  @!P0 NANOSLEEP.SYNCS 0x989680 ;  /* 0x009896800000895d */ /* 0x004fea0003900000 */
[----:B------:R-:W2:Y:S02]  /*cac0*/  @!P0 SYNCS.PHASECHK.TRANS64 P0, [R0+URZ+0x70], R2 ;  /* 0x00007002000085a7 */ /* 0x000ea400080010ff */
[----:B--2---:R-:W-:Y:S05]  /*cad0*/  @!P0 BRA `(.L_x_161) ;  /* 0xfffffffc00f08947 */ /* 0x004fea000383ffff */
[----:B------:R-:W-:Y:S05]  /*cae0*/  BRA `(.L_x_162) ;  /* 0xffffffb800c07947 */ /* 0x000fea000383ffff */
.L_x_75:
[----:B------:R-:W-:Y:S07]  /*caf0*/  MOV R0, UR45 ;  /* 0x0000002d00007c02 */ /* 0x000fee0008000f00 */
.L_x_163:
[----:B-1----:R1:W2:Y:S02]  /*cb00*/  SYNCS.PHASECHK.TRANS64.TRYWAIT P0, [R0+URZ+0x90], R2 ;  /* 0x00009002000075a7 */ /* 0x0022a400080011ff */
[----:B--2---:R-:W-:Y:S05]  /*cb10*/  @!P0 NANOSLEEP.SYNCS 0x989680 ;  /* 0x009896800000895d */ /* 0x004fea0003900000 */
[----:B------:R-:W2:Y:S02]  /*cb20*/  @!P0 SYNCS.PHASECHK.TRANS64 P0, [R0+URZ+0x90], R2 ;  /* 0x00009002000085a7 */ /* 0x000ea400080010ff */
[----:B--2---:R-:W-:Y:S05]  /*cb30*/  @!P0 BRA `(.L_x_163) ;  /* 0xfffffffc00f08947 */ /* 0x004fea000383ffff */
[----:B------:R-:W-:Y:S05]  /*cb40*/  BRA `(.L_x_164) ;  /* 0xffffffbc00b47947 */ /* 0x000fea000383ffff */
.L_x_86:
[----:B-1----:R-:W-:Y:S04]  /*cb50*/  MOV R2, UR45 ;  /* 0x0000002d00027c02 */ /* 0x002fe80008000f00 */
[----:B------:R1:W3:Y:S03]  /*cb60*/  SYNCS.PHASECHK.TRANS64.TRYWAIT P1, [R2+URZ+0x40], R3 ;  /* 0x00004003020075a7 */ /* 0x0002e600080211ff */
[----:B---3--:R-:W-:Y:S05]  /*cb70*/  @!P1 NANOSLEEP.SYNCS 0x989680 ;  /* 0x009896800000995d */ /* 0x008fea0003900000 */
[----:B------:R-:W3:Y:S02]  /*cb80*/  @!P1 SYNCS.PHASECHK.TRANS64 P1, [R2+URZ+0x40], R3 ;  /* 0x00004003020095a7 */ /* 0x000ee400080210ff */
[----:B---3--:R-:W-:Y:S05]  /*cb90*/  @!P1 BRA `(.L_x_86) ;  /* 0xfffffffc00ec9947 */ /* 0x008fea000383ffff */
[----:B------:R-:W-:Y:S05]  /*cba0*/  BRA `(.L_x_85) ;  /* 0xffffffcc00987947 */ /* 0x000fea000383ffff */
.L_x_88:
[----:B-1----:R1:W4:Y:S02]  /*cbb0*/  SYNCS.PHASECHK.TRANS64.TRYWAIT P0, [R81+URZ+0xa0], R0 ;  /* 0x0000a000510075a7 */ /* 0x00232400080011ff */
[----:B----4-:R-:W-:Y:S05]  /*cbc0*/  @!P0 NANOSLEEP.SYNCS 0x989680 ;  /* 0x009896800000895d */ /* 0x010fea0003900000 */
[----:B------:R-:W4:Y:S02]  /*cbd0*/  @!P0 SYNCS.PHASECHK.TRANS64 P0, [R81+URZ+0xa0], R0 ;  /* 0x0000a000510085a7 */ /* 0x000f2400080010ff */
[----:B----4-:R-:W-:Y:S05]  /*cbe0*/  @!P0 BRA `(.L_x_88) ;  /* 0xfffffffc00f08947 */ /* 0x010fea000383ffff */
[----:B------:R-:W-:Y:S05]  /*cbf0*/  BRA `(.L_x_87) ;  /* 0xffffffcc00c47947 */ /* 0x000fea000383ffff */
.L_x_97:
[----:B-1----:R1:W2:Y:S02]  /*cc00*/  SYNCS.PHASECHK.TRANS64.TRYWAIT P0, [R2+URZ+0x40], R0 ;  /* 0x00004000020075a7 */ /* 0x0022a400080011ff */
[----:B--2---:R-:W-:Y:S05]  /*cc10*/  @!P0 NANOSLEEP.SYNCS 0x989680 ;  /* 0x009896800000895d */ /* 0x004fea0003900000 */
[----:B------:R-:W2:Y:S02]  /*cc20*/  @!P0 SYNCS.PHASECHK.TRANS64 P0, [R2+URZ+0x40], R0 ;  /* 0x00004000020085a7 */ /* 0x000ea400080010ff */
[----:B--2---:R-:W-:Y:S05]  /*cc30*/  @!P0 BRA `(.L_x_97) ;  /* 0xfffffffc00f08947 */ /* 0x004fea000383ffff */
[----:B------:R-:W-:Y:S05]  /*cc40*/  BRA `(.L_x_96) ;  /* 0xffffffd400f07947 */ /* 0x000fea000383ffff */
.L_x_105:
[----:B-1----:R1:W2:Y:S02]  /*cc50*/  SYNCS.PHASECHK.TRANS64.TRYWAIT P0, [R2+URZ+0x40], R5 ;  /* 0x00004005020075a7 */ /* 0x0022a400080011ff */
[----:B--2---:R-:W-:Y:S05]  /*cc60*/  @!P0 NANOSLEEP.SYNCS 0x989680 ;  /* 0x009896800000895d */ /* 0x004fea0003900000 */
[----:B------:R-:W2:Y:S02]  /*cc70*/  @!P0 SYNCS.PHASECHK.TRANS64 P0, [R2+URZ+0x40], R5 ;  /* 0x00004005020085a7 */ /* 0x000ea400080010ff */
[----:B--2---:R-:W-:Y:S05]  /*cc80*/  @!P0 BRA `(.L_x_105) ;  /* 0xfffffffc00f08947 */ /* 0x004fea000383ffff */
[----:B------:R-:W-:Y:S05]  /*cc90*/  BRA `(.L_x_104) ;  /* 0xffffffe0003c7947 */ /* 0x000fea000383ffff */
.L_x_113:
[----:B--2---:R2:W3:Y:S02]  /*cca0*/  SYNCS.PHASECHK.TRANS64.TRYWAIT P0, [R2+URZ+0x40], R0 ;  /* 0x00004000020075a7 */ /* 0x0044e400080011ff */
[----:B---3--:R-:W-:Y:S05]  /*ccb0*/  @!P0 NANOSLEEP.SYNCS 0x989680 ;  /* 0x009896800000895d */ /* 0x008fea0003900000 */
[----:B------:R-:W3:Y:S02]  /*ccc0*/  @!P0 SYNCS.PHASECHK.TRANS64 P0, [R2+URZ+0x40], R0 ;  /* 0x00004000020085a7 */ /* 0x000ee400080010ff */
[----:B---3--:R-:W-:Y:S05]  /*ccd0*/  @!P0 BRA `(.L_x_113) ;  /* 0xfffffffc00f08947 */ /* 0x008fea000383ffff */
[----:B------:R-:W-:Y:S05]  /*cce0*/  BRA `(.L_x_112) ;  /* 0xffffffe800847947 */ /* 0x000fea000383ffff */
        .weak           $__internal_0_$__cuda_sm10x_tcgen05_guardrail_trap_col_being_dealloced_not_returned_by_alloc
        .type           $__internal_0_$__cuda_sm10x_tcgen05_guardrail_trap_col_being_dealloced_not_returned_by_alloc,@function
        .size           $__internal_0_$__cuda_sm10x_tcgen05_guardrail_trap_col_being_dealloced_not_returned_by_alloc,($__internal_1_$__cuda_sm10x_tcgen05_guardrail_trap_phase_invalid_during_alloc - $__internal_0_$__cuda_sm10x_tcgen05_guardrail_trap_col_being_dealloced_not_returned_by_alloc)
$__internal_0_$__cuda_sm10x_tcgen05_guardrail_trap_col_being_dealloced_not_returned_by_alloc:
[----:B------:R-:W-:Y:S05]  /*ccf0*/  BPT.TRAP 0x1 ;  /* 0x000000040000795c */ /* 0x000fea0000300000 */
[----:B------:R-:W-:-:S04]  /*cd00*/  HFMA2 R3, -RZ, RZ, 0, 0 ;  /* 0x00000000ff037431 */ /* 0x000fc800000001ff */
[----:B------:R-:W-:Y:S05]  /*cd10*/  RET.REL.NODEC R2 `(_ZN7cutlass13device_kernelINS_4conv6kernel13ConvUniversalINS1_16ConvProblemShapeILNS1_8OperatorE0ELi2EEENS1_10collective14CollectiveConvINS1_47MainloopSm100TmaUmmaWarpSpecializedImplicitGemmILS5_0ELi4ELi2ELi1ELi2EN4cute5tupleIJNSA_1CILi1EEESD_SD_EEEEENSB_IJNSC_ILi64EEENSC_ILi128EEENSB_IJSG_EEEEEENS_10tfloat32_tESK_NSA_8TiledMMAINSA_8MMA_AtomIJNSA_17SM100_MMA_TF32_SSISK_SK_fLi64ELi128ELNSA_4UMMA5MajorE0ELSP_0ELNSO_7ScaleInE0ELSQ_0EEEEEENSA_6LayoutISE_NSB_IJNSC_ILi0EEESU_SU_EEEEENSB_IJNSA_10UnderscoreESX_SX_EEEEENS7_6detail27Sm100ImplicitGemmTileTraitsINSA_20SM90_TMA_LOAD_IM2COLENSA_14ComposedLayoutINSA_7SwizzleILi3ELi4ELi3EEENSA_18smem_ptr_flag_bitsILi32EEENST_INSB_IJNSC_ILi8EEENSC_ILi32EEEEEENSB_IJS19_SD_EEEEEEEvEENS11_INSA_13SM90_TMA_LOADES1D_vEEEENS_8epilogue10collective18CollectiveEpilogueINS1I_23Sm100TmaWarpSpecializedILi4ELi2ELi16ELb1ELb0EEEJSJ_NSB_IJNST_ISG_SD_EENST_IS19_SD_EEEEESK_NSB_IJNSB_IJlllEEESD_SU_EEESK_S1R_NS1I_6fusion15FusionCallbacksIS1M_NS1S_17LinearCombinationISK_fSK_fLNS_15FloatRoundStyleE2EEESJ_S1P_JEEENSA_5SM1004TMEM4LOAD26SM100_TMEM_LOAD_16dp128b8xES12_S1D_NSA_17SM75_U32x4_LDSM_NENSA_21SM90_TMA_STORE_IM2COLES1D_NSA_17SM90_U32x4_STSM_NENSA_39AutoVectorizingCopyWithAssumedAlignmentILi128EEEEEEvvEEEEvNT_6ParamsE) ;  /* 0xffffff3002b87950 */ /* 0x000fea0003c3ffff */
        .weak           $__internal_1_$__cuda_sm10x_tcgen05_guardrail_trap_phase_invalid_during_alloc
        .type           $__internal_1_$__cuda_sm10x_tcgen05_guardrail_trap_phase_invalid_during_alloc,@function
        .size           $__internal_1_$__cuda_sm10x_tcgen05_guardrail_trap_phase_invalid_during_alloc,($__internal_2_$__cuda_sm10x_tcgen05_guardrail_trap_unallocated_columns_being_dealloced - $__internal_1_$__cuda_sm10x_tcgen05_guardrail_trap_phase_invalid_during_alloc)
$__internal_1_$__cuda_sm10x_tcgen05_guardrail_trap_phase_invalid_during_alloc:
[----:B------:R-:W-:Y:S05]  /*cd20*/  BPT.TRAP 0x1 ;  /* 0x000000040000795c */ /* 0x000fea0000300000 */
[----:B------:R-:W-:-:S04]  /*cd30*/  MOV R3, 0x0 ;  /* 0x0000000000037802 */ /* 0x000fc80000000f00 */
[----:B------:R-:W-:Y:S05]  /*cd40*/  RET.REL.NODEC R2 `(_ZN7cutlass13device_kernelINS_4conv6kernel13ConvUniversalINS1_16ConvProblemShapeILNS1_8OperatorE0ELi2EEENS1_10collective14CollectiveConvINS1_47MainloopSm100TmaUmmaWarpSpecializedImplicitGemmILS5_0ELi4ELi2ELi1ELi2EN4cute5tupleIJNSA_1CILi1EEESD_SD_EEEEENSB_IJNSC_ILi64EEENSC_ILi128EEENSB_IJSG_EEEEEENS_10tfloat32_tESK_NSA_8TiledMMAINSA_8MMA_AtomIJNSA_17SM100_MMA_TF32_SSISK_SK_fLi64ELi128ELNSA_4UMMA5MajorE0ELSP_0ELNSO_7ScaleInE0ELSQ_0EEEEEENSA_6LayoutISE_NSB_IJNSC_ILi0EEESU_SU_EEEEENSB_IJNSA_10UnderscoreESX_SX_EEEEENS7_6detail27Sm100ImplicitGemmTileTraitsINSA_20SM90_TMA_LOAD_IM2COLENSA_14ComposedLayoutINSA_7SwizzleILi3ELi4ELi3EEENSA_18smem_ptr_flag_bitsILi32EEENST_INSB_IJNSC_ILi8EEENSC_ILi32EEEEEENSB_IJS19_SD_EEEEEEEvEENS11_INSA_13SM90_TMA_LOADES1D_vEEEENS_8epilogue10collective18CollectiveEpilogueINS1I_23Sm100TmaWarpSpecializedILi4ELi2ELi16ELb1ELb0EEEJSJ_NSB_IJNST_ISG_SD_EENST_IS19_SD_EEEEESK_NSB_IJNSB_IJlllEEESD_SU_EEESK_S1R_NS1I_6fusion15FusionCallbacksIS1M_NS1S_17LinearCombinationISK_fSK_fLNS_15FloatRoundStyleE2EEESJ_S1P_JEEENSA_5SM1004TMEM4LOAD26SM100_TMEM_LOAD_16dp128b8xES12_S1D_NSA_17SM75_U32x4_LDSM_NENSA_21SM90_TMA_STORE_IM2COLES1D_NSA_17SM90_U32x4_STSM_NENSA_39AutoVectorizingCopyWithAssumedAlignmentILi128EEEEEEvvEEEEvNT_6ParamsE) ;  /* 0xffffff3002ac7950 */ /* 0x000fea0003c3ffff */
        .weak           $__internal_2_$__cuda_sm10x_tcgen05_guardrail_trap_unallocated_columns_being_dealloced
        .type           $__internal_2_$__cuda_sm10x_tcgen05_guardrail_trap_unallocated_columns_being_dealloced,@function
        .size           $__internal_2_$__cuda_sm10x_tcgen05_guardrail_trap_unallocated_columns_being_dealloced,(.L_x_166 - $__internal_2_$__cuda_sm10x_tcgen05_guardrail_trap_unallocated_columns_being_dealloced)
$__internal_2_$__cuda_sm10x_tcgen05_guardrail_trap_unallocated_columns_being_dealloced:
[----:B------:R-:W-:Y:S05]  /*cd50*/  BPT.TRAP 0x1 ;  /* 0x000000040000795c */ /* 0x000fea0000300000 */
[----:B------:R-:W-:-:S04]  /*cd60*/  HFMA2 R3, -RZ, RZ, 0, 0 ;  /* 0x00000000ff037431 */ /* 0x000fc800000001ff */
[----:B------:R-:W-:Y:S05]  /*cd70*/  RET.REL.NODEC R2 `(_ZN7cutlass13device_kernelINS_4conv6kernel13ConvUniversalINS1_16ConvProblemShapeILNS1_8OperatorE0ELi2EEENS1_10collective14CollectiveConvINS1_47MainloopSm100TmaUmmaWarpSpecializedImplicitGemmILS5_0ELi4ELi2ELi1ELi2EN4cute5tupleIJNSA_1CILi1EEESD_SD_EEEEENSB_IJNSC_ILi64EEENSC_ILi128EEENSB_IJSG_EEEEEENS_10tfloat32_tESK_NSA_8TiledMMAINSA_8MMA_AtomIJNSA_17SM100_MMA_TF32_SSISK_SK_fLi64ELi128ELNSA_4UMMA5MajorE0ELSP_0ELNSO_7ScaleInE0ELSQ_0EEEEEENSA_6LayoutISE_NSB_IJNSC_ILi0EEESU_SU_EEEEENSB_IJNSA_10UnderscoreESX_SX_EEEEENS7_6detail27Sm100ImplicitGemmTileTraitsINSA_20SM90_TMA_LOAD_IM2COLENSA_14ComposedLayoutINSA_7SwizzleILi3ELi4ELi3EEENSA_18smem_ptr_flag_bitsILi32EEENST_INSB_IJNSC_ILi8EEENSC_ILi32EEEEEENSB_IJS19_SD_EEEEEEEvEENS11_INSA_13SM90_TMA_LOADES1D_vEEEENS_8epilogue10collective18CollectiveEpilogueINS1I_23Sm100TmaWarpSpecializedILi4ELi2ELi16ELb1ELb0EEEJSJ_NSB_IJNST_ISG_SD_EENST_IS19_SD_EEEEESK_NSB_IJNSB_IJlllEEESD_SU_EEESK_S1R_NS1I_6fusion15FusionCallbacksIS1M_NS1S_17LinearCombinationISK_fSK_fLNS_15FloatRoundStyleE2EEESJ_S1P_JEEENSA_5SM1004TMEM4LOAD26SM100_TMEM_LOAD_16dp128b8xES12_S1D_NSA_17SM75_U32x4_LDSM_NENSA_21SM90_TMA_STORE_IM2COLES1D_NSA_17SM90_U32x4_STSM_NENSA_39AutoVectorizingCopyWithAssumedAlignmentILi128EEEEEEvvEEEEvNT_6ParamsE) ;  /* 0xffffff3002a07950 */ /* 0x000fea0003c3ffff */
.L_x_165:
[----:B------:R-:W-:-:S00]  /*cd80*/  BRA `(.L_x_165) ;  /* 0xfffffffc00fc7947 */ /* 0x000fc0000383ffff */
[----:B------:R-:W-:-:S00]  /*cd90*/  NOP ;  /* 0x0000000000007918 */ /* 0x000fc00000000000 */
        /* <DEDUP_REMOVED lines=14> */
.L_x_166:


//--------------------- .nv.global.init           --------------------------
	.section	.nv.global.init,"aw",@progbits
.nv.global.init:
	.type		$str$29,@object
	.size		$str$29,($str$30 - $str$29)
$str$29:
        /*0000*/ 	.byte	0x28, 0x61, 0x64, 0x64, 0x72, 0x65, 0x73, 0x73, 0x20, 0x26, 0x20, 0x6d, 0x61, 0x73, 0x6b, 0x29
        /*0010*/ 	.byte	0x20, 0x3d, 0x3d, 0x20, 0x30, 0x00
	.type		$str$30,@object
	.size		$str$30,($str$28 - $str$30)
$str$30:
        /*0016*/ 	.byte	0x2f, 0x74, 0x6d, 0x70, 0x2f, 0x63, 0x75, 0x74, 0x6c, 0x61, 0x73, 0x73, 0x5f, 0x73, 0x77, 0x65
        /*0026*/ 	.byte	0x65, 0x70, 0x5f, 0x73, 0x72, 0x63, 0x2f, 0x69, 0x6e, 0x63, 0x6c, 0x75, 0x64, 0x65, 0x2f, 0x63
        /*0036*/ 	.byte	0x75, 0x74, 0x65, 0x2f, 0x70, 0x6f, 0x69, 0x6e, 0x74, 0x65, 0x72, 0x5f, 0x66, 0x6c, 0x61, 0x67
        /*0046*/ 	.byte	0x67, 0x65, 0x64, 0x2e, 0x68, 0x70, 0x70, 0x00
	.type		$str$28,@object
	.size		$str$28,($str$27 - $str$28)
$str$28:
        /*004e*/ 	.byte	0x2f, 0x74, 0x6d, 0x70, 0x2f, 0x63, 0x75, 0x74, 0x6c, 0x61, 0x73, 0x73, 0x5f, 0x73, 0x77, 0x65
        /*005e*/ 	.byte	0x65, 0x70, 0x5f, 0x73, 0x72, 0x63, 0x2f, 0x69, 0x6e, 0x63, 0x6c, 0x75, 0x64, 0x65, 0x2f, 0x63
        /*006e*/ 	.byte	0x75, 0x74, 0x65, 0x2f, 0x61, 0x74, 0x6f, 0x6d, 0x2f, 0x63, 0x6f, 0x70, 0x79, 0x5f, 0x74, 0x72
        /*007e*/ 	.byte	0x61, 0x69, 0x74, 0x73, 0x5f, 0x73, 0x6d, 0x31, 0x30, 0x30, 0x2e, 0x68, 0x70, 0x70, 0x00
	.type		$str$27,@object
	.size		$str$27,(__unnamed_1 - $str$27)
$str$27:
        /*008d*/ 	.byte	0x28, 0x28, 0x75, 0x69, 0x6e, 0x74, 0x33, 0x32, 0x5f, 0x74, 0x28, 0x74, 0x68, 0x72, 0x65, 0x61
        /*009d*/ 	.byte	0x64, 0x49, 0x64, 0x78, 0x2e, 0x78, 0x29, 0x20, 0x2f, 0x20, 0x33, 0x32, 0x29, 0x20, 0x25, 0x20
        /*00ad*/ 	.byte	0x34, 0x29, 0x20, 0x3d, 0x3d, 0x20, 0x28, 0x28, 0x28, 0x74, 0x6d, 0x65, 0x6d, 0x5f, 0x61, 0x64
        /*00bd*/ 	.byte	0x64, 0x72, 0x20, 0x3e, 0x3e, 0x20, 0x31, 0x36, 0x29, 0x20, 0x2f, 0x20, 0x33, 0x32, 0x29, 0x20
        /*00cd*/ 	.byte	0x25, 0x20, 0x34, 0x29, 0x00
	.type		__unnamed_1,@object
	.size		__unnamed_1,(__unnamed_2 - __unnamed_1)
__unnamed_1:
        /*00d2*/ 	.byte	0x61, 0x75, 0x74, 0x6f, 0x20, 0x63, 0x75, 0x74, 0x65, 0x3a, 0x3a, 0x61, 0x73, 0x5f, 0x70, 0x6f
        /* <DEDUP_REMOVED lines=24> */
        /*0262*/ 	.byte	0x30, 0x34, 0x38, 0x3e, 0x3e, 0x3e, 0x3e, 0x5d, 0x00
	.type		__unnamed_2,@object
	.size		__unnamed_2,(.L_2 - __unnamed_2)
__unnamed_2:
        /* <DEDUP_REMOVED lines=45> */
        /*053b*/ 	.byte	0x3e, 0x3e, 0x3e, 0x5d, 0x00
.L_2:


//--------------------- .nv.shared._ZN7cutlass13device_kernelINS_4conv6kernel13ConvUniversalINS1_16ConvProblemShapeILNS1_8OperatorE0ELi2EEENS1_10collective14CollectiveConvINS1_47MainloopSm100TmaUmmaWarpSpecializedImplicitGemmILS5_0ELi4ELi2ELi1ELi2EN4cute5tupleIJNSA_1CILi1EEESD_SD_EEEEENSB_IJNSC_ILi64EEENSC_ILi128EEENSB_IJSG_EEEEEENS_10tfloat32_tESK_NSA_8TiledMMAINSA_8MMA_AtomIJNSA_17SM100_MMA_TF32_SSISK_SK_fLi64ELi128ELNSA_4UMMA5MajorE0ELSP_0ELNSO_7ScaleInE0ELSQ_0EEEEEENSA_6LayoutISE_NSB_IJNSC_ILi0EEESU_SU_EEEEENSB_IJNSA_10UnderscoreESX_SX_EEEEENS7_6detail27Sm100ImplicitGemmTileTraitsINSA_20SM90_TMA_LOAD_IM2COLENSA_14ComposedLayoutINSA_7SwizzleILi3ELi4ELi3EEENSA_18smem_ptr_flag_bitsILi32EEENST_INSB_IJNSC_ILi8EEENSC_ILi32EEEEEENSB_IJS19_SD_EEEEEEEvEENS11_INSA_13SM90_TMA_LOADES1D_vEEEENS_8epilogue10collective18CollectiveEpilogueINS1I_23Sm100TmaWarpSpecializedILi4ELi2ELi16ELb1ELb0EEEJSJ_NSB_IJNST_ISG_SD_EENST_IS19_SD_EEEEESK_NSB_IJNSB_IJlllEEESD_SU_EEESK_S1R_NS1I_6fusion15FusionCallbacksIS1M_NS1S_17LinearCombinationISK_fSK_fLNS_15FloatRoundStyleE2EEESJ_S1P_JEEENSA_5SM1004TMEM4LOAD26SM100_TMEM_LOAD_16dp128b8xES12_S1D_NSA_17SM75_U32x4_LDSM_NENSA_21SM90_TMA_STORE_IM2COLES1D_NSA_17SM90_U32x4_STSM_NENSA_39AutoVectorizingCopyWithAssumedAlignmentILi128EEEEEEvvEEEEvNT_6ParamsE --------------------------
	.section	.nv.shared._ZN7cutlass13device_kernelINS_4conv6kernel13ConvUniversalINS1_16ConvProblemShapeILNS1_8OperatorE0ELi2EEENS1_10collective14CollectiveConvINS1_47MainloopSm100TmaUmmaWarpSpecializedImplicitGemmILS5_0ELi4ELi2ELi1ELi2EN4cute5tupleIJNSA_1CILi1EEESD_SD_EEEEENSB_IJNSC_ILi64EEENSC_ILi128EEENSB_IJSG_EEEEEENS_10tfloat32_tESK_NSA_8TiledMMAINSA_8MMA_AtomIJNSA_17SM100_MMA_TF32_SSISK_SK_fLi64ELi128ELNSA_4UMMA5MajorE0ELSP_0ELNSO_7ScaleInE0ELSQ_0EEEEEENSA_6LayoutISE_NSB_IJNSC_ILi0EEESU_SU_EEEEENSB_IJNSA_10UnderscoreESX_SX_EEEEENS7_6detail27Sm100ImplicitGemmTileTraitsINSA_20SM90_TMA_LOAD_IM2COLENSA_14ComposedLayoutINSA_7SwizzleILi3ELi4ELi3EEENSA_18smem_ptr_flag_bitsILi32EEENST_INSB_IJNSC_ILi8EEENSC_ILi32EEEEEENSB_IJS19_SD_EEEEEEEvEENS11_INSA_13SM90_TMA_LOADES1D_vEEEENS_8epilogue10collective18CollectiveEpilogueINS1I_23Sm100TmaWarpSpecializedILi4ELi2ELi16ELb1ELb0EEEJSJ_NSB_IJNST_ISG_SD_EENST_IS19_SD_EEEEESK_NSB_IJNSB_IJlllEEESD_SU_EEESK_S1R_NS1I_6fusion15FusionCallbacksIS1M_NS1S_17LinearCombinationISK_fSK_fLNS_15FloatRoundStyleE2EEESJ_S1P_JEEENSA_5SM1004TMEM4LOAD26SM100_TMEM_LOAD_16dp128b8xES12_S1D_NSA_17SM75_U32x4_LDSM_NENSA_21SM90_TMA_STORE_IM2COLES1D_NSA_17SM90_U32x4_STSM_NENSA_39AutoVectorizingCopyWithAssumedAlignmentILi128EEEEEEvvEEEEvNT_6ParamsE,"aw",@nobits
	.sectionflags	@""
	.align	16
	.zero		1024


//--------------------- .nv.shared.reserved.0     --------------------------
	.section	.nv.shared.reserved.0,"aw",@nobits
	.weak		__nv_reservedSMEM_offset_0_alias
	.size		__nv_reservedSMEM_offset_0_alias, 0, 64
	.other		__nv_reservedSMEM_offset_0_alias,@"STO_CUDA_RESERVED_SHARED STV_DEFAULT"
__nv_reservedSMEM_offset_0_alias:
	.zero		0
.nv.shared.reserved.0:
	.zero		64
	.weak		__nv_reservedSMEM_tcgen05_partition
	.type		__nv_reservedSMEM_tcgen05_partition,@object
	.size		__nv_reservedSMEM_tcgen05_partition,(.L_0 - __nv_reservedSMEM_tcgen05_partition)
__nv_reservedSMEM_tcgen05_partition:
	.zero		32
.L_0:


//--------------------- .nv.global                --------------------------
	.section	.nv.global,"aw",@nobits
.nv.global:
	.type		_ZN39_INTERNAL_13dadf43_4_k_cu_2877546f_40884cute1_E,@object
	.size		_ZN39_INTERNAL_13dadf43_4_k_cu_2877546f_40884cute1_E,(_ZN39_INTERNAL_13dadf43_4_k_cu_2877546f_40884cuda3std3__45__cpo6cbeginE - _ZN39_INTERNAL_13dadf43_4_k_cu_2877546f_40884cute1_E)
_ZN39_INTERNAL_13dadf43_4_k_cu_2877546f_40884cute1_E:
	.zero		1
	.type		_ZN39_INTERNAL_13dadf43_4_k_cu_2877546f_40884cuda3std3__45__cpo6cbeginE,@object
	.size		_ZN39_INTERNAL_13dadf43_4_k_cu_2877546f_40884cuda3std3__45__cpo6cbeginE,(_ZN39_INTERNAL_13dadf43_4_k_cu_2877546f_40884cuda3std3__48in_placeE - _ZN39_INTERNAL_13dadf43_4_k_cu_2877546f_40884cuda3std3__45__cpo6cbeginE)
_ZN39_INTERNAL_13dadf43_4_k_cu_2877546f_40884cuda3std3__45__cpo6cbeginE:
	.zero		1
	.type		_ZN39_INTERNAL_13dadf43_4_k_cu_2877546f_40884cuda3std3__48in_placeE,@object
	.size		_ZN39_INTERNAL_13dadf43_4_k_cu_2877546f_40884cuda3std3__48in_placeE,(_ZN39_INTERNAL_13dadf43_4_k_cu_2877546f_40884cuda3std6ranges3__45__cpo9iter_moveE - _ZN39_INTERNAL_13dadf43_4_k_cu_2877546f_40884cuda3std3__48in_placeE)
_ZN39_INTERNAL_13dadf43_4_k_cu_2877546f_40884cuda3std3__48in_placeE:
	.zero		1
	.type		_ZN39_INTERNAL_13dadf43_4_k_cu_2877546f_40884cuda3std6ranges3__45__cpo9iter_moveE,@object
	.size		_ZN39_INTERNAL_13dadf43_4_k_cu_2877546f_40884cuda3std6ranges3__45__cpo9iter_moveE,(_ZN39_INTERNAL_13dadf43_4_k_cu_2877546f_40884cuda3std3__45__cpo5beginE - _ZN39_INTERNAL_13dadf43_4_k_cu_2877546f_40884cuda3std6ranges3__45__cpo9iter_moveE)
_ZN39_INTERNAL_13dadf43_4_k_cu_2877546f_40884cuda3std6ranges3__45__cpo9iter_moveE:
	.zero		1
	.type		_ZN39_INTERNAL_13dadf43_4_k_cu_2877546f_40884cuda3std3__45__cpo5beginE,@object
	.size		_ZN39_INTERNAL_13dadf43_4_k_cu_2877546f_40884cuda3std3__45__cpo5beginE,(_ZN39_INTERNAL_13dadf43_4_k_cu_2877546f_40884cuda3std3__441_GLOBAL__N__13dadf43_4_k_cu_2877546f_40886ignoreE - _ZN39_INTERNAL_13dadf43_4_k_cu_2877546f_40884cuda3std3__45__cpo5beginE)
_ZN39_INTERNAL_13dadf43_4_k_cu_2877546f_40884cuda3std3__45__cpo5beginE:
	.zero		1
	.type		_ZN39_INTERNAL_13dadf43_4_k_cu_2877546f_40884cuda3std3__441_GLOBAL__N__13dadf43_4_k_cu_2877546f_40886ignoreE,@object
	.size		_ZN39_INTERNAL_13dadf43_4_k_cu_2877546f_40884cuda3std3__441_GLOBAL__N__13dadf43_4_k_cu_2877546f_40886ignoreE,(_ZN39_INTERNAL_13dadf43_4_k_cu_2877546f_40884cute7productE - _ZN39_INTERNAL_13dadf43_4_k_cu_2877546f_40884cuda3std3__441_GLOBAL__N__13dadf43_4_k_cu_2877546f_40886ignoreE)
_ZN39_INTERNAL_13dadf43_4_k_cu_2877546f_40884cuda3std3__441_GLOBAL__N__13dadf43_4_k_cu_2877546f_40886ignoreE:
	.zero		1
	.type		_ZN39_INTERNAL_13dadf43_4_k_cu_2877546f_40884cute7productE,@object
	.size		_ZN39_INTERNAL_13dadf43_4_k_cu_2877546f_40884cute7productE,(_ZN39_INTERNAL_13dadf43_4_k_cu_2877546f_40884cuda3std3__45__cpo3endE - _ZN39_INTERNAL_13dadf43_4_k_cu_2877546f_40884cute7productE)
_ZN39_INTERNAL_13dadf43_4_k_cu_2877546f_40884cute7productE:
	.zero		1
	.type		_ZN39_INTERNAL_13dadf43_4_k_cu_2877546f_40884cuda3std3__45__cpo3endE,@object
	.size		_ZN39_INTERNAL_13dadf43_4_k_cu_2877546f_40884cuda3std3__45__cpo3endE,(_ZN39_INTERNAL_13dadf43_4_k_cu_2877546f_40884cuda3std3__419piecewise_constructE - _ZN39_INTERNAL_13dadf43_4_k_cu_2877546f_40884cuda3std3__45__cpo3endE)
_ZN39_INTERNAL_13dadf43_4_k_cu_2877546f_40884cuda3std3__45__cpo3endE:
	.zero		1
	.type		_ZN39_INTERNAL_13dadf43_4_k_cu_2877546f_40884cuda3std3__419piecewise_constructE,@object
	.size		_ZN39_INTERNAL_13dadf43_4_k_cu_2877546f_40884cuda3std3__419piecewise_constructE,(_ZN39_INTERNAL_13dadf43_4_k_cu_2877546f_40884cuda3std3__45__cpo4cendE - _ZN39_INTERNAL_13dadf43_4_k_cu_2877546f_40884cuda3std3__419piecewise_constructE)
_ZN39_INTERNAL_13dadf43_4_k_cu_2877546f_40884cuda3std3__419piecewise_constructE:
	.zero		1
	.type		_ZN39_INTERNAL_13dadf43_4_k_cu_2877546f_40884cuda3std3__45__cpo4cendE,@object
	.size		_ZN39_INTERNAL_13dadf43_4_k_cu_2877546f_40884cuda3std3__45__cpo4cendE,(_ZN39_INTERNAL_13dadf43_4_k_cu_2877546f_40884cuda3std6ranges3__45__cpo4swapE - _ZN39_INTERNAL_13dadf43_4_k_cu_2877546f_40884cuda3std3__45__cpo4cendE)
_ZN39_INTERNAL_13dadf43_4_k_cu_2877546f_40884cuda3std3__45__cpo4cendE:
	.zero		1
	.type		_ZN39_INTERNAL_13dadf43_4_k_cu_2877546f_40884cuda3std6ranges3__45__cpo4swapE,@object
	.size		_ZN39_INTERNAL_13dadf43_4_k_cu_2877546f_40884cuda3std6ranges3__45__cpo4swapE,(.L_10 - _ZN39_INTERNAL_13dadf43_4_k_cu_2877546f_40884cuda3std6ranges3__45__cpo4swapE)
_ZN39_INTERNAL_13dadf43_4_k_cu_2877546f_40884cuda3std6ranges3__45__cpo4swapE:
	.zero		1
.L_10:


//--------------------- .nv.constant0._ZN7cutlass13device_kernelINS_4conv6kernel13ConvUniversalINS1_16ConvProblemShapeILNS1_8OperatorE0ELi2EEENS1_10collective14CollectiveConvINS1_47MainloopSm100TmaUmmaWarpSpecializedImplicitGemmILS5_0ELi4ELi2ELi1ELi2EN4cute5tupleIJNSA_1CILi1EEESD_SD_EEEEENSB_IJNSC_ILi64EEENSC_ILi128EEENSB_IJSG_EEEEEENS_10tfloat32_tESK_NSA_8TiledMMAINSA_8MMA_AtomIJNSA_17SM100_MMA_TF32_SSISK_SK_fLi64ELi128ELNSA_4UMMA5MajorE0ELSP_0ELNSO_7ScaleInE0ELSQ_0EEEEEENSA_6LayoutISE_NSB_IJNSC_ILi0EEESU_SU_EEEEENSB_IJNSA_10UnderscoreESX_SX_EEEEENS7_6detail27Sm100ImplicitGemmTileTraitsINSA_20SM90_TMA_LOAD_IM2COLENSA_14ComposedLayoutINSA_7SwizzleILi3ELi4ELi3EEENSA_18smem_ptr_flag_bitsILi32EEENST_INSB_IJNSC_ILi8EEENSC_ILi32EEEEEENSB_IJS19_SD_EEEEEEEvEENS11_INSA_13SM90_TMA_LOADES1D_vEEEENS_8epilogue10collective18CollectiveEpilogueINS1I_23Sm100TmaWarpSpecializedILi4ELi2ELi16ELb1ELb0EEEJSJ_NSB_IJNST_ISG_SD_EENST_IS19_SD_EEEEESK_NSB_IJNSB_IJlllEEESD_SU_EEESK_S1R_NS1I_6fusion15FusionCallbacksIS1M_NS1S_17LinearCombinationISK_fSK_fLNS_15FloatRoundStyleE2EEESJ_S1P_JEEENSA_5SM1004TMEM4LOAD26SM100_TMEM_LOAD_16dp128b8xES12_S1D_NSA_17SM75_U32x4_LDSM_NENSA_21SM90_TMA_STORE_IM2COLES1D_NSA_17SM90_U32x4_STSM_NENSA_39AutoVectorizingCopyWithAssumedAlignmentILi128EEEEEEvvEEEEvNT_6ParamsE --------------------------
	.section	.nv.constant0._ZN7cutlass13device_kernelINS_4conv6kernel13ConvUniversalINS1_16ConvProblemShapeILNS1_8OperatorE0ELi2EEENS1_10collective14CollectiveConvINS1_47MainloopSm100TmaUmmaWarpSpecializedImplicitGemmILS5_0ELi4ELi2ELi1ELi2EN4cute5tupleIJNSA_1CILi1EEESD_SD_EEEEENSB_IJNSC_ILi64EEENSC_ILi128EEENSB_IJSG_EEEEEENS_10tfloat32_tESK_NSA_8TiledMMAINSA_8MMA_AtomIJNSA_17SM100_MMA_TF32_SSISK_SK_fLi64ELi128ELNSA_4UMMA5MajorE0ELSP_0ELNSO_7ScaleInE0ELSQ_0EEEEEENSA_6LayoutISE_NSB_IJNSC_ILi0EEESU_SU_EEEEENSB_IJNSA_10UnderscoreESX_SX_EEEEENS7_6detail27Sm100ImplicitGemmTileTraitsINSA_20SM90_TMA_LOAD_IM2COLENSA_14ComposedLayoutINSA_7SwizzleILi3ELi4ELi3EEENSA_18smem_ptr_flag_bitsILi32EEENST_INSB_IJNSC_ILi8EEENSC_ILi32EEEEEENSB_IJS19_SD_EEEEEEEvEENS11_INSA_13SM90_TMA_LOADES1D_vEEEENS_8epilogue10collective18CollectiveEpilogueINS1I_23Sm100TmaWarpSpecializedILi4ELi2ELi16ELb1ELb0EEEJSJ_NSB_IJNST_ISG_SD_EENST_IS19_SD_EEEEESK_NSB_IJNSB_IJlllEEESD_SU_EEESK_S1R_NS1I_6fusion15FusionCallbacksIS1M_NS1S_17LinearCombinationISK_fSK_fLNS_15FloatRoundStyleE2EEESJ_S1P_JEEENSA_5SM1004TMEM4LOAD26SM100_TMEM_LOAD_16dp128b8xES12_S1D_NSA_17SM75_U32x4_LDSM_NENSA_21SM90_TMA_STORE_IM2COLES1D_NSA_17SM90_U32x4_STSM_NENSA_39AutoVectorizingCopyWithAssumedAlignmentILi128EEEEEEvvEEEEvNT_6ParamsE,"a",@progbits
	.sectionflags	@""
	.align	4
.nv.constant0._ZN7cutlass13device_kernelINS_4conv6kernel13ConvUniversalINS1_16ConvProblemShapeILNS1_8OperatorE0ELi2EEENS1_10collective14CollectiveConvINS1_47MainloopSm100TmaUmmaWarpSpecializedImplicitGemmILS5_0ELi4ELi2ELi1ELi2EN4cute5tupleIJNSA_1CILi1EEESD_SD_EEEEENSB_IJNSC_ILi64EEENSC_ILi128EEENSB_IJSG_EEEEEENS_10tfloat32_tESK_NSA_8TiledMMAINSA_8MMA_AtomIJNSA_17SM100_MMA_TF32_SSISK_SK_fLi64ELi128ELNSA_4UMMA5MajorE0ELSP_0ELNSO_7ScaleInE0ELSQ_0EEEEEENSA_6LayoutISE_NSB_IJNSC_ILi0EEESU_SU_EEEEENSB_IJNSA_10UnderscoreESX_SX_EEEEENS7_6detail27Sm100ImplicitGemmTileTraitsINSA_20SM90_TMA_LOAD_IM2COLENSA_14ComposedLayoutINSA_7SwizzleILi3ELi4ELi3EEENSA_18smem_ptr_flag_bitsILi32EEENST_INSB_IJNSC_ILi8EEENSC_ILi32EEEEEENSB_IJS19_SD_EEEEEEEvEENS11_INSA_13SM90_TMA_LOADES1D_vEEEENS_8epilogue10collective18CollectiveEpilogueINS1I_23Sm100TmaWarpSpecializedILi4ELi2ELi16ELb1ELb0EEEJSJ_NSB_IJNST_ISG_SD_EENST_IS19_SD_EEEEESK_NSB_IJNSB_IJlllEEESD_SU_EEESK_S1R_NS1I_6fusion15FusionCallbacksIS1M_NS1S_17LinearCombinationISK_fSK_fLNS_15FloatRoundStyleE2EEESJ_S1P_JEEENSA_5SM1004TMEM4LOAD26SM100_TMEM_LOAD_16dp128b8xES12_S1D_NSA_17SM75_U32x4_LDSM_NENSA_21SM90_TMA_STORE_IM2COLES1D_NSA_17SM90_U32x4_STSM_NENSA_39AutoVectorizingCopyWithAssumedAlignmentILi128EEEEEEvvEEEEvNT_6ParamsE:
	.zero		2944


//--------------------- SYMBOLS --------------------------

	.type		.nv.reservedSmem.offset0,@object
	.size		.nv.reservedSmem.offset0,0x4
	.type		.nv.reservedSmem.cap,@object
	.size		.nv.reservedSmem.cap,0x4
	.type		__assertfail,@function
